// auto-generated by cutlass_sweep.epilogue — config: {"arch": "sm_100", "cluster_m": 2, "cluster_n": 1, "dtype": "bf16", "fusion": "silu", "tile_k": 64, "tile_m": 256, "tile_n": 256}
#include "cutlass/cutlass.h"
#include "cutlass/gemm/collective/collective_builder.hpp"
#include "cutlass/gemm/device/gemm_universal_adapter.h"
#include "cutlass/gemm/kernel/gemm_universal.hpp"
#include "cutlass/epilogue/collective/collective_builder.hpp"
#include "cutlass/epilogue/fusion/operations.hpp"
#include "cutlass/epilogue/thread/activation.h"

using Elem = cutlass::bfloat16_t;
using Acc  = float;
using TileShape    = cute::Shape<cute::_256, cute::_256, cute::_64>;
using ClusterShape = cute::Shape<cute::_2, cute::_1, cute::_1>;
using FusionOp     = cutlass::epilogue::fusion::LinCombEltAct<cutlass::epilogue::thread::SiLu, Elem, Acc>;

using CollectiveEpilogue = typename cutlass::epilogue::collective::CollectiveBuilder<
    cutlass::arch::Sm100, cutlass::arch::OpClassTensorOp,
    TileShape, ClusterShape,
    cutlass::epilogue::collective::EpilogueTileAuto,
    Acc, Acc,
    Elem, cutlass::layout::RowMajor, 128 / cutlass::sizeof_bits<Elem>::value,
    Elem, cutlass::layout::RowMajor, 128 / cutlass::sizeof_bits<Elem>::value,
    cutlass::epilogue::collective::EpilogueScheduleAuto,
    FusionOp
  >::CollectiveOp;

using CollectiveMainloop = typename cutlass::gemm::collective::CollectiveBuilder<
    cutlass::arch::Sm100, cutlass::arch::OpClassTensorOp,
    Elem, cutlass::layout::RowMajor, 128 / cutlass::sizeof_bits<Elem>::value,
    Elem, cutlass::layout::ColumnMajor, 128 / cutlass::sizeof_bits<Elem>::value,
    Acc,
    TileShape, ClusterShape,
    cutlass::gemm::collective::StageCountAutoCarveout<
        static_cast<int>(sizeof(typename CollectiveEpilogue::SharedStorage))>,
    cutlass::gemm::collective::KernelScheduleAuto
  >::CollectiveOp;

using GemmKernel = cutlass::gemm::kernel::GemmUniversal<
    cute::Shape<int,int,int,int>, CollectiveMainloop, CollectiveEpilogue>;
using Gemm = cutlass::gemm::device::GemmUniversalAdapter<GemmKernel>;

auto* _anchor = &cutlass::device_kernel<GemmKernel>;


// ===== COMPILED SASS (sm_100a) =====

	.target	sm_100a

	.elftype	@"ET_EXEC"


//--------------------- .note.nv.tkinfo           --------------------------
	.section	.note.nv.tkinfo,"",@"SHT_NOTE"
	.sectionflags	@"SHF_NOTE_NV_TKINFO"
	.tkinfo
        /*0018*/ 	.word	0x00000002
        /*0030*/ 	.string	""
        /*0030*/ 	.string	"ptxas"
        /*0030*/ 	.string	"Cuda compilation tools, release 13.0, V13.0.88"
        /*0030*/ 	.string	"Build cuda_13.0.r13.0/compiler.36424714_0"
        /*0030*/ 	.string	"-arch sm_100a -m 64 "



//--------------------- .note.nv.cuinfo           --------------------------
	.section	.note.nv.cuinfo,"",@"SHT_NOTE"
	.sectionflags	@"SHF_NOTE_NV_CUINFO"
        /*0018*/ 	.short	0x0002
        /*001a*/ 	.short	0x0064
        /*001c*/ 	.short	0x0082
	.zero		2


//--------------------- .nv.info                  --------------------------
	.section	.nv.info,"",@"SHT_CUDA_INFO"
	.align	4


	//----- nvinfo : EIATTR_REGCOUNT
	.align		4
        /*0000*/ 	.byte	0x04, 0x2f
        /*0002*/ 	.short	(.L_19 - .L_18)
	.align		4
.L_18:
        /*0004*/ 	.word	index@(_ZN7cutlass13device_kernelINS_4gemm6kernel13GemmUniversalIN4cute5tupleIJiiiiEEENS1_10collective13CollectiveMmaINS1_35MainloopSm100TmaUmmaWarpSpecializedILi5ELi2ELi2ENS5_IJNS4_1CILi2EEENSA_ILi1EEESC_EEEEENS5_IJNSA_ILi256EEESF_NSA_ILi64EEEEEENS_10bfloat16_tENS5_IJlSC_lEEESI_SJ_NS4_8TiledMMAINS4_8MMA_AtomIJNS4_26SM100_MMA_F16BF16_2x1SM_SSISI_SI_fLi256ELi256ELNS4_4UMMA5MajorE0ELSO_0ELNSN_7ScaleInE0ELSP_0EEEEEENS4_6LayoutINS5_IJSC_SC_SC_EEENS5_IJNSA_ILi0EEESU_SU_EEEEENS5_IJNS4_10UnderscoreESX_SX_EEEEENS4_18SM100_TMA_2SM_LOADENS4_14ComposedLayoutINS4_7SwizzleILi3ELi4ELi3EEENS4_18smem_ptr_flag_bitsILi16EEENSS_INS5_IJNSA_ILi8EEESG_EEENS5_IJSG_SC_EEEEEEEvNS4_8identityES10_S1A_vS1B_EENS_8epilogue10collective18CollectiveEpilogueINS1D_23Sm100TmaWarpSpecializedILi4ELi2ELi64ELb1ELb0EEEJNS5_IJNSA_ILi128EEESF_SG_EEENS5_IJNSS_IS1I_SC_EENSS_ISG_SC_EEEEESI_SJ_SI_SJ_NS1D_6fusion15FusionCallbacksIS1H_NS1N_13LinCombEltActINS1D_6thread4SiLuESI_fSI_fLNS_15FloatRoundStyleE2EEES1J_S1M_JEEENS4_5SM1004TMEM4LOAD26SM100_TMEM_LOAD_32dp32b64xENS4_13SM90_TMA_LOADES1A_NS4_39AutoVectorizingCopyWithAssumedAlignmentILi128EEENS4_14SM90_TMA_STOREES1A_S21_S21_EEEvvEEEEvNT_6ParamsE)
        /*0008*/ 	.word	0x000000ff


	//----- nvinfo : EIATTR_FRAME_SIZE
	.align		4
.L_19:
        /*000c*/ 	.byte	0x04, 0x11
        /*000e*/ 	.short	(.L_21 - .L_20)
	.align		4
.L_20:
        /*0010*/ 	.word	index@($__internal_3_$__cuda_sm20_rcp_rn_f32_slowpath)
        /*0014*/ 	.word	0x00000050


	//----- nvinfo : EIATTR_FRAME_SIZE
	.align		4
.L_21:
        /*0018*/ 	.byte	0x04, 0x11
        /*001a*/ 	.short	(.L_23 - .L_22)
	.align		4
.L_22:
        /*001c*/ 	.word	index@($__internal_2_$__cuda_sm10x_tcgen05_guardrail_trap_unallocated_columns_being_dealloced)
        /*0020*/ 	.word	0x00000050


	//----- nvinfo : EIATTR_FRAME_SIZE
	.align		4
.L_23:
        /*0024*/ 	.byte	0x04, 0x11
        /*0026*/ 	.short	(.L_25 - .L_24)
	.align		4
.L_24:
        /*0028*/ 	.word	index@($__internal_1_$__cuda_sm10x_tcgen05_guardrail_trap_phase_invalid_during_alloc)
        /*002c*/ 	.word	0x00000050


	//----- nvinfo : EIATTR_FRAME_SIZE
	.align		4
.L_25:
        /*0030*/ 	.byte	0x04, 0x11
        /*0032*/ 	.short	(.L_27 - .L_26)
	.align		4
.L_26:
        /*0034*/ 	.word	index@($__internal_0_$__cuda_sm10x_tcgen05_guardrail_trap_col_being_dealloced_not_returned_by_alloc)
        /*0038*/ 	.word	0x00000050


	//----- nvinfo : EIATTR_FRAME_SIZE
	.align		4
.L_27:
        /*003c*/ 	.byte	0x04, 0x11
        /*003e*/ 	.short	(.L_29 - .L_28)
	.align		4
.L_28:
        /*0040*/ 	.word	index@(_ZN7cutlass13device_kernelINS_4gemm6kernel13GemmUniversalIN4cute5tupleIJiiiiEEENS1_10collective13CollectiveMmaINS1_35MainloopSm100TmaUmmaWarpSpecializedILi5ELi2ELi2ENS5_IJNS4_1CILi2EEENSA_ILi1EEESC_EEEEENS5_IJNSA_ILi256EEESF_NSA_ILi64EEEEEENS_10bfloat16_tENS5_IJlSC_lEEESI_SJ_NS4_8TiledMMAINS4_8MMA_AtomIJNS4_26SM100_MMA_F16BF16_2x1SM_SSISI_SI_fLi256ELi256ELNS4_4UMMA5MajorE0ELSO_0ELNSN_7ScaleInE0ELSP_0EEEEEENS4_6LayoutINS5_IJSC_SC_SC_EEENS5_IJNSA_ILi0EEESU_SU_EEEEENS5_IJNS4_10UnderscoreESX_SX_EEEEENS4_18SM100_TMA_2SM_LOADENS4_14ComposedLayoutINS4_7SwizzleILi3ELi4ELi3EEENS4_18smem_ptr_flag_bitsILi16EEENSS_INS5_IJNSA_ILi8EEESG_EEENS5_IJSG_SC_EEEEEEEvNS4_8identityES10_S1A_vS1B_EENS_8epilogue10collective18CollectiveEpilogueINS1D_23Sm100TmaWarpSpecializedILi4ELi2ELi64ELb1ELb0EEEJNS5_IJNSA_ILi128EEESF_SG_EEENS5_IJNSS_IS1I_SC_EENSS_ISG_SC_EEEEESI_SJ_SI_SJ_NS1D_6fusion15FusionCallbacksIS1H_NS1N_13LinCombEltActINS1D_6thread4SiLuESI_fSI_fLNS_15FloatRoundStyleE2EEES1J_S1M_JEEENS4_5SM1004TMEM4LOAD26SM100_TMEM_LOAD_32dp32b64xENS4_13SM90_TMA_LOADES1A_NS4_39AutoVectorizingCopyWithAssumedAlignmentILi128EEENS4_14SM90_TMA_STOREES1A_S21_S21_EEEvvEEEEvNT_6ParamsE)
        /*0044*/ 	.word	0x00000050


	//----- nvinfo : EIATTR_MIN_STACK_SIZE
	.align		4
.L_29:
        /*0048*/ 	.byte	0x04, 0x12
        /*004a*/ 	.short	(.L_31 - .L_30)
	.align		4
.L_30:
        /*004c*/ 	.word	index@(_ZN7cutlass13device_kernelINS_4gemm6kernel13GemmUniversalIN4cute5tupleIJiiiiEEENS1_10collective13CollectiveMmaINS1_35MainloopSm100TmaUmmaWarpSpecializedILi5ELi2ELi2ENS5_IJNS4_1CILi2EEENSA_ILi1EEESC_EEEEENS5_IJNSA_ILi256EEESF_NSA_ILi64EEEEEENS_10bfloat16_tENS5_IJlSC_lEEESI_SJ_NS4_8TiledMMAINS4_8MMA_AtomIJNS4_26SM100_MMA_F16BF16_2x1SM_SSISI_SI_fLi256ELi256ELNS4_4UMMA5MajorE0ELSO_0ELNSN_7ScaleInE0ELSP_0EEEEEENS4_6LayoutINS5_IJSC_SC_SC_EEENS5_IJNSA_ILi0EEESU_SU_EEEEENS5_IJNS4_10UnderscoreESX_SX_EEEEENS4_18SM100_TMA_2SM_LOADENS4_14ComposedLayoutINS4_7SwizzleILi3ELi4ELi3EEENS4_18smem_ptr_flag_bitsILi16EEENSS_INS5_IJNSA_ILi8EEESG_EEENS5_IJSG_SC_EEEEEEEvNS4_8identityES10_S1A_vS1B_EENS_8epilogue10collective18CollectiveEpilogueINS1D_23Sm100TmaWarpSpecializedILi4ELi2ELi64ELb1ELb0EEEJNS5_IJNSA_ILi128EEESF_SG_EEENS5_IJNSS_IS1I_SC_EENSS_ISG_SC_EEEEESI_SJ_SI_SJ_NS1D_6fusion15FusionCallbacksIS1H_NS1N_13LinCombEltActINS1D_6thread4SiLuESI_fSI_fLNS_15FloatRoundStyleE2EEES1J_S1M_JEEENS4_5SM1004TMEM4LOAD26SM100_TMEM_LOAD_32dp32b64xENS4_13SM90_TMA_LOADES1A_NS4_39AutoVectorizingCopyWithAssumedAlignmentILi128EEENS4_14SM90_TMA_STOREES1A_S21_S21_EEEvvEEEEvNT_6ParamsE)
        /*0050*/ 	.word	0x00000050
.L_31:


//--------------------- .nv.compat                --------------------------
	.section	.nv.compat,"",@"SHT_CUDA_COMPAT_INFO"
	.align	4
        /*0000*/ 	.byte	0x02, 0x09, 0x01, 0x00, 0x02, 0x02, 0x02, 0x00, 0x02, 0x05, 0x05, 0x00, 0x03, 0x07, 0x01, 0x01
        /*0010*/ 	.byte	0x02, 0x03, 0x01, 0x00, 0x02, 0x06, 0x01, 0x00, 0x04, 0x0b, 0x08, 0x00, 0x09, 0x00, 0x00, 0x00
        /*0020*/ 	.byte	0x00, 0x00, 0x00, 0x00


//--------------------- .nv.info._ZN7cutlass13device_kernelINS_4gemm6kernel13GemmUniversalIN4cute5tupleIJiiiiEEENS1_10collective13CollectiveMmaINS1_35MainloopSm100TmaUmmaWarpSpecializedILi5ELi2ELi2ENS5_IJNS4_1CILi2EEENSA_ILi1EEESC_EEEEENS5_IJNSA_ILi256EEESF_NSA_ILi64EEEEEENS_10bfloat16_tENS5_IJlSC_lEEESI_SJ_NS4_8TiledMMAINS4_8MMA_AtomIJNS4_26SM100_MMA_F16BF16_2x1SM_SSISI_SI_fLi256ELi256ELNS4_4UMMA5MajorE0ELSO_0ELNSN_7ScaleInE0ELSP_0EEEEEENS4_6LayoutINS5_IJSC_SC_SC_EEENS5_IJNSA_ILi0EEESU_SU_EEEEENS5_IJNS4_10UnderscoreESX_SX_EEEEENS4_18SM100_TMA_2SM_LOADENS4_14ComposedLayoutINS4_7SwizzleILi3ELi4ELi3EEENS4_18smem_ptr_flag_bitsILi16EEENSS_INS5_IJNSA_ILi8EEESG_EEENS5_IJSG_SC_EEEEEEEvNS4_8identityES10_S1A_vS1B_EENS_8epilogue10collective18CollectiveEpilogueINS1D_23Sm100TmaWarpSpecializedILi4ELi2ELi64ELb1ELb0EEEJNS5_IJNSA_ILi128EEESF_SG_EEENS5_IJNSS_IS1I_SC_EENSS_ISG_SC_EEEEESI_SJ_SI_SJ_NS1D_6fusion15FusionCallbacksIS1H_NS1N_13LinCombEltActINS1D_6thread4SiLuESI_fSI_fLNS_15FloatRoundStyleE2EEES1J_S1M_JEEENS4_5SM1004TMEM4LOAD26SM100_TMEM_LOAD_32dp32b64xENS4_13SM90_TMA_LOADES1A_NS4_39AutoVectorizingCopyWithAssumedAlignmentILi128EEENS4_14SM90_TMA_STOREES1A_S21_S21_EEEvvEEEEvNT_6ParamsE --------------------------
	.section	.nv.info._ZN7cutlass13device_kernelINS_4gemm6kernel13GemmUniversalIN4cute5tupleIJiiiiEEENS1_10collective13CollectiveMmaINS1_35MainloopSm100TmaUmmaWarpSpecializedILi5ELi2ELi2ENS5_IJNS4_1CILi2EEENSA_ILi1EEESC_EEEEENS5_IJNSA_ILi256EEESF_NSA_ILi64EEEEEENS_10bfloat16_tENS5_IJlSC_lEEESI_SJ_NS4_8TiledMMAINS4_8MMA_AtomIJNS4_26SM100_MMA_F16BF16_2x1SM_SSISI_SI_fLi256ELi256ELNS4_4UMMA5MajorE0ELSO_0ELNSN_7ScaleInE0ELSP_0EEEEEENS4_6LayoutINS5_IJSC_SC_SC_EEENS5_IJNSA_ILi0EEESU_SU_EEEEENS5_IJNS4_10UnderscoreESX_SX_EEEEENS4_18SM100_TMA_2SM_LOADENS4_14ComposedLayoutINS4_7SwizzleILi3ELi4ELi3EEENS4_18smem_ptr_flag_bitsILi16EEENSS_INS5_IJNSA_ILi8EEESG_EEENS5_IJSG_SC_EEEEEEEvNS4_8identityES10_S1A_vS1B_EENS_8epilogue10collective18CollectiveEpilogueINS1D_23Sm100TmaWarpSpecializedILi4ELi2ELi64ELb1ELb0EEEJNS5_IJNSA_ILi128EEESF_SG_EEENS5_IJNSS_IS1I_SC_EENSS_ISG_SC_EEEEESI_SJ_SI_SJ_NS1D_6fusion15FusionCallbacksIS1H_NS1N_13LinCombEltActINS1D_6thread4SiLuESI_fSI_fLNS_15FloatRoundStyleE2EEES1J_S1M_JEEENS4_5SM1004TMEM4LOAD26SM100_TMEM_LOAD_32dp32b64xENS4_13SM90_TMA_LOADES1A_NS4_39AutoVectorizingCopyWithAssumedAlignmentILi128EEENS4_14SM90_TMA_STOREES1A_S21_S21_EEEvvEEEEvNT_6ParamsE,"",@"SHT_CUDA_INFO"
	.sectionflags	@""
	.align	4


	//----- nvinfo : EIATTR_CUDA_API_VERSION
	.align		4
        /*0000*/ 	.byte	0x04, 0x37
        /*0002*/ 	.short	(.L_33 - .L_32)
.L_32:
        /*0004*/ 	.word	0x00000082


	//----- nvinfo : EIATTR_KPARAM_INFO
	.align		4
.L_33:
        /*0008*/ 	.byte	0x04, 0x17
        /*000a*/ 	.short	(.L_35 - .L_34)
.L_34:
        /*000c*/ 	.word	0x00000000
        /*0010*/ 	.short	0x0000
        /*0012*/ 	.short	0x0000
        /*0014*/ 	.byte	0x00, 0xf0, 0x01, 0x20


	//----- nvinfo : EIATTR_AT_ENTRY_FRAGMENTS
	.align		4
.L_35:
        /*0018*/ 	.byte	0x04, 0x4f
        /*001a*/ 	.short	(.L_37 - .L_36)


	//   ....[0]....
.L_36:
        /*001c*/ 	.word	0x00000007


	//----- nvinfo : EIATTR_RESERVED_SMEM_USED
	.align		4
.L_37:
        /*0020*/ 	.byte	0x01, 0x41
	.zero		2


	//----- nvinfo : EIATTR_SPARSE_MMA_MASK
	.align		4
        /*0024*/ 	.byte	0x03, 0x50
        /*0026*/ 	.short	0x0000


	//----- nvinfo : EIATTR_TCGEN05_2CTA_USED
	.align		4
        /*0028*/ 	.byte	0x01, 0x52
	.zero		2


	//----- nvinfo : EIATTR_MAXREG_COUNT
	.align		4
        /*002c*/ 	.byte	0x03, 0x1b
        /*002e*/ 	.short	0x00ff


	//----- nvinfo : EIATTR_NUM_BARRIERS
	.align		4
        /*0030*/ 	.byte	0x02, 0x4c
        /*0032*/ 	.byte	0x07
	.zero		1


	//----- nvinfo : EIATTR_EXTERNS
	.align		4
        /*0034*/ 	.byte	0x04, 0x0f
        /*0036*/ 	.short	(.L_39 - .L_38)


	//   ....[0]....
	.align		4
.L_38:
        /*0038*/ 	.word	index@(__assertfail)


	//----- nvinfo : EIATTR_ANNOTATIONS
	.align		4
.L_39:
        /*003c*/ 	.byte	0x04, 0x55
        /*003e*/ 	.short	(.L_41 - .L_40)


	//   ....[0]....
.L_40:
        /*0040*/ 	.word	0x00000001
        /*0044*/ 	.byte	0xf0, 0x00, 0x00, 0x00, 0x01, 0x00, 0x00, 0x00, 0x80, 0x01, 0x00, 0x00, 0x01, 0x00, 0x00, 0x00
        /* <DEDUP_REMOVED lines=27> */
        /*0204*/ 	.byte	0x60, 0xe4, 0x00, 0x00, 0x01, 0x00, 0x00, 0x00, 0x20, 0xe5, 0x00, 0x00


	//----- nvinfo : EIATTR_MERCURY_ISA_VERSION
	.align		4
.L_41:
        /*0210*/ 	.byte	0x03, 0x5f
        /*0212*/ 	.short	0x0101


	//----- nvinfo : EIATTR_INT_WARP_WIDE_INSTR_OFFSETS
	.align		4
        /*0214*/ 	.byte	0x04, 0x31
        /*0216*/ 	.short	(.L_43 - .L_42)


	//   ....[0]....
.L_42:
        /*0218*/ 	.word	0x00000d00


	//   ....[1]....
        /*021c*/ 	.word	0x00000da0


	//   ....[2]....
        /*0220*/ 	.word	0x00003fe0


	//   ....[3]....
        /*0224*/ 	.word	0x00004010


	//   ....[4]....
        /*0228*/ 	.word	0x00004060


	//   ....[5]....
        /*022c*/ 	.word	0x00004bf0


	//   ....[6]....
        /*0230*/ 	.word	0x00004c70


	//   ....[7]....
        /*0234*/ 	.word	0x00004cd0


	//   ....[8]....
        /*0238*/ 	.word	0x00004d60


	//   ....[9]....
        /*023c*/ 	.word	0x00004de0


	//   ....[10]....
        /*0240*/ 	.word	0x00004e70


	//   ....[11]....
        /*0244*/ 	.word	0x00004f00


	//   ....[12]....
        /*0248*/ 	.word	0x00004ff0


	//   ....[13]....
        /*024c*/ 	.word	0x00006150


	//----- nvinfo : EIATTR_COOP_GROUP_MASK_REGIDS
	.align		4
.L_43:
        /*0250*/ 	.byte	0x04, 0x29
        /*0252*/ 	.short	(.L_45 - .L_44)


	//   ....[0]....
.L_44:
        /*0254*/ 	.word	0xffffffff


	//   ....[1]....
        /*0258*/ 	.word	0xffffffff


	//   ....[2]....
        /*025c*/ 	.word	0xffffffff


	//   ....[3]....
        /*0260*/ 	.word	0xffffffff


	//   ....[4]....
        /*0264*/ 	.word	0xffffffff


	//   ....[5]....
        /*0268*/ 	.word	0xffffffff


	//   ....[6]....
        /*026c*/ 	.word	0xffffffff


	//   ....[7]....
        /*0270*/ 	.word	0xffffffff


	//   ....[8]....
        /*0274*/ 	.word	0xffffffff


	//   ....[9]....
        /*0278*/ 	.word	0xffffffff


	//   ....[10]....
        /*027c*/ 	.word	0xffffffff


	//   ....[11]....
        /*0280*/ 	.word	0xffffffff


	//   ....[12]....
        /*0284*/ 	.word	0xffffffff


	//   ....[13]....
        /*0288*/ 	.word	0xffffffff


	//----- nvinfo : EIATTR_COOP_GROUP_INSTR_OFFSETS
	.align		4
.L_45:
        /*028c*/ 	.byte	0x04, 0x28
        /*028e*/ 	.short	(.L_47 - .L_46)


	//   ....[0]....
.L_46:
        /*0290*/ 	.word	0x000000c0


	//   ....[1]....
        /*0294*/ 	.word	0x00000510


	//   ....[2]....
        /*0298*/ 	.word	0x000006b0


	//   ....[3]....
        /*029c*/ 	.word	0x00000840


	//   ....[4]....
        /*02a0*/ 	.word	0x00000930


	//   ....[5]....
        /*02a4*/ 	.word	0x00000a90


	//   ....[6]....
        /*02a8*/ 	.word	0x00000be0


	//   ....[7]....
        /*02ac*/ 	.word	0x00000e20


	//   ....[8]....
        /*02b0*/ 	.word	0x00002010


	//   ....[9]....
        /*02b4*/ 	.word	0x00002ee0


	//   ....[10]....
        /*02b8*/ 	.word	0x000033b0


	//   ....[11]....
        /*02bc*/ 	.word	0x000033e0


	//   ....[12]....
        /*02c0*/ 	.word	0x00003ef0


	//   ....[13]....
        /*02c4*/ 	.word	0x00004100


	//----- nvinfo : EIATTR_VRC_CTA_INIT_COUNT
	.align		4
.L_47:
        /*02c8*/ 	.byte	0x02, 0x4a
        /*02ca*/ 	.byte	0x80
	.zero		1


	//----- nvinfo : EIATTR_SYSCALL_OFFSETS
	.align		4
        /*02cc*/ 	.byte	0x04, 0x46
        /*02ce*/ 	.short	(.L_49 - .L_48)


	//   ....[0]....
.L_48:
        /*02d0*/ 	.word	0x00005b20


	//   ....[1]....
        /*02d4*/ 	.word	0x00005c10


	//   ....[2]....
        /*02d8*/ 	.word	0x00006960


	//----- nvinfo : EIATTR_MBARRIER_INSTR_OFFSETS
	.align		4
.L_49:
        /*02dc*/ 	.byte	0x04, 0x39
        /*02de*/ 	.short	(.L_51 - .L_50)


	//   ....[0]....
.L_50:
        /*02e0*/ 	.word	0x00000600
        /*02e4*/ 	.word	0x000000ff
        /*02e8*/ 	.word	0x00000000
        /*02ec*/ 	.short	0x0100
        /*02ee*/ 	.byte	0x05
	.zero		1


	//   ....[1]....
        /*02f0*/ 	.word	0x00000610
        /*02f4*/ 	.word	0x000000ff
        /*02f8*/ 	.word	0x00000028
        /*02fc*/ 	.short	0x0100
        /*02fe*/ 	.byte	0x05
	.zero		1


	//   ....[2]....
        /*0300*/ 	.word	0x00000620
        /*0304*/ 	.word	0x000000ff
        /*0308*/ 	.word	0x00000008
        /*030c*/ 	.short	0x0100
        /*030e*/ 	.byte	0x05
	.zero		1


	//   ....[3]....
        /*0310*/ 	.word	0x00000630
        /*0314*/ 	.word	0x000000ff
        /*0318*/ 	.word	0x00000030
        /*031c*/ 	.short	0x0100
        /*031e*/ 	.byte	0x05
	.zero		1


	//   ....[4]....
        /*0320*/ 	.word	0x00000640
        /*0324*/ 	.word	0x000000ff
        /*0328*/ 	.word	0x00000010
        /*032c*/ 	.short	0x0100
        /*032e*/ 	.byte	0x05
	.zero		1


	//   ....[5]....
        /*0330*/ 	.word	0x00000650
        /*0334*/ 	.word	0x000000ff
        /*0338*/ 	.word	0x00000038
        /*033c*/ 	.short	0x0100
        /*033e*/ 	.byte	0x05
	.zero		1


	//   ....[6]....
        /*0340*/ 	.word	0x00000660
        /*0344*/ 	.word	0x000000ff
        /*0348*/ 	.word	0x00000018
        /*034c*/ 	.short	0x0100
        /*034e*/ 	.byte	0x05
	.zero		1


	//   ....[7]....
        /*0350*/ 	.word	0x00000670
        /*0354*/ 	.word	0x000000ff
        /*0358*/ 	.word	0x00000040
        /*035c*/ 	.short	0x0100
        /*035e*/ 	.byte	0x05
	.zero		1


	//   ....[8]....
        /*0360*/ 	.word	0x00000680
        /*0364*/ 	.word	0x000000ff
        /*0368*/ 	.word	0x00000020
        /*036c*/ 	.short	0x0100
        /*036e*/ 	.byte	0x05
	.zero		1


	//   ....[9]....
        /*0370*/ 	.word	0x00000690
        /*0374*/ 	.word	0x000000ff
        /*0378*/ 	.word	0x00000048
        /*037c*/ 	.short	0x0100
        /*037e*/ 	.byte	0x05
	.zero		1


	//   ....[10]....
        /*0380*/ 	.word	0x000007b0
        /*0384*/ 	.word	0x000000ff
        /*0388*/ 	.word	0x00000050
        /*038c*/ 	.short	0x0100
        /*038e*/ 	.byte	0x06
	.zero		1


	//   ....[11]....
        /*0390*/ 	.word	0x000007c0
        /*0394*/ 	.word	0x000000ff
        /*0398*/ 	.word	0x00000070
        /*039c*/ 	.short	0x0100
        /*039e*/ 	.byte	0x06
	.zero		1


	//   ....[12]....
        /*03a0*/ 	.word	0x000007d0
        /*03a4*/ 	.word	0x000000ff
        /*03a8*/ 	.word	0x00000058
        /*03ac*/ 	.short	0x0100
        /*03ae*/ 	.byte	0x06
	.zero		1


	//   ....[13]....
        /*03b0*/ 	.word	0x000007e0
        /*03b4*/ 	.word	0x000000ff
        /*03b8*/ 	.word	0x00000078
        /*03bc*/ 	.short	0x0100
        /*03be*/ 	.byte	0x06
	.zero		1


	//   ....[14]....
        /*03c0*/ 	.word	0x000007f0
        /*03c4*/ 	.word	0x000000ff
        /*03c8*/ 	.word	0x00000060
        /*03cc*/ 	.short	0x0100
        /*03ce*/ 	.byte	0x06
	.zero		1


	//   ....[15]....
        /*03d0*/ 	.word	0x00000800
        /*03d4*/ 	.word	0x000000ff
        /*03d8*/ 	.word	0x00000080
        /*03dc*/ 	.short	0x0100
        /*03de*/ 	.byte	0x06
	.zero		1


	//   ....[16]....
        /*03e0*/ 	.word	0x00000810
        /*03e4*/ 	.word	0x000000ff
        /*03e8*/ 	.word	0x00000068
        /*03ec*/ 	.short	0x0100
        /*03ee*/ 	.byte	0x06
	.zero		1


	//   ....[17]....
        /*03f0*/ 	.word	0x00000820
        /*03f4*/ 	.word	0x000000ff
        /*03f8*/ 	.word	0x00000088
        /*03fc*/ 	.short	0x0100
        /*03fe*/ 	.byte	0x06
	.zero		1


	//   ....[18]....
        /*0400*/ 	.word	0x00000900
        /*0404*/ 	.word	0x000000ff
        /*0408*/ 	.word	0x00000090
        /*040c*/ 	.short	0x0100
        /*040e*/ 	.byte	0x05
	.zero		1


	//   ....[19]....
        /*0410*/ 	.word	0x00000910
        /*0414*/ 	.word	0x000000ff
        /*0418*/ 	.word	0x00000098
        /*041c*/ 	.short	0x0100
        /*041e*/ 	.byte	0x05
	.zero		1


	//   ....[20]....
        /*0420*/ 	.word	0x00000a40
        /*0424*/ 	.word	0x000000ff
        /*0428*/ 	.word	0x000000a0
        /*042c*/ 	.short	0x0100
        /*042e*/ 	.byte	0x05
	.zero		1


	//   ....[21]....
        /*0430*/ 	.word	0x00000a50
        /*0434*/ 	.word	0x000000ff
        /*0438*/ 	.word	0x000000b0
        /*043c*/ 	.short	0x0100
        /*043e*/ 	.byte	0x05
	.zero		1


	//   ....[22]....
        /*0440*/ 	.word	0x00000a60
        /*0444*/ 	.word	0x000000ff
        /*0448*/ 	.word	0x000000a8
        /*044c*/ 	.short	0x0100
        /*044e*/ 	.byte	0x05
	.zero		1


	//   ....[23]....
        /*0450*/ 	.word	0x00000a70
        /*0454*/ 	.word	0x000000ff
        /*0458*/ 	.word	0x000000b8
        /*045c*/ 	.short	0x0100
        /*045e*/ 	.byte	0x05
	.zero		1


	//   ....[24]....
        /*0460*/ 	.word	0x00000b90
        /*0464*/ 	.word	0x000000ff
        /*0468*/ 	.word	0x000000c0
        /*046c*/ 	.short	0x0100
        /*046e*/ 	.byte	0x06
	.zero		1


	//   ....[25]....
        /*0470*/ 	.word	0x00000ba0
        /*0474*/ 	.word	0x000000ff
        /*0478*/ 	.word	0x000000d0
        /*047c*/ 	.short	0x0100
        /*047e*/ 	.byte	0x06
	.zero		1


	//   ....[26]....
        /*0480*/ 	.word	0x00000bb0
        /*0484*/ 	.word	0x000000ff
        /*0488*/ 	.word	0x000000c8
        /*048c*/ 	.short	0x0100
        /*048e*/ 	.byte	0x06
	.zero		1


	//   ....[27]....
        /*0490*/ 	.word	0x00000bc0
        /*0494*/ 	.word	0x000000ff
        /*0498*/ 	.word	0x000000d8
        /*049c*/ 	.short	0x0100
        /*049e*/ 	.byte	0x06
	.zero		1


	//   ....[28]....
        /*04a0*/ 	.word	0x00000cb0
        /*04a4*/ 	.word	0x000000ff
        /*04a8*/ 	.word	0x000000e0
        /*04ac*/ 	.short	0x0100
        /*04ae*/ 	.byte	0x05
	.zero		1


	//   ....[29]....
        /*04b0*/ 	.word	0x00000cc0
        /*04b4*/ 	.word	0x000000ff
        /*04b8*/ 	.word	0x000000f0
        /*04bc*/ 	.short	0x0100
        /*04be*/ 	.byte	0x05
	.zero		1


	//   ....[30]....
        /*04c0*/ 	.word	0x00000cd0
        /*04c4*/ 	.word	0x000000ff
        /*04c8*/ 	.word	0x000000e8
        /*04cc*/ 	.short	0x0100
        /*04ce*/ 	.byte	0x05
	.zero		1


	//   ....[31]....
        /*04d0*/ 	.word	0x00000ce0
        /*04d4*/ 	.word	0x000000ff
        /*04d8*/ 	.word	0x000000f8
        /*04dc*/ 	.short	0x0100
        /*04de*/ 	.byte	0x05
	.zero		1


	//   ....[32]....
        /*04e0*/ 	.word	0x00000de0
        /*04e4*/ 	.word	0x000000ff
        /*04e8*/ 	.word	0x00000100
        /*04ec*/ 	.short	0x0100
        /*04ee*/ 	.byte	0x04
	.zero		1


	//   ....[33]....
        /*04f0*/ 	.word	0x00001870
        /*04f4*/ 	.word	0x00000002
        /*04f8*/ 	.word	0x000000f0
        /*04fc*/ 	.short	0x010a
        /*04fe*/ 	.byte	0xff
	.zero		1


	//   ....[34]....
        /*0500*/ 	.word	0x00001890
        /*0504*/ 	.word	0x00000002
        /*0508*/ 	.word	0x000000e0
        /*050c*/ 	.short	0x0101
        /*050e*/ 	.byte	0xff
	.zero		1


	//   ....[35]....
        /*0510*/ 	.word	0x00001980
        /*0514*/ 	.word	0x000000ff
        /*0518*/ 	.word	0x00000028
        /*051c*/ 	.short	0x010a
        /*051e*/ 	.byte	0x04
	.zero		1


	//   ....[36]....
        /*0520*/ 	.word	0x00001a20
        /*0524*/ 	.word	0x000000ff
        /*0528*/ 	.word	0x00000028
        /*052c*/ 	.short	0x010a
        /*052e*/ 	.byte	0x21
	.zero		1


	//   ....[37]....
        /*0530*/ 	.word	0x00001bd0
        /*0534*/ 	.word	0x000000ff
        /*0538*/ 	.word	0x00000028
        /*053c*/ 	.short	0x010a
        /*053e*/ 	.byte	0x04
	.zero		1


	//   ....[38]....
        /*0540*/ 	.word	0x00001ce0
        /*0544*/ 	.word	0x000000ff
        /*0548*/ 	.word	0x00000098
        /*054c*/ 	.short	0x0101
        /*054e*/ 	.byte	0x19
	.zero		1


	//   ....[39]....
        /*0550*/ 	.word	0x00001cf0
        /*0554*/ 	.word	0x000000ff
        /*0558*/ 	.word	0x00000028
        /*055c*/ 	.short	0x010a
        /*055e*/ 	.byte	0x05
	.zero		1


	//   ....[40]....
        /*0560*/ 	.word	0x00001d70
        /*0564*/ 	.word	0x000000ff
        /*0568*/ 	.word	0x00000028
        /*056c*/ 	.short	0x010a
        /*056e*/ 	.byte	0x11
	.zero		1


	//   ....[41]....
        /*0570*/ 	.word	0x00001f00
        /*0574*/ 	.word	0x000000ff
        /*0578*/ 	.word	0x00000028
        /*057c*/ 	.short	0x010a
        /*057e*/ 	.byte	0x06
	.zero		1


	//   ....[42]....
        /*0580*/ 	.word	0x00002040
        /*0584*/ 	.word	0x00000003
        /*0588*/ 	.word	0x000000a0
        /*058c*/ 	.short	0x010a
        /*058e*/ 	.byte	0xff
	.zero		1


	//   ....[43]....
        /*0590*/ 	.word	0x00002190
        /*0594*/ 	.word	0x00000002
        /*0598*/ 	.word	0x00000000
        /*059c*/ 	.short	0x0101
        /*059e*/ 	.byte	0xff
	.zero		1


	//   ....[44]....
        /*05a0*/ 	.word	0x000026b0
        /*05a4*/ 	.word	0x000000ff
        /*05a8*/ 	.word	0x00000000
        /*05ac*/ 	.short	0x010a
        /*05ae*/ 	.byte	0x04
	.zero		1


	//   ....[45]....
        /*05b0*/ 	.word	0x00002740
        /*05b4*/ 	.word	0x000000ff
        /*05b8*/ 	.word	0x00000000
        /*05bc*/ 	.short	0x010a
        /*05be*/ 	.byte	0x04
	.zero		1


	//   ....[46]....
        /*05c0*/ 	.word	0x000027d0
        /*05c4*/ 	.word	0x000000ff
        /*05c8*/ 	.word	0x00000000
        /*05cc*/ 	.short	0x010a
        /*05ce*/ 	.byte	0x04
	.zero		1


	//   ....[47]....
        /*05d0*/ 	.word	0x00002860
        /*05d4*/ 	.word	0x000000ff
        /*05d8*/ 	.word	0x00000000
        /*05dc*/ 	.short	0x010a
        /*05de*/ 	.byte	0x04
	.zero		1


	//   ....[48]....
        /*05e0*/ 	.word	0x00002900
        /*05e4*/ 	.word	0x00000000
        /*05e8*/ 	.word	0x00000000
        /*05ec*/ 	.short	0x010a
        /*05ee*/ 	.byte	0xff
	.zero		1


	//   ....[49]....
        /*05f0*/ 	.word	0x00002a40
        /*05f4*/ 	.word	0x00000000
        /*05f8*/ 	.word	0x000000e0
        /*05fc*/ 	.short	0x010a
        /*05fe*/ 	.byte	0xff
	.zero		1


	//   ....[50]....
        /*0600*/ 	.word	0x00002ab0
        /*0604*/ 	.word	0x00000000
        /*0608*/ 	.word	0x00000000
        /*060c*/ 	.short	0x0101
        /*060e*/ 	.byte	0xff
	.zero		1


	//   ....[51]....
        /*0610*/ 	.word	0x00002ac0
        /*0614*/ 	.word	0x000000ff
        /*0618*/ 	.word	0x000000b0
        /*061c*/ 	.short	0x010a
        /*061e*/ 	.byte	0x05
	.zero		1


	//   ....[52]....
        /*0620*/ 	.word	0x00002be0
        /*0624*/ 	.word	0x00000000
        /*0628*/ 	.word	0x000000a0
        /*062c*/ 	.short	0x010a
        /*062e*/ 	.byte	0xff
	.zero		1


	//   ....[53]....
        /*0630*/ 	.word	0x00002cd0
        /*0634*/ 	.word	0x00000000
        /*0638*/ 	.word	0x00000000
        /*063c*/ 	.short	0x0101
        /*063e*/ 	.byte	0xff
	.zero		1


	//   ....[54]....
        /*0640*/ 	.word	0x00002d80
        /*0644*/ 	.word	0x000000ff
        /*0648*/ 	.word	0x000000b0
        /*064c*/ 	.short	0x0106
        /*064e*/ 	.byte	0x05
	.zero		1


	//   ....[55]....
        /*0650*/ 	.word	0x00002da0
        /*0654*/ 	.word	0x000000ff
        /*0658*/ 	.word	0x000000b0
        /*065c*/ 	.short	0x010a
        /*065e*/ 	.byte	0x05
	.zero		1


	//   ....[56]....
        /*0660*/ 	.word	0x00002e30
        /*0664*/ 	.word	0x000000ff
        /*0668*/ 	.word	0x000000b0
        /*066c*/ 	.short	0x0106
        /*066e*/ 	.byte	0x04
	.zero		1


	//   ....[57]....
        /*0670*/ 	.word	0x00002e70
        /*0674*/ 	.word	0x00000000
        /*0678*/ 	.word	0x000000b0
        /*067c*/ 	.short	0x010a
        /*067e*/ 	.byte	0xff
	.zero		1


	//   ....[58]....
        /*0680*/ 	.word	0x000030b0
        /*0684*/ 	.word	0x000000ff
        /*0688*/ 	.word	0x00000008
        /*068c*/ 	.short	0x010a
        /*068e*/ 	.byte	0x04
	.zero		1


	//   ....[59]....
        /*0690*/ 	.word	0x000030d0
        /*0694*/ 	.word	0x000000ff
        /*0698*/ 	.word	0x00000008
        /*069c*/ 	.short	0x010a
        /*069e*/ 	.byte	0x04
	.zero		1


	//   ....[60]....
        /*06a0*/ 	.word	0x00003260
        /*06a4*/ 	.word	0x000000ff
        /*06a8*/ 	.word	0x00000008
        /*06ac*/ 	.short	0x010a
        /*06ae*/ 	.byte	0x04
	.zero		1


	//   ....[61]....
        /*06b0*/ 	.word	0x00003280
        /*06b4*/ 	.word	0x000000ff
        /*06b8*/ 	.word	0x00000008
        /*06bc*/ 	.short	0x010a
        /*06be*/ 	.byte	0x04
	.zero		1


	//   ....[62]....
        /*06c0*/ 	.word	0x00003340
        /*06c4*/ 	.word	0x000000ff
        /*06c8*/ 	.word	0x00000000
        /*06cc*/ 	.short	0x0101
        /*06ce*/ 	.byte	0x05
	.zero		1


	//   ....[63]....
        /*06d0*/ 	.word	0x00003690
        /*06d4*/ 	.word	0x00000003
        /*06d8*/ 	.word	0x000000a0
        /*06dc*/ 	.short	0x010a
        /*06de*/ 	.byte	0xff
	.zero		1


	//   ....[64]....
        /*06e0*/ 	.word	0x00003750
        /*06e4*/ 	.word	0x00000003
        /*06e8*/ 	.word	0x00000000
        /*06ec*/ 	.short	0x0101
        /*06ee*/ 	.byte	0xff
	.zero		1


	//   ....[65]....
        /*06f0*/ 	.word	0x00003800
        /*06f4*/ 	.word	0x000000ff
        /*06f8*/ 	.word	0x00000000
        /*06fc*/ 	.short	0x010a
        /*06fe*/ 	.byte	0x06
	.zero		1


	//   ....[66]....
        /*0700*/ 	.word	0x00003810
        /*0704*/ 	.word	0x000000ff
        /*0708*/ 	.word	0x000000d0
        /*070c*/ 	.short	0x010a
        /*070e*/ 	.byte	0x07
	.zero		1


	//   ....[67]....
        /*0710*/ 	.word	0x000038c0
        /*0714*/ 	.word	0x000000ff
        /*0718*/ 	.word	0x00000000
        /*071c*/ 	.short	0x010a
        /*071e*/ 	.byte	0x06
	.zero		1


	//   ....[68]....
        /*0720*/ 	.word	0x000039f0
        /*0724*/ 	.word	0x000000ff
        /*0728*/ 	.word	0x00000000
        /*072c*/ 	.short	0x010a
        /*072e*/ 	.byte	0x1e
	.zero		1


	//   ....[69]....
        /*0730*/ 	.word	0x00003d00
        /*0734*/ 	.word	0x000000ff
        /*0738*/ 	.word	0x00000000
        /*073c*/ 	.short	0x010a
        /*073e*/ 	.byte	0x06
	.zero		1


	//   ....[70]....
        /*0740*/ 	.word	0x00003da0
        /*0744*/ 	.word	0x00000000
        /*0748*/ 	.word	0x00000000
        /*074c*/ 	.short	0x010a
        /*074e*/ 	.byte	0xff
	.zero		1


	//   ....[71]....
        /*0750*/ 	.word	0x00003de0
        /*0754*/ 	.word	0x00000000
        /*0758*/ 	.word	0x00000000
        /*075c*/ 	.short	0x010a
        /*075e*/ 	.byte	0xff
	.zero		1


	//   ....[72]....
        /*0760*/ 	.word	0x00003e50
        /*0764*/ 	.word	0x000000ff
        /*0768*/ 	.word	0x00000000
        /*076c*/ 	.short	0x0101
        /*076e*/ 	.byte	0x06
	.zero		1


	//   ....[73]....
        /*0770*/ 	.word	0x00003e90
        /*0774*/ 	.word	0x000000ff
        /*0778*/ 	.word	0x00000100
        /*077c*/ 	.short	0x010a
        /*077e*/ 	.byte	0x05
	.zero		1


	//   ....[74]....
        /*0780*/ 	.word	0x00003ee0
        /*0784*/ 	.word	0x000000ff
        /*0788*/ 	.word	0x00000000
        /*078c*/ 	.short	0x0101
        /*078e*/ 	.byte	0x06
	.zero		1


	//   ....[75]....
        /*0790*/ 	.word	0x000043e0
        /*0794*/ 	.word	0x00000002
        /*0798*/ 	.word	0x000000a0
        /*079c*/ 	.short	0x010a
        /*079e*/ 	.byte	0xff
	.zero		1


	//   ....[76]....
        /*07a0*/ 	.word	0x00004550
        /*07a4*/ 	.word	0x00000000
        /*07a8*/ 	.word	0x00000000
        /*07ac*/ 	.short	0x0101
        /*07ae*/ 	.byte	0xff
	.zero		1


	//   ....[77]....
        /*07b0*/ 	.word	0x000049e0
        /*07b4*/ 	.word	0x000000ff
        /*07b8*/ 	.word	0x00000098
        /*07bc*/ 	.short	0x010a
        /*07be*/ 	.byte	0x1e
	.zero		1


	//   ....[78]....
        /*07c0*/ 	.word	0x00004ba0
        /*07c4*/ 	.word	0x000000ff
        /*07c8*/ 	.word	0x00000070
        /*07cc*/ 	.short	0x010a
        /*07ce*/ 	.byte	0x1e
	.zero		1


	//   ....[79]....
        /*07d0*/ 	.word	0x00004c90
        /*07d4*/ 	.word	0x000000ff
        /*07d8*/ 	.word	0x00000050
        /*07dc*/ 	.short	0x010b
        /*07de*/ 	.byte	0x1e
	.zero		1


	//   ....[80]....
        /*07e0*/ 	.word	0x00004ca0
        /*07e4*/ 	.word	0x000000ff
        /*07e8*/ 	.word	0x00000000
        /*07ec*/ 	.short	0x0101
        /*07ee*/ 	.byte	0x0a
	.zero		1


	//   ....[81]....
        /*07f0*/ 	.word	0x00004cb0
        /*07f4*/ 	.word	0x000000ff
        /*07f8*/ 	.word	0x00000078
        /*07fc*/ 	.short	0x010a
        /*07fe*/ 	.byte	0x1e
	.zero		1


	//   ....[82]....
        /*0800*/ 	.word	0x00004da0
        /*0804*/ 	.word	0x000000ff
        /*0808*/ 	.word	0x00000058
        /*080c*/ 	.short	0x010b
        /*080e*/ 	.byte	0x1e
	.zero		1


	//   ....[83]....
        /*0810*/ 	.word	0x00004db0
        /*0814*/ 	.word	0x000000ff
        /*0818*/ 	.word	0x00000000
        /*081c*/ 	.short	0x0101
        /*081e*/ 	.byte	0x0a
	.zero		1


	//   ....[84]....
        /*0820*/ 	.word	0x00004dc0
        /*0824*/ 	.word	0x000000ff
        /*0828*/ 	.word	0x00000080
        /*082c*/ 	.short	0x010a
        /*082e*/ 	.byte	0x1e
	.zero		1


	//   ....[85]....
        /*0830*/ 	.word	0x00004eb0
        /*0834*/ 	.word	0x000000ff
        /*0838*/ 	.word	0x00000060
        /*083c*/ 	.short	0x010b
        /*083e*/ 	.byte	0x1e
	.zero		1


	//   ....[86]....
        /*0840*/ 	.word	0x00004ec0
        /*0844*/ 	.word	0x000000ff
        /*0848*/ 	.word	0x00000000
        /*084c*/ 	.short	0x0101
        /*084e*/ 	.byte	0x0a
	.zero		1


	//   ....[87]....
        /*0850*/ 	.word	0x00004ee0
        /*0854*/ 	.word	0x000000ff
        /*0858*/ 	.word	0x00000088
        /*085c*/ 	.short	0x010a
        /*085e*/ 	.byte	0x1e
	.zero		1


	//   ....[88]....
        /*0860*/ 	.word	0x00005050
        /*0864*/ 	.word	0x000000ff
        /*0868*/ 	.word	0x00000068
        /*086c*/ 	.short	0x010b
        /*086e*/ 	.byte	0x1e
	.zero		1


	//   ....[89]....
        /*0870*/ 	.word	0x00005060
        /*0874*/ 	.word	0x000000ff
        /*0878*/ 	.word	0x00000000
        /*087c*/ 	.short	0x0101
        /*087e*/ 	.byte	0x31
	.zero		1


	//   ....[90]....
        /*0880*/ 	.word	0x00005090
        /*0884*/ 	.word	0x000000ff
        /*0888*/ 	.word	0x00000070
        /*088c*/ 	.short	0x010a
        /*088e*/ 	.byte	0x1e
	.zero		1


	//   ....[91]....
        /*0890*/ 	.word	0x000050b0
        /*0894*/ 	.word	0x000000ff
        /*0898*/ 	.word	0x00000078
        /*089c*/ 	.short	0x010a
        /*089e*/ 	.byte	0x1e
	.zero		1


	//   ....[92]....
        /*08a0*/ 	.word	0x000050d0
        /*08a4*/ 	.word	0x000000ff
        /*08a8*/ 	.word	0x00000080
        /*08ac*/ 	.short	0x010a
        /*08ae*/ 	.byte	0x1e
	.zero		1


	//   ....[93]....
        /*08b0*/ 	.word	0x00005110
        /*08b4*/ 	.word	0x00000002
        /*08b8*/ 	.word	0x00000088
        /*08bc*/ 	.short	0x010a
        /*08be*/ 	.byte	0xff
	.zero		1


	//   ....[94]....
        /*08c0*/ 	.word	0x00005400
        /*08c4*/ 	.word	0x000000ff
        /*08c8*/ 	.word	0x000000a0
        /*08cc*/ 	.short	0x010a
        /*08ce*/ 	.byte	0x05
	.zero		1


	//   ....[95]....
        /*08d0*/ 	.word	0x000054d0
        /*08d4*/ 	.word	0x000000ff
        /*08d8*/ 	.word	0x00000000
        /*08dc*/ 	.short	0x0101
        /*08de*/ 	.byte	0x05
	.zero		1


	//   ....[96]....
        /*08e0*/ 	.word	0x00006180
        /*08e4*/ 	.word	0x000000ff
        /*08e8*/ 	.word	0x00000050
        /*08ec*/ 	.short	0x010a
        /*08ee*/ 	.byte	0x04
	.zero		1


	//   ....[97]....
        /*08f0*/ 	.word	0x000061a0
        /*08f4*/ 	.word	0x00000003
        /*08f8*/ 	.word	0x000000c0
        /*08fc*/ 	.short	0x010a
        /*08fe*/ 	.byte	0xff
	.zero		1


	//   ....[98]....
        /*0900*/ 	.word	0x00006520
        /*0904*/ 	.word	0x00000004
        /*0908*/ 	.word	0x00000050
        /*090c*/ 	.short	0x010a
        /*090e*/ 	.byte	0xff
	.zero		1


	//   ....[99]....
        /*0910*/ 	.word	0x00006830
        /*0914*/ 	.word	0x000000da
        /*0918*/ 	.word	0x000000c0
        /*091c*/ 	.short	0x010a
        /*091e*/ 	.byte	0xff
	.zero		1


	//   ....[100]....
        /*0920*/ 	.word	0x00007ed0
        /*0924*/ 	.word	0x00000053
        /*0928*/ 	.word	0x00000000
        /*092c*/ 	.short	0x0101
        /*092e*/ 	.byte	0xff
	.zero		1


	//   ....[101]....
        /*0930*/ 	.word	0x0000e220
        /*0934*/ 	.word	0x00000000
        /*0938*/ 	.word	0x00000000
        /*093c*/ 	.short	0x0101
        /*093e*/ 	.byte	0xff
	.zero		1


	//   ....[102]....
        /*0940*/ 	.word	0x0000e2e0
        /*0944*/ 	.word	0x00000002
        /*0948*/ 	.word	0x00000050
        /*094c*/ 	.short	0x010a
        /*094e*/ 	.byte	0xff
	.zero		1


	//   ....[103]....
        /*0950*/ 	.word	0x0000e580
        /*0954*/ 	.word	0x00000000
        /*0958*/ 	.word	0x00000000
        /*095c*/ 	.short	0x0101
        /*095e*/ 	.byte	0xff
	.zero		1


	//   ....[104]....
        /*0960*/ 	.word	0x0000e5a0
        /*0964*/ 	.word	0x00000002
        /*0968*/ 	.word	0x000000f0
        /*096c*/ 	.short	0x010a
        /*096e*/ 	.byte	0xff
	.zero		1


	//   ....[105]....
        /*0970*/ 	.word	0x0000e600
        /*0974*/ 	.word	0x00000004
        /*0978*/ 	.word	0x00000028
        /*097c*/ 	.short	0x010a
        /*097e*/ 	.byte	0xff
	.zero		1


	//   ....[106]....
        /*0980*/ 	.word	0x0000e660
        /*0984*/ 	.word	0x00000004
        /*0988*/ 	.word	0x00000028
        /*098c*/ 	.short	0x010a
        /*098e*/ 	.byte	0xff
	.zero		1


	//   ....[107]....
        /*0990*/ 	.word	0x0000e6b0
        /*0994*/ 	.word	0x00000003
        /*0998*/ 	.word	0x000000a0
        /*099c*/ 	.short	0x010a
        /*099e*/ 	.byte	0xff
	.zero		1


	//   ....[108]....
        /*09a0*/ 	.word	0x0000e710
        /*09a4*/ 	.word	0x00000003
        /*09a8*/ 	.word	0x00000000
        /*09ac*/ 	.short	0x010a
        /*09ae*/ 	.byte	0xff
	.zero		1


	//   ....[109]....
        /*09b0*/ 	.word	0x0000e770
        /*09b4*/ 	.word	0x00000003
        /*09b8*/ 	.word	0x00000000
        /*09bc*/ 	.short	0x010a
        /*09be*/ 	.byte	0xff
	.zero		1


	//   ....[110]....
        /*09c0*/ 	.word	0x0000e7d0
        /*09c4*/ 	.word	0x00000003
        /*09c8*/ 	.word	0x00000000
        /*09cc*/ 	.short	0x010a
        /*09ce*/ 	.byte	0xff
	.zero		1


	//   ....[111]....
        /*09d0*/ 	.word	0x0000e830
        /*09d4*/ 	.word	0x00000003
        /*09d8*/ 	.word	0x00000000
        /*09dc*/ 	.short	0x010a
        /*09de*/ 	.byte	0xff
	.zero		1


	//   ....[112]....
        /*09e0*/ 	.word	0x0000e880
        /*09e4*/ 	.word	0x00000000
        /*09e8*/ 	.word	0x000000e0
        /*09ec*/ 	.short	0x010a
        /*09ee*/ 	.byte	0xff
	.zero		1


	//   ....[113]....
        /*09f0*/ 	.word	0x0000e8e0
        /*09f4*/ 	.word	0x00000003
        /*09f8*/ 	.word	0x000000b0
        /*09fc*/ 	.short	0x010a
        /*09fe*/ 	.byte	0xff
	.zero		1


	//   ....[114]....
        /*0a00*/ 	.word	0x0000e930
        /*0a04*/ 	.word	0x00000000
        /*0a08*/ 	.word	0x000000a0
        /*0a0c*/ 	.short	0x010a
        /*0a0e*/ 	.byte	0xff
	.zero		1


	//   ....[115]....
        /*0a10*/ 	.word	0x0000e990
        /*0a14*/ 	.word	0x00000002
        /*0a18*/ 	.word	0x000000b0
        /*0a1c*/ 	.short	0x010a
        /*0a1e*/ 	.byte	0xff
	.zero		1


	//   ....[116]....
        /*0a20*/ 	.word	0x0000e9f0
        /*0a24*/ 	.word	0x00000005
        /*0a28*/ 	.word	0x00000008
        /*0a2c*/ 	.short	0x010a
        /*0a2e*/ 	.byte	0xff
	.zero		1


	//   ....[117]....
        /*0a30*/ 	.word	0x0000ead0
        /*0a34*/ 	.word	0x00000002
        /*0a38*/ 	.word	0x00000008
        /*0a3c*/ 	.short	0x010a
        /*0a3e*/ 	.byte	0xff
	.zero		1


	//   ....[118]....
        /*0a40*/ 	.word	0x0000eb20
        /*0a44*/ 	.word	0x00000003
        /*0a48*/ 	.word	0x000000a0
        /*0a4c*/ 	.short	0x010a
        /*0a4e*/ 	.byte	0xff
	.zero		1


	//   ....[119]....
        /*0a50*/ 	.word	0x0000eb80
        /*0a54*/ 	.word	0x00000003
        /*0a58*/ 	.word	0x000000d0
        /*0a5c*/ 	.short	0x010a
        /*0a5e*/ 	.byte	0xff
	.zero		1


	//   ....[120]....
        /*0a60*/ 	.word	0x0000ebe0
        /*0a64*/ 	.word	0x00000003
        /*0a68*/ 	.word	0x00000000
        /*0a6c*/ 	.short	0x010a
        /*0a6e*/ 	.byte	0xff
	.zero		1


	//   ....[121]....
        /*0a70*/ 	.word	0x0000ec40
        /*0a74*/ 	.word	0x00000002
        /*0a78*/ 	.word	0x00000000
        /*0a7c*/ 	.short	0x010a
        /*0a7e*/ 	.byte	0xff
	.zero		1


	//   ....[122]....
        /*0a80*/ 	.word	0x0000eca0
        /*0a84*/ 	.word	0x00000000
        /*0a88*/ 	.word	0x00000100
        /*0a8c*/ 	.short	0x010a
        /*0a8e*/ 	.byte	0xff
	.zero		1


	//   ....[123]....
        /*0a90*/ 	.word	0x0000ecf0
        /*0a94*/ 	.word	0x00000002
        /*0a98*/ 	.word	0x000000a0
        /*0a9c*/ 	.short	0x010a
        /*0a9e*/ 	.byte	0xff
	.zero		1


	//   ....[124]....
        /*0aa0*/ 	.word	0x0000ed50
        /*0aa4*/ 	.word	0x00000003
        /*0aa8*/ 	.word	0x00000098
        /*0aac*/ 	.short	0x010a
        /*0aae*/ 	.byte	0xff
	.zero		1


	//   ....[125]....
        /*0ab0*/ 	.word	0x0000edb0
        /*0ab4*/ 	.word	0x00000000
        /*0ab8*/ 	.word	0x00000070
        /*0abc*/ 	.short	0x010a
        /*0abe*/ 	.byte	0xff
	.zero		1


	//   ....[126]....
        /*0ac0*/ 	.word	0x0000ee10
        /*0ac4*/ 	.word	0x00000000
        /*0ac8*/ 	.word	0x00000078
        /*0acc*/ 	.short	0x010a
        /*0ace*/ 	.byte	0xff
	.zero		1


	//   ....[127]....
        /*0ad0*/ 	.word	0x0000ee70
        /*0ad4*/ 	.word	0x00000000
        /*0ad8*/ 	.word	0x00000080
        /*0adc*/ 	.short	0x010a
        /*0ade*/ 	.byte	0xff
	.zero		1


	//   ....[128]....
        /*0ae0*/ 	.word	0x0000eed0
        /*0ae4*/ 	.word	0x00000003
        /*0ae8*/ 	.word	0x00000088
        /*0aec*/ 	.short	0x010a
        /*0aee*/ 	.byte	0xff
	.zero		1


	//   ....[129]....
        /*0af0*/ 	.word	0x0000ef30
        /*0af4*/ 	.word	0x00000002
        /*0af8*/ 	.word	0x00000070
        /*0afc*/ 	.short	0x010a
        /*0afe*/ 	.byte	0xff
	.zero		1


	//   ....[130]....
        /*0b00*/ 	.word	0x0000ef90
        /*0b04*/ 	.word	0x00000002
        /*0b08*/ 	.word	0x00000078
        /*0b0c*/ 	.short	0x010a
        /*0b0e*/ 	.byte	0xff
	.zero		1


	//   ....[131]....
        /*0b10*/ 	.word	0x0000eff0
        /*0b14*/ 	.word	0x00000002
        /*0b18*/ 	.word	0x00000080
        /*0b1c*/ 	.short	0x010a
        /*0b1e*/ 	.byte	0xff
	.zero		1


	//   ....[132]....
        /*0b20*/ 	.word	0x0000f050
        /*0b24*/ 	.word	0x00000002
        /*0b28*/ 	.word	0x000000a0
        /*0b2c*/ 	.short	0x010a
        /*0b2e*/ 	.byte	0xff
	.zero		1


	//   ....[133]....
        /*0b30*/ 	.word	0x0000f0a0
        /*0b34*/ 	.word	0x00000004
        /*0b38*/ 	.word	0x00000050
        /*0b3c*/ 	.short	0x010a
        /*0b3e*/ 	.byte	0xff
	.zero		1


	//   ....[134]....
        /*0b40*/ 	.word	0x0000f0f0
        /*0b44*/ 	.word	0x000000da
        /*0b48*/ 	.word	0x000000c0
        /*0b4c*/ 	.short	0x010a
        /*0b4e*/ 	.byte	0xff
	.zero		1


	//----- nvinfo : EIATTR_NUM_MBARRIERS
	.align		4
.L_51:
        /*0b50*/ 	.byte	0x03, 0x38
        /*0b52*/ 	.short	0x0021


	//----- nvinfo : EIATTR_EXIT_INSTR_OFFSETS
	.align		4
        /*0b54*/ 	.byte	0x04, 0x1c
        /*0b56*/ 	.short	(.L_53 - .L_52)


	//   ....[0]....
.L_52:
        /*0b58*/ 	.word	0x00002930


	//   ....[1]....
        /*0b5c*/ 	.word	0x00002e40


	//   ....[2]....
        /*0b60*/ 	.word	0x00002ea0


	//   ....[3]....
        /*0b64*/ 	.word	0x00004110


	//   ....[4]....
        /*0b68*/ 	.word	0x00005140


	//   ....[5]....
        /*0b6c*/ 	.word	0x00005180


	//   ....[6]....
        /*0b70*/ 	.word	0x0000e440


	//   ....[7]....
        /*0b74*/ 	.word	0x0000e4d0


	//   ....[8]....
        /*0b78*/ 	.word	0x0000e500


	//   ....[9]....
        /*0b7c*/ 	.word	0x0000e590


	//----- nvinfo : EIATTR_MAX_THREADS
	.align		4
.L_53:
        /*0b80*/ 	.byte	0x04, 0x05
        /*0b82*/ 	.short	(.L_55 - .L_54)
.L_54:
        /*0b84*/ 	.word	0x00000100
        /*0b88*/ 	.word	0x00000001
        /*0b8c*/ 	.word	0x00000001


	//----- nvinfo : EIATTR_CRS_STACK_SIZE
	.align		4
.L_55:
        /*0b90*/ 	.byte	0x04, 0x1e
        /*0b92*/ 	.short	(.L_57 - .L_56)
.L_56:
        /*0b94*/ 	.word	0x00000000


	//----- nvinfo : EIATTR_CBANK_PARAM_SIZE
	.align		4
.L_57:
        /*0b98*/ 	.byte	0x03, 0x19
        /*0b9a*/ 	.short	0x0800


	//----- nvinfo : EIATTR_PARAM_CBANK
	.align		4
        /*0b9c*/ 	.byte	0x04, 0x0a
        /*0b9e*/ 	.short	(.L_59 - .L_58)
	.align		4
.L_58:
        /*0ba0*/ 	.word	index@(.nv.constant0._ZN7cutlass13device_kernelINS_4gemm6kernel13GemmUniversalIN4cute5tupleIJiiiiEEENS1_10collective13CollectiveMmaINS1_35MainloopSm100TmaUmmaWarpSpecializedILi5ELi2ELi2ENS5_IJNS4_1CILi2EEENSA_ILi1EEESC_EEEEENS5_IJNSA_ILi256EEESF_NSA_ILi64EEEEEENS_10bfloat16_tENS5_IJlSC_lEEESI_SJ_NS4_8TiledMMAINS4_8MMA_AtomIJNS4_26SM100_MMA_F16BF16_2x1SM_SSISI_SI_fLi256ELi256ELNS4_4UMMA5MajorE0ELSO_0ELNSN_7ScaleInE0ELSP_0EEEEEENS4_6LayoutINS5_IJSC_SC_SC_EEENS5_IJNSA_ILi0EEESU_SU_EEEEENS5_IJNS4_10UnderscoreESX_SX_EEEEENS4_18SM100_TMA_2SM_LOADENS4_14ComposedLayoutINS4_7SwizzleILi3ELi4ELi3EEENS4_18smem_ptr_flag_bitsILi16EEENSS_INS5_IJNSA_ILi8EEESG_EEENS5_IJSG_SC_EEEEEEEvNS4_8identityES10_S1A_vS1B_EENS_8epilogue10collective18CollectiveEpilogueINS1D_23Sm100TmaWarpSpecializedILi4ELi2ELi64ELb1ELb0EEEJNS5_IJNSA_ILi128EEESF_SG_EEENS5_IJNSS_IS1I_SC_EENSS_ISG_SC_EEEEESI_SJ_SI_SJ_NS1D_6fusion15FusionCallbacksIS1H_NS1N_13LinCombEltActINS1D_6thread4SiLuESI_fSI_fLNS_15FloatRoundStyleE2EEES1J_S1M_JEEENS4_5SM1004TMEM4LOAD26SM100_TMEM_LOAD_32dp32b64xENS4_13SM90_TMA_LOADES1A_NS4_39AutoVectorizingCopyWithAssumedAlignmentILi128EEENS4_14SM90_TMA_STOREES1A_S21_S21_EEEvvEEEEvNT_6ParamsE)
        /*0ba4*/ 	.short	0x0380
        /*0ba6*/ 	.short	0x0800


	//----- nvinfo : EIATTR_SW_WAR
	.align		4
.L_59:
        /*0ba8*/ 	.byte	0x04, 0x36
        /*0baa*/ 	.short	(.L_61 - .L_60)
.L_60:
        /*0bac*/ 	.word	0x00000008
.L_61:


//--------------------- .nv.callgraph             --------------------------
	.section	.nv.callgraph,"",@"SHT_CUDA_CALLGRAPH"
	.align	4
	.sectionentsize	8
	.align		4
        /*0000*/ 	.word	0x00000000
	.align		4
        /*0004*/ 	.word	0xffffffff
	.align		4
        /*0008*/ 	.word	index@(_ZN7cutlass13device_kernelINS_4gemm6kernel13GemmUniversalIN4cute5tupleIJiiiiEEENS1_10collective13CollectiveMmaINS1_35MainloopSm100TmaUmmaWarpSpecializedILi5ELi2ELi2ENS5_IJNS4_1CILi2EEENSA_ILi1EEESC_EEEEENS5_IJNSA_ILi256EEESF_NSA_ILi64EEEEEENS_10bfloat16_tENS5_IJlSC_lEEESI_SJ_NS4_8TiledMMAINS4_8MMA_AtomIJNS4_26SM100_MMA_F16BF16_2x1SM_SSISI_SI_fLi256ELi256ELNS4_4UMMA5MajorE0ELSO_0ELNSN_7ScaleInE0ELSP_0EEEEEENS4_6LayoutINS5_IJSC_SC_SC_EEENS5_IJNSA_ILi0EEESU_SU_EEEEENS5_IJNS4_10UnderscoreESX_SX_EEEEENS4_18SM100_TMA_2SM_LOADENS4_14ComposedLayoutINS4_7SwizzleILi3ELi4ELi3EEENS4_18smem_ptr_flag_bitsILi16EEENSS_INS5_IJNSA_ILi8EEESG_EEENS5_IJSG_SC_EEEEEEEvNS4_8identityES10_S1A_vS1B_EENS_8epilogue10collective18CollectiveEpilogueINS1D_23Sm100TmaWarpSpecializedILi4ELi2ELi64ELb1ELb0EEEJNS5_IJNSA_ILi128EEESF_SG_EEENS5_IJNSS_IS1I_SC_EENSS_ISG_SC_EEEEESI_SJ_SI_SJ_NS1D_6fusion15FusionCallbacksIS1H_NS1N_13LinCombEltActINS1D_6thread4SiLuESI_fSI_fLNS_15FloatRoundStyleE2EEES1J_S1M_JEEENS4_5SM1004TMEM4LOAD26SM100_TMEM_LOAD_32dp32b64xENS4_13SM90_TMA_LOADES1A_NS4_39AutoVectorizingCopyWithAssumedAlignmentILi128EEENS4_14SM90_TMA_STOREES1A_S21_S21_EEEvvEEEEvNT_6ParamsE)
	.align		4
        /*000c*/ 	.word	index@(__assertfail)
	.align		4
        /*0010*/ 	.word	0x00000000
	.align		4
        /*0014*/ 	.word	0xfffffffe
	.align		4
        /*0018*/ 	.word	0x00000000
	.align		4
        /*001c*/ 	.word	0xfffffffd
	.align		4
        /*0020*/ 	.word	0x00000000
	.align		4
        /*0024*/ 	.word	0xfffffffc


//--------------------- .nv.constant4             --------------------------
	.section	.nv.constant4,"a",@progbits
	.align	8
	.align		8
.nv.constant4:
        /*0000*/ 	.dword	__assertfail
	.align		8
        /*0008*/ 	.dword	__unnamed_1
	.align		8
        /*0010*/ 	.dword	__unnamed_2
	.align		8
        /*0018*/ 	.dword	_ZN39_INTERNAL_c182774c_4_k_cu_d0c09da0_38884cuda3std3__45__cpo5beginE
	.align		8
        /*0020*/ 	.dword	_ZN39_INTERNAL_c182774c_4_k_cu_d0c09da0_38884cuda3std3__45__cpo3endE
	.align		8
        /*0028*/ 	.dword	_ZN39_INTERNAL_c182774c_4_k_cu_d0c09da0_38884cuda3std3__45__cpo6cbeginE
	.align		8
        /*0030*/ 	.dword	_ZN39_INTERNAL_c182774c_4_k_cu_d0c09da0_38884cuda3std3__45__cpo4cendE
	.align		8
        /*0038*/ 	.dword	_ZN39_INTERNAL_c182774c_4_k_cu_d0c09da0_38884cuda3std3__441_GLOBAL__N__c182774c_4_k_cu_d0c09da0_38886ignoreE
	.align		8
        /*0040*/ 	.dword	_ZN39_INTERNAL_c182774c_4_k_cu_d0c09da0_38884cuda3std3__419piecewise_constructE
	.align		8
        /*0048*/ 	.dword	_ZN39_INTERNAL_c182774c_4_k_cu_d0c09da0_38884cuda3std3__48in_placeE
	.align		8
        /*0050*/ 	.dword	_ZN39_INTERNAL_c182774c_4_k_cu_d0c09da0_38884cuda3std6ranges3__45__cpo4swapE
	.align		8
        /*0058*/ 	.dword	_ZN39_INTERNAL_c182774c_4_k_cu_d0c09da0_38884cuda3std6ranges3__45__cpo9iter_moveE
	.align		8
        /*0060*/ 	.dword	_ZN39_INTERNAL_c182774c_4_k_cu_d0c09da0_38884cute7productE
	.align		8
        /*0068*/ 	.dword	_ZN39_INTERNAL_c182774c_4_k_cu_d0c09da0_38884cute1_E
	.align		8
        /*0070*/ 	.dword	$str$25
	.align		8
        /*0078*/ 	.dword	$str$26
	.align		8
        /*0080*/ 	.dword	$str$27
	.align		8
        /*0088*/ 	.dword	$str$28


//--------------------- .text._ZN7cutlass13device_kernelINS_4gemm6kernel13GemmUniversalIN4cute5tupleIJiiiiEEENS1_10collective13CollectiveMmaINS1_35MainloopSm100TmaUmmaWarpSpecializedILi5ELi2ELi2ENS5_IJNS4_1CILi2EEENSA_ILi1EEESC_EEEEENS5_IJNSA_ILi256EEESF_NSA_ILi64EEEEEENS_10bfloat16_tENS5_IJlSC_lEEESI_SJ_NS4_8TiledMMAINS4_8MMA_AtomIJNS4_26SM100_MMA_F16BF16_2x1SM_SSISI_SI_fLi256ELi256ELNS4_4UMMA5MajorE0ELSO_0ELNSN_7ScaleInE0ELSP_0EEEEEENS4_6LayoutINS5_IJSC_SC_SC_EEENS5_IJNSA_ILi0EEESU_SU_EEEEENS5_IJNS4_10UnderscoreESX_SX_EEEEENS4_18SM100_TMA_2SM_LOADENS4_14ComposedLayoutINS4_7SwizzleILi3ELi4ELi3EEENS4_18smem_ptr_flag_bitsILi16EEENSS_INS5_IJNSA_ILi8EEESG_EEENS5_IJSG_SC_EEEEEEEvNS4_8identityES10_S1A_vS1B_EENS_8epilogue10collective18CollectiveEpilogueINS1D_23Sm100TmaWarpSpecializedILi4ELi2ELi64ELb1ELb0EEEJNS5_IJNSA_ILi128EEESF_SG_EEENS5_IJNSS_IS1I_SC_EENSS_ISG_SC_EEEEESI_SJ_SI_SJ_NS1D_6fusion15FusionCallbacksIS1H_NS1N_13LinCombEltActINS1D_6thread4SiLuESI_fSI_fLNS_15FloatRoundStyleE2EEES1J_S1M_JEEENS4_5SM1004TMEM4LOAD26SM100_TMEM_LOAD_32dp32b64xENS4_13SM90_TMA_LOADES1A_NS4_39AutoVectorizingCopyWithAssumedAlignmentILi128EEENS4_14SM90_TMA_STOREES1A_S21_S21_EEEvvEEEEvNT_6ParamsE --------------------------
	.section	.text._ZN7cutlass13device_kernelINS_4gemm6kernel13GemmUniversalIN4cute5tupleIJiiiiEEENS1_10collective13CollectiveMmaINS1_35MainloopSm100TmaUmmaWarpSpecializedILi5ELi2ELi2ENS5_IJNS4_1CILi2EEENSA_ILi1EEESC_EEEEENS5_IJNSA_ILi256EEESF_NSA_ILi64EEEEEENS_10bfloat16_tENS5_IJlSC_lEEESI_SJ_NS4_8TiledMMAINS4_8MMA_AtomIJNS4_26SM100_MMA_F16BF16_2x1SM_SSISI_SI_fLi256ELi256ELNS4_4UMMA5MajorE0ELSO_0ELNSN_7ScaleInE0ELSP_0EEEEEENS4_6LayoutINS5_IJSC_SC_SC_EEENS5_IJNSA_ILi0EEESU_SU_EEEEENS5_IJNS4_10UnderscoreESX_SX_EEEEENS4_18SM100_TMA_2SM_LOADENS4_14ComposedLayoutINS4_7SwizzleILi3ELi4ELi3EEENS4_18smem_ptr_flag_bitsILi16EEENSS_INS5_IJNSA_ILi8EEESG_EEENS5_IJSG_SC_EEEEEEEvNS4_8identityES10_S1A_vS1B_EENS_8epilogue10collective18CollectiveEpilogueINS1D_23Sm100TmaWarpSpecializedILi4ELi2ELi64ELb1ELb0EEEJNS5_IJNSA_ILi128EEESF_SG_EEENS5_IJNSS_IS1I_SC_EENSS_ISG_SC_EEEEESI_SJ_SI_SJ_NS1D_6fusion15FusionCallbacksIS1H_NS1N_13LinCombEltActINS1D_6thread4SiLuESI_fSI_fLNS_15FloatRoundStyleE2EEES1J_S1M_JEEENS4_5SM1004TMEM4LOAD26SM100_TMEM_LOAD_32dp32b64xENS4_13SM90_TMA_LOADES1A_NS4_39AutoVectorizingCopyWithAssumedAlignmentILi128EEENS4_14SM90_TMA_STOREES1A_S21_S21_EEEvvEEEEvNT_6ParamsE,"ax",@progbits
	.align	128
.text._ZN7cutlass13device_kernelINS_4gemm6kernel13GemmUniversalIN4cute5tupleIJiiiiEEENS1_10collective13CollectiveMmaINS1_35MainloopSm100TmaUmmaWarpSpecializedILi5ELi2ELi2ENS5_IJNS4_1CILi2EEENSA_ILi1EEESC_EEEEENS5_IJNSA_ILi256EEESF_NSA_ILi64EEEEEENS_10bfloat16_tENS5_IJlSC_lEEESI_SJ_NS4_8TiledMMAINS4_8MMA_AtomIJNS4_26SM100_MMA_F16BF16_2x1SM_SSISI_SI_fLi256ELi256ELNS4_4UMMA5MajorE0ELSO_0ELNSN_7ScaleInE0ELSP_0EEEEEENS4_6LayoutINS5_IJSC_SC_SC_EEENS5_IJNSA_ILi0EEESU_SU_EEEEENS5_IJNS4_10UnderscoreESX_SX_EEEEENS4_18SM100_TMA_2SM_LOADENS4_14ComposedLayoutINS4_7SwizzleILi3ELi4ELi3EEENS4_18smem_ptr_flag_bitsILi16EEENSS_INS5_IJNSA_ILi8EEESG_EEENS5_IJSG_SC_EEEEEEEvNS4_8identityES10_S1A_vS1B_EENS_8epilogue10collective18CollectiveEpilogueINS1D_23Sm100TmaWarpSpecializedILi4ELi2ELi64ELb1ELb0EEEJNS5_IJNSA_ILi128EEESF_SG_EEENS5_IJNSS_IS1I_SC_EENSS_ISG_SC_EEEEESI_SJ_SI_SJ_NS1D_6fusion15FusionCallbacksIS1H_NS1N_13LinCombEltActINS1D_6thread4SiLuESI_fSI_fLNS_15FloatRoundStyleE2EEES1J_S1M_JEEENS4_5SM1004TMEM4LOAD26SM100_TMEM_LOAD_32dp32b64xENS4_13SM90_TMA_LOADES1A_NS4_39AutoVectorizingCopyWithAssumedAlignmentILi128EEENS4_14SM90_TMA_STOREES1A_S21_S21_EEEvvEEEEvNT_6ParamsE:
        .type           _ZN7cutlass13device_kernelINS_4gemm6kernel13GemmUniversalIN4cute5tupleIJiiiiEEENS1_10collective13CollectiveMmaINS1_35MainloopSm100TmaUmmaWarpSpecializedILi5ELi2ELi2ENS5_IJNS4_1CILi2EEENSA_ILi1EEESC_EEEEENS5_IJNSA_ILi256EEESF_NSA_ILi64EEEEEENS_10bfloat16_tENS5_IJlSC_lEEESI_SJ_NS4_8TiledMMAINS4_8MMA_AtomIJNS4_26SM100_MMA_F16BF16_2x1SM_SSISI_SI_fLi256ELi256ELNS4_4UMMA5MajorE0ELSO_0ELNSN_7ScaleInE0ELSP_0EEEEEENS4_6LayoutINS5_IJSC_SC_SC_EEENS5_IJNSA_ILi0EEESU_SU_EEEEENS5_IJNS4_10UnderscoreESX_SX_EEEEENS4_18SM100_TMA_2SM_LOADENS4_14ComposedLayoutINS4_7SwizzleILi3ELi4ELi3EEENS4_18smem_ptr_flag_bitsILi16EEENSS_INS5_IJNSA_ILi8EEESG_EEENS5_IJSG_SC_EEEEEEEvNS4_8identityES10_S1A_vS1B_EENS_8epilogue10collective18CollectiveEpilogueINS1D_23Sm100TmaWarpSpecializedILi4ELi2ELi64ELb1ELb0EEEJNS5_IJNSA_ILi128EEESF_SG_EEENS5_IJNSS_IS1I_SC_EENSS_ISG_SC_EEEEESI_SJ_SI_SJ_NS1D_6fusion15FusionCallbacksIS1H_NS1N_13LinCombEltActINS1D_6thread4SiLuESI_fSI_fLNS_15FloatRoundStyleE2EEES1J_S1M_JEEENS4_5SM1004TMEM4LOAD26SM100_TMEM_LOAD_32dp32b64xENS4_13SM90_TMA_LOADES1A_NS4_39AutoVectorizingCopyWithAssumedAlignmentILi128EEENS4_14SM90_TMA_STOREES1A_S21_S21_EEEvvEEEEvNT_6ParamsE,@function
        .size           _ZN7cutlass13device_kernelINS_4gemm6kernel13GemmUniversalIN4cute5tupleIJiiiiEEENS1_10collective13CollectiveMmaINS1_35MainloopSm100TmaUmmaWarpSpecializedILi5ELi2ELi2ENS5_IJNS4_1CILi2EEENSA_ILi1EEESC_EEEEENS5_IJNSA_ILi256EEESF_NSA_ILi64EEEEEENS_10bfloat16_tENS5_IJlSC_lEEESI_SJ_NS4_8TiledMMAINS4_8MMA_AtomIJNS4_26SM100_MMA_F16BF16_2x1SM_SSISI_SI_fLi256ELi256ELNS4_4UMMA5MajorE0ELSO_0ELNSN_7ScaleInE0ELSP_0EEEEEENS4_6LayoutINS5_IJSC_SC_SC_EEENS5_IJNSA_ILi0EEESU_SU_EEEEENS5_IJNS4_10UnderscoreESX_SX_EEEEENS4_18SM100_TMA_2SM_LOADENS4_14ComposedLayoutINS4_7SwizzleILi3ELi4ELi3EEENS4_18smem_ptr_flag_bitsILi16EEENSS_INS5_IJNSA_ILi8EEESG_EEENS5_IJSG_SC_EEEEEEEvNS4_8identityES10_S1A_vS1B_EENS_8epilogue10collective18CollectiveEpilogueINS1D_23Sm100TmaWarpSpecializedILi4ELi2ELi64ELb1ELb0EEEJNS5_IJNSA_ILi128EEESF_SG_EEENS5_IJNSS_IS1I_SC_EENSS_ISG_SC_EEEEESI_SJ_SI_SJ_NS1D_6fusion15FusionCallbacksIS1H_NS1N_13LinCombEltActINS1D_6thread4SiLuESI_fSI_fLNS_15FloatRoundStyleE2EEES1J_S1M_JEEENS4_5SM1004TMEM4LOAD26SM100_TMEM_LOAD_32dp32b64xENS4_13SM90_TMA_LOADES1A_NS4_39AutoVectorizingCopyWithAssumedAlignmentILi128EEENS4_14SM90_TMA_STOREES1A_S21_S21_EEEvvEEEEvNT_6ParamsE,(.L_x_375 - _ZN7cutlass13device_kernelINS_4gemm6kernel13GemmUniversalIN4cute5tupleIJiiiiEEENS1_10collective13CollectiveMmaINS1_35MainloopSm100TmaUmmaWarpSpecializedILi5ELi2ELi2ENS5_IJNS4_1CILi2EEENSA_ILi1EEESC_EEEEENS5_IJNSA_ILi256EEESF_NSA_ILi64EEEEEENS_10bfloat16_tENS5_IJlSC_lEEESI_SJ_NS4_8TiledMMAINS4_8MMA_AtomIJNS4_26SM100_MMA_F16BF16_2x1SM_SSISI_SI_fLi256ELi256ELNS4_4UMMA5MajorE0ELSO_0ELNSN_7ScaleInE0ELSP_0EEEEEENS4_6LayoutINS5_IJSC_SC_SC_EEENS5_IJNSA_ILi0EEESU_SU_EEEEENS5_IJNS4_10UnderscoreESX_SX_EEEEENS4_18SM100_TMA_2SM_LOADENS4_14ComposedLayoutINS4_7SwizzleILi3ELi4ELi3EEENS4_18smem_ptr_flag_bitsILi16EEENSS_INS5_IJNSA_ILi8EEESG_EEENS5_IJSG_SC_EEEEEEEvNS4_8identityES10_S1A_vS1B_EENS_8epilogue10collective18CollectiveEpilogueINS1D_23Sm100TmaWarpSpecializedILi4ELi2ELi64ELb1ELb0EEEJNS5_IJNSA_ILi128EEESF_SG_EEENS5_IJNSS_IS1I_SC_EENSS_ISG_SC_EEEEESI_SJ_SI_SJ_NS1D_6fusion15FusionCallbacksIS1H_NS1N_13LinCombEltActINS1D_6thread4SiLuESI_fSI_fLNS_15FloatRoundStyleE2EEES1J_S1M_JEEENS4_5SM1004TMEM4LOAD26SM100_TMEM_LOAD_32dp32b64xENS4_13SM90_TMA_LOADES1A_NS4_39AutoVectorizingCopyWithAssumedAlignmentILi128EEENS4_14SM90_TMA_STOREES1A_S21_S21_EEEvvEEEEvNT_6ParamsE)
        .other          _ZN7cutlass13device_kernelINS_4gemm6kernel13GemmUniversalIN4cute5tupleIJiiiiEEENS1_10collective13CollectiveMmaINS1_35MainloopSm100TmaUmmaWarpSpecializedILi5ELi2ELi2ENS5_IJNS4_1CILi2EEENSA_ILi1EEESC_EEEEENS5_IJNSA_ILi256EEESF_NSA_ILi64EEEEEENS_10bfloat16_tENS5_IJlSC_lEEESI_SJ_NS4_8TiledMMAINS4_8MMA_AtomIJNS4_26SM100_MMA_F16BF16_2x1SM_SSISI_SI_fLi256ELi256ELNS4_4UMMA5MajorE0ELSO_0ELNSN_7ScaleInE0ELSP_0EEEEEENS4_6LayoutINS5_IJSC_SC_SC_EEENS5_IJNSA_ILi0EEESU_SU_EEEEENS5_IJNS4_10UnderscoreESX_SX_EEEEENS4_18SM100_TMA_2SM_LOADENS4_14ComposedLayoutINS4_7SwizzleILi3ELi4ELi3EEENS4_18smem_ptr_flag_bitsILi16EEENSS_INS5_IJNSA_ILi8EEESG_EEENS5_IJSG_SC_EEEEEEEvNS4_8identityES10_S1A_vS1B_EENS_8epilogue10collective18CollectiveEpilogueINS1D_23Sm100TmaWarpSpecializedILi4ELi2ELi64ELb1ELb0EEEJNS5_IJNSA_ILi128EEESF_SG_EEENS5_IJNSS_IS1I_SC_EENSS_ISG_SC_EEEEESI_SJ_SI_SJ_NS1D_6fusion15FusionCallbacksIS1H_NS1N_13LinCombEltActINS1D_6thread4SiLuESI_fSI_fLNS_15FloatRoundStyleE2EEES1J_S1M_JEEENS4_5SM1004TMEM4LOAD26SM100_TMEM_LOAD_32dp32b64xENS4_13SM90_TMA_LOADES1A_NS4_39AutoVectorizingCopyWithAssumedAlignmentILi128EEENS4_14SM90_TMA_STOREES1A_S21_S21_EEEvvEEEEvNT_6ParamsE,@"STO_CUDA_ENTRY STV_DEFAULT"
_ZN7cutlass13device_kernelINS_4gemm6kernel13GemmUniversalIN4cute5tupleIJiiiiEEENS1_10collective13CollectiveMmaINS1_35MainloopSm100TmaUmmaWarpSpecializedILi5ELi2ELi2ENS5_IJNS4_1CILi2EEENSA_ILi1EEESC_EEEEENS5_IJNSA_ILi256EEESF_NSA_ILi64EEEEEENS_10bfloat16_tENS5_IJlSC_lEEESI_SJ_NS4_8TiledMMAINS4_8MMA_AtomIJNS4_26SM100_MMA_F16BF16_2x1SM_SSISI_SI_fLi256ELi256ELNS4_4UMMA5MajorE0ELSO_0ELNSN_7ScaleInE0ELSP_0EEEEEENS4_6LayoutINS5_IJSC_SC_SC_EEENS5_IJNSA_ILi0EEESU_SU_EEEEENS5_IJNS4_10UnderscoreESX_SX_EEEEENS4_18SM100_TMA_2SM_LOADENS4_14ComposedLayoutINS4_7SwizzleILi3ELi4ELi3EEENS4_18smem_ptr_flag_bitsILi16EEENSS_INS5_IJNSA_ILi8EEESG_EEENS5_IJSG_SC_EEEEEEEvNS4_8identityES10_S1A_vS1B_EENS_8epilogue10collective18CollectiveEpilogueINS1D_23Sm100TmaWarpSpecializedILi4ELi2ELi64ELb1ELb0EEEJNS5_IJNSA_ILi128EEESF_SG_EEENS5_IJNSS_IS1I_SC_EENSS_ISG_SC_EEEEESI_SJ_SI_SJ_NS1D_6fusion15FusionCallbacksIS1H_NS1N_13LinCombEltActINS1D_6thread4SiLuESI_fSI_fLNS_15FloatRoundStyleE2EEES1J_S1M_JEEENS4_5SM1004TMEM4LOAD26SM100_TMEM_LOAD_32dp32b64xENS4_13SM90_TMA_LOADES1A_NS4_39AutoVectorizingCopyWithAssumedAlignmentILi128EEENS4_14SM90_TMA_STOREES1A_S21_S21_EEEvvEEEEvNT_6ParamsE:
[----:B------:R-:W1:Y:S01]  /*0000*/  LDC R1, c[0x0][0x37c] ;  /* 0x0000df00ff017b82 */ /* 0x000e620000000800 */
[----:B------:R-:W2:Y:S01]  /*0010*/  S2R R4, SR_TID.X ;  /* 0x0000000000047919 */ /* 0x000ea20000002100 */
[----:B------:R-:W3:Y:S01]  /*0020*/  LDCU.64 UR6, c[0x0][0x890] ;  /* 0x00011200ff0677ac */ /* 0x000ee20008000a00 */
[----:B-1----:R-:W-:-:S05]  /*0030*/  VIADD R1, R1, 0xffffffb0 ;  /* 0xffffffb001017836 */ /* 0x002fca0000000000 */
[----:B------:R-:W1:Y:S01]  /*0040*/  S2UR UR21, SR_CgaCtaId ;  /* 0x00000000001579c3 */ /* 0x000e620000008800 */
[----:B------:R-:W-:Y:S01]  /*0050*/  ELECT P0, URZ, PT ;  /* 0x0000000000ff782f */ /* 0x000fe20003800000 */
[----:B------:R-:W4:Y:S01]  /*0060*/  LDCU.64 UR44, c[0x0][0x358] ;  /* 0x00006b00ff2c77ac */ /* 0x000f220008000a00 */
[----:B---3--:R-:W-:-:S04]  /*0070*/  UISETP.NE.U32.AND UP0, UPT, UR6, URZ, UPT ;  /* 0x000000ff0600728c */ /* 0x008fc8000bf05070 */
[----:B------:R-:W-:Y:S02]  /*0080*/  UISETP.NE.AND.EX UP4, UPT, UR7, URZ, UPT, UP0 ;  /* 0x000000ff0700728c */ /* 0x000fe4000bf85300 */
[----:B-1----:R-:W-:Y:S02]  /*0090*/  ULOP3.LUT UR11, UR21, 0x1, URZ, 0xc0, !UPT ;  /* 0x00000001150b7892 */ /* 0x002fe4000f8ec0ff */
[----:B------:R-:W-:Y:S01]  /*00a0*/  ULOP3.LUT UR10, UR21, 0x1, URZ, 0x3c, !UPT ;  /* 0x00000001150a7892 */ /* 0x000fe2000f8e3cff */
[----:B--2---:R-:W-:-:S05]  /*00b0*/  SHF.R.U32.HI R5, RZ, 0x5, R4 ;  /* 0x00000005ff057819 */ /* 0x004fca0000011604 */
[----:B------:R-:W1:Y:S02]  /*00c0*/  SHFL.IDX PT, R0, R5, RZ, 0x1f ;  /* 0x00001fff05007589 */ /* 0x000e6400000e0000 */
[----:B-1----:R-:W-:Y:S02]  /*00d0*/  R2UR UR12, R0 ;  /* 0x00000000000c72ca */ /* 0x002fe400000e0000 */
[----:B------:R-:W-:-:S05]  /*00e0*/  PRMT R0, RZ, 0x7610, R0 ;  /* 0x00007610ff007816 */ /* 0x000fca0000000000 */
[----:B------:R1:W-:Y:S01]  /*00f0*/  STL.S16 [R1+0x38], R0 ;  /* 0x0000380001007387 */ /* 0x0003e20000100600 */
[----:B----4-:R-:W-:Y:S07]  /*0100*/  BRA.U UP4, `(.L_x_0) ;  /* 0x0000000104347547 */ /* 0x010fee000b800000 */
[----:B------:R-:W2:Y:S02]  /*0110*/  LDCU.64 UR4, c[0x0][0x888] ;  /* 0x00011100ff0477ac */ /* 0x000ea40008000a00 */
[----:B--2---:R-:W-:-:S04]  /*0120*/  UISETP.NE.U32.AND UP0, UPT, UR4, URZ, UPT ;  /* 0x000000ff0400728c */ /* 0x004fc8000bf05070 */
[----:B------:R-:W-:-:S09]  /*0130*/  UISETP.NE.AND.EX UP0, UPT, UR5, URZ, UPT, UP0 ;  /* 0x000000ff0500728c */ /* 0x000fd2000bf05300 */
[----:B------:R-:W-:Y:S05]  /*0140*/  BRA.U !UP0, `(.L_x_1) ;  /* 0x0000000108147547 */ /* 0x000fea000b800000 */
[----:B------:R-:W2:Y:S02]  /*0150*/  LDC.64 R176, c[0x0][0x888] ;  /* 0x00022200ffb07b82 */ /* 0x000ea40000000a00 */
[----:B--2---:R2:W5:Y:S01]  /*0160*/  LDG.E R176, desc[UR44][R176.64] ;  /* 0x0000002cb0b07981 */ /* 0x004562000c1e1900 */
[----:B-1----:R-:W-:-:S05]  /*0170*/  HFMA2 R0, -RZ, RZ, 0, 5.9604644775390625e-08 ;  /* 0x00000001ff007431 */ /* 0x002fca00000001ff */
[----:B------:R2:W-:Y:S01]  /*0180*/  STL.S16 [R1+0x38], R0 ;  /* 0x0000380001007387 */ /* 0x0005e20000100600 */
[----:B------:R-:W-:Y:S05]  /*0190*/  BRA `(.L_x_0) ;  /* 0x0000000000107947 */ /* 0x000fea0003800000 */
.L_x_1:
[----:B-1----:R-:W-:Y:S01]  /*01a0*/  HFMA2 R0, -RZ, RZ, 0, 5.9604644775390625e-08 ;  /* 0x00000001ff007431 */ /* 0x002fe200000001ff */
[----:B------:R-:W1:Y:S04]  /*01b0*/  LDCU UR4, c[0x0][0x880] ;  /* 0x00011000ff0477ac */ /* 0x000e680008000800 */
[----:B------:R3:W-:Y:S01]  /*01c0*/  STL.S16 [R1+0x38], R0 ;  /* 0x0000380001007387 */ /* 0x0007e20000100600 */
[----:B-1----:R-:W-:-:S07]  /*01d0*/  MOV R176, UR4 ;  /* 0x0000000400b07c02 */ /* 0x002fce0008000f00 */
.L_x_0:
[----:B------:R-:W4:Y:S02]  /*01e0*/  LDCU.64 UR4, c[0x0][0x8b0] ;  /* 0x00011600ff0477ac */ /* 0x000f240008000a00 */
[----:B----4-:R-:W-:-:S04]  /*01f0*/  UISETP.NE.U32.AND UP0, UPT, UR4, URZ, UPT ;  /* 0x000000ff0400728c */ /* 0x010fc8000bf05070 */
[----:B------:R-:W-:-:S09]  /*0200*/  UISETP.NE.AND.EX UP0, UPT, UR5, URZ, UPT, UP0 ;  /* 0x000000ff0500728c */ /* 0x000fd2000bf05300 */
[----:B------:R-:W-:Y:S05]  /*0210*/  BRA.U UP0, `(.L_x_2) ;  /* 0x0000000100247547 */ /* 0x000fea000b800000 */
[----:B------:R-:W4:Y:S02]  /*0220*/  LDCU.64 UR4, c[0x0][0x8a8] ;  /* 0x00011500ff0477ac */ /* 0x000f240008000a00 */
[----:B----4-:R-:W-:-:S04]  /*0230*/  UISETP.NE.U32.AND UP0, UPT, UR4, URZ, UPT ;  /* 0x000000ff0400728c */ /* 0x010fc8000bf05070 */
[----:B------:R-:W-:-:S09]  /*0240*/  UISETP.NE.AND.EX UP0, UPT, UR5, URZ, UPT, UP0 ;  /* 0x000000ff0500728c */ /* 0x000fd2000bf05300 */
[----:B------:R-:W-:Y:S05]  /*0250*/  BRA.U !UP0, `(.L_x_3) ;  /* 0x00000001080c7547 */ /* 0x000fea000b800000 */
[----:B------:R-:W4:Y:S02]  /*0260*/  LDC.64 R2, c[0x0][0x8a8] ;  /* 0x00022a00ff027b82 */ /* 0x000f240000000a00 */
[----:B----4-:R4:W5:Y:S01]  /*0270*/  LDG.E R105, desc[UR44][R2.64] ;  /* 0x0000002c02697981 */ /* 0x010962000c1e1900 */
[----:B------:R-:W-:Y:S05]  /*0280*/  BRA `(.L_x_2) ;  /* 0x0000000000087947 */ /* 0x000fea0003800000 */
.L_x_3:
[----:B------:R-:W4:Y:S02]  /*0290*/  LDCU UR4, c[0x0][0x8a0] ;  /* 0x00011400ff0477ac */ /* 0x000f240008000800 */
[----:B----4-:R-:W-:Y:S02]  /*02a0*/  MOV R105, UR4 ;  /* 0x0000000400697c02 */ /* 0x010fe40008000f00 */
.L_x_2:
[----:B-123--:R-:W-:Y:S01]  /*02b0*/  IMAD.U32 R0, RZ, RZ, UR12 ;  /* 0x0000000cff007e24 */ /* 0x00efe2000f8e00ff */
[----:B------:R-:W-:Y:S04]  /*02c0*/  BSSY.RECONVERGENT B0, `(.L_x_4) ;  /* 0x000000c000007945 */ /* 0x000fe80003800200 */
[C---:B------:R-:W-:Y:S02]  /*02d0*/  ISETP.NE.OR P2, PT, R0.reuse, 0x1, !P0 ;  /* 0x000000010000780c */ /* 0x040fe40004745670 */
[----:B------:R-:W-:-:S11]  /*02e0*/  ISETP.NE.OR P1, PT, R0, 0x3, !P0 ;  /* 0x000000030000780c */ /* 0x000fd60004725670 */
[----:B------:R-:W-:Y:S05]  /*02f0*/  @P2 BRA `(.L_x_5) ;  /* 0x0000000000202947 */ /* 0x000fea0003800000 */
[----:B------:R-:W1:Y:S02]  /*0300*/  LDCU.64 UR4, c[0x0][0x348] ;  /* 0x00006900ff0477ac */ /* 0x000e640008000a00 */
[----:B-1----:R-:W-:Y:S02]  /*0310*/  UIADD3 UR8, UP1, UPT, UR4, 0x80, URZ ;  /* 0x0000008004087890 */ /* 0x002fe4000ff3e0ff */
[----:B------:R-:W-:Y:S02]  /*0320*/  UIADD3 UR4, UP0, UPT, UR4, 0x180, URZ ;  /* 0x0000018004047890 */ /* 0x000fe4000ff1e0ff */
[----:B------:R-:W-:Y:S02]  /*0330*/  UIADD3.X UR9, UPT, UPT, URZ, UR5, URZ, UP1, !UPT ;  /* 0x00000005ff097290 */ /* 0x000fe40008ffe4ff */
[----:B------:R-:W-:-:S07]  /*0340*/  UIADD3.X UR5, UPT, UPT, URZ, UR5, URZ, UP0, !UPT ;  /* 0x00000005ff057290 */ /* 0x000fce00087fe4ff */
[----:B------:R1:W-:Y:S02]  /*0350*/  UTMACCTL.PF [UR8] ;  /* 0x00000000080079b9 */ /* 0x0003e40008040000 */
[----:B------:R1:W-:Y:S02]  /*0360*/  UTMACCTL.PF [UR4] ;  /* 0x00000000040079b9 */ /* 0x0003e40008040000 */
[----:B-1----:R-:W-:Y:S01]  /*0370*/  NOP ;  /* 0x0000000000007918 */ /* 0x002fe20000000000 */
.L_x_5:
[----:B------:R-:W-:Y:S05]  /*0380*/  BSYNC.RECONVERGENT B0 ;  /* 0x0000000000007941 */ /* 0x000fea0003800200 */
.L_x_4:
[----:B------:R-:W-:Y:S04]  /*0390*/  BSSY.RECONVERGENT B0, `(.L_x_6) ;  /* 0x000000a000007945 */ /* 0x000fe80003800200 */
        /* <DEDUP_REMOVED lines=9> */
.L_x_7:
[----:B------:R-:W-:Y:S05]  /*0430*/  BSYNC.RECONVERGENT B0 ;  /* 0x0000000000007941 */ /* 0x000fea0003800200 */
.L_x_6:
[----:B------:R-:W1:Y:S01]  /*0440*/  LDCU.64 UR4, c[0x0][0x888] ;  /* 0x00011100ff0477ac */ /* 0x000e620008000a00 */
[----:B------:R-:W-:Y:S02]  /*0450*/  UISETP.EQ.U32.AND UP1, UPT, UR6, URZ, UPT ;  /* 0x000000ff0600728c */ /* 0x000fe4000bf22070 */
[----:B------:R-:W-:Y:S02]  /*0460*/  UPLOP3.LUT UP3, UPT, UPT, UPT, UPT, 0x40, 0x4 ;  /* 0x000000000004789c */ /* 0x000fe40003f6e870 */
[----:B-1----:R-:W-:-:S04]  /*0470*/  UISETP.NE.U32.AND UP0, UPT, UR4, URZ, UPT ;  /* 0x000000ff0400728c */ /* 0x002fc8000bf05070 */
[----:B------:R-:W-:-:S04]  /*0480*/  UISETP.NE.AND.EX UP2, UPT, UR5, URZ, UPT, UP0 ;  /* 0x000000ff0500728c */ /* 0x000fc8000bf45300 */
[----:B------:R-:W-:-:S04]  /*0490*/  UISETP.EQ.OR.EX UP5, UPT, UR7, URZ, !UP2, UP1 ;  /* 0x000000ff0700728c */ /* 0x000fc8000d7a2710 */
[----:B------:R-:W-:-:S05]  /*04a0*/  UP2UR UR40, UPR, URZ, 0x20 ;  /* 0x00000020ff287883 */ /* 0x000fca0008000000 */
[----:B------:R-:W-:Y:S07]  /*04b0*/  BRA.U !UP5, `(.L_x_8) ;  /* 0x000000010d147547 */ /* 0x000fee000b800000 */
[----:B------:R-:W-:Y:S01]  /*04c0*/  PLOP3.LUT P2, PT, PT, PT, UP4, 0x80, 0x8 ;  /* 0x000000000008781c */ /* 0x000fe20003f4f048 */
[----:B------:R-:W-:-:S12]  /*04d0*/  UPLOP3.LUT UP3, UPT, UPT, UPT, UP2, 0x40, 0x4 ;  /* 0x000000000004789c */ /* 0x000fd80003f6e820 */
[----:B-----5:R-:W-:-:S13]  /*04e0*/  @!P2 FSETP.EQ.AND P1, PT, R176, RZ, PT ;  /* 0x000000ffb000a20b */ /* 0x020fda0003f22000 */
[----:B------:R-:W-:Y:S01]  /*04f0*/  @!P2 VOTEU.ANY UP0, P1 ;  /* 0x0000000000ffa886 */ /* 0x000fe20000800100 */
[----:B------:R-:W-:-:S11]  /*0500*/  @!UP4 UPLOP3.LUT UP3, UPT, UPT, UPT, UP0, 0x80, 0x8 ;  /* 0x000000000008c89c */ /* 0x000fd60003f6f000 */
.L_x_8:
[----:B------:R-:W1:Y:S01]  /*0510*/  SHFL.IDX PT, R0, R5, RZ, 0x1f ;  /* 0x00001fff05007589 */ /* 0x000e6200000e0000 */
[----:B------:R-:W-:-:S04]  /*0520*/  UISETP.NE.AND UP0, UPT, UR12, 0x2, UPT ;  /* 0x000000020c00788c */ /* 0x000fc8000bf05270 */
[----:B------:R-:W-:Y:S02]  /*0530*/  UISETP.EQ.AND UP1, UPT, UR11, URZ, !UP0 ;  /* 0x000000ff0b00728c */ /* 0x000fe4000c722270 */
[----:B------:R-:W-:-:S04]  /*0540*/  USEL UR52, URZ, 0x1, UP0 ;  /* 0x00000001ff347887 */ /* 0x000fc80008000000 */
[----:B------:R-:W-:Y:S02]  /*0550*/  PLOP3.LUT P2, PT, P0, PT, UP1, 0x80, 0x8 ;  /* 0x000000000008781c */ /* 0x000fe4000074f018 */
[----:B-1----:R-:W-:-:S13]  /*0560*/  ISETP.NE.AND P1, PT, R0, RZ, PT ;  /* 0x000000ff0000720c */ /* 0x002fda0003f25270 */
[----:B------:R-:W-:Y:S05]  /*0570*/  @P1 BRA `(.L_x_9) ;  /* 0x00000000004c1947 */ /* 0x000fea0003800000 */
[----:B------:R-:W-:Y:S01]  /*0580*/  UMOV UR5, 0x400 ;  /* 0x0000040000057882 */ /* 0x000fe20000000000 */
[----:B------:R-:W-:Y:S01]  /*0590*/  UMOV UR4, 0x1 ;  /* 0x0000000100047882 */ /* 0x000fe20000000000 */
[----:B------:R-:W-:Y:S02]  /*05a0*/  ULEA UR5, UR21, UR5, 0x18 ;  /* 0x0000000515057291 */ /* 0x000fe4000f8ec0ff */
[----:B------:R-:W-:-:S04]  /*05b0*/  UIADD3 UR6, UPT, UPT, -UR4, 0x100000, URZ ;  /* 0x0010000004067890 */ /* 0x000fc8000fffe1ff */
[----:B------:R-:W-:Y:S02]  /*05c0*/  USHF.L.U32 UR7, UR6, 0xb, URZ ;  /* 0x0000000b06077899 */ /* 0x000fe400080006ff */
[----:B------:R-:W-:Y:S01]  /*05d0*/  USHF.L.U32 UR6, UR6, 0x1, URZ ;  /* 0x0000000106067899 */ /* 0x000fe200080006ff */
[----:B------:R-:W-:Y:S01]  /*05e0*/  ELECT P1, URZ, PT ;  /* 0x0000000000ff782f */ /* 0x000fe20003820000 */
[----:B------:R-:W1:Y:S10]  /*05f0*/  FENCE.VIEW.ASYNC.S ;  /* 0x00000000000073c6 */ /* 0x000e740000000000 */
[----:B-1----:R1:W2:Y:S01]  /*0600*/  SYNCS.EXCH.64 URZ, [UR5], UR6 ;  /* 0x0000000605ff75b2 */ /* 0x0022a20008000100 */
[----:B------:R1:W3:Y:S01]  /*0610*/  SYNCS.EXCH.64 URZ, [UR5+0x28], UR6 ;  /* 0x0000280605ff75b2 */ /* 0x0002e20008000100 */
[----:B------:R1:W1:Y:S01]  /*0620*/  SYNCS.EXCH.64 URZ, [UR5+0x8], UR6 ;  /* 0x0000080605ff75b2 */ /* 0x0002620008000100 */
[----:B------:R1:W1:Y:S01]  /*0630*/  SYNCS.EXCH.64 URZ, [UR5+0x30], UR6 ;  /* 0x0000300605ff75b2 */ /* 0x0002620008000100 */
[----:B------:R1:W1:Y:S01]  /*0640*/  SYNCS.EXCH.64 URZ, [UR5+0x10], UR6 ;  /* 0x0000100605ff75b2 */ /* 0x0002620008000100 */
[----:B------:R1:W1:Y:S01]  /*0650*/  SYNCS.EXCH.64 URZ, [UR5+0x38], UR6 ;  /* 0x0000380605ff75b2 */ /* 0x0002620008000100 */
[----:B------:R1:W1:Y:S01]  /*0660*/  SYNCS.EXCH.64 URZ, [UR5+0x18], UR6 ;  /* 0x0000180605ff75b2 */ /* 0x0002620008000100 */
[----:B------:R1:W1:Y:S01]  /*0670*/  SYNCS.EXCH.64 URZ, [UR5+0x40], UR6 ;  /* 0x0000400605ff75b2 */ /* 0x0002620008000100 */
[----:B------:R1:W1:Y:S01]  /*0680*/  SYNCS.EXCH.64 URZ, [UR5+0x20], UR6 ;  /* 0x0000200605ff75b2 */ /* 0x0002620008000100 */
[----:B------:R1:W1:Y:S01]  /*0690*/  SYNCS.EXCH.64 URZ, [UR5+0x48], UR6 ;  /* 0x0000480605ff75b2 */ /* 0x0002620008000100 */
[----:B------:R-:W-:Y:S01]  /*06a0*/  NOP ;  /* 0x0000000000007918 */ /* 0x000fe20000000000 */
.L_x_9:
[----:B------:R-:W4:Y:S01]  /*06b0*/  SHFL.IDX PT, R0, R5, RZ, 0x1f ;  /* 0x00001fff05007589 */ /* 0x000f2200000e0000 */
[----:B------:R-:W-:Y:S01]  /*06c0*/  NOP ;  /* 0x0000000000007918 */ /* 0x000fe20000000000 */
[----:B----4-:R-:W-:-:S13]  /*06d0*/  ISETP.NE.AND P1, PT, R0, 0x1, PT ;  /* 0x000000010000780c */ /* 0x010fda0003f25270 */
[----:B------:R-:W-:Y:S05]  /*06e0*/  @P1 BRA `(.L_x_10) ;  /* 0x0000000000541947 */ /* 0x000fea0003800000 */
[----:B-1----:R-:W-:Y:S01]  /*06f0*/  UMOV UR6, 0x400 ;  /* 0x0000040000067882 */ /* 0x002fe20000000000 */
[----:B------:R-:W-:Y:S01]  /*0700*/  UMOV UR5, 0x20 ;  /* 0x0000002000057882 */ /* 0x000fe20000000000 */
[----:B------:R-:W-:Y:S01]  /*0710*/  UMOV UR4, 0x80 ;  /* 0x0000008000047882 */ /* 0x000fe20000000000 */
[----:B------:R-:W-:Y:S02]  /*0720*/  ULEA UR6, UR21, UR6, 0x18 ;  /* 0x0000000615067291 */ /* 0x000fe4000f8ec0ff */
[----:B------:R-:W-:-:S04]  /*0730*/  UIADD3 UR8, UPT, UPT, -UR5, 0x100000, URZ ;  /* 0x0010000005087890 */ /* 0x000fc8000fffe1ff */
[----:B------:R-:W-:Y:S02]  /*0740*/  USHF.L.U32 UR9, UR8, 0xb, URZ ;  /* 0x0000000b08097899 */ /* 0x000fe400080006ff */
[----:B------:R-:W-:Y:S02]  /*0750*/  USHF.L.U32 UR8, UR8, 0x1, URZ ;  /* 0x0000000108087899 */ /* 0x000fe400080006ff */
[----:B------:R-:W-:-:S04]  /*0760*/  UIADD3 UR4, UPT, UPT, -UR4, 0x100000, URZ ;  /* 0x0010000004047890 */ /* 0x000fc8000fffe1ff */
[----:B------:R-:W-:Y:S02]  /*0770*/  USHF.L.U32 UR5, UR4, 0xb, URZ ;  /* 0x0000000b04057899 */ /* 0x000fe400080006ff */
[----:B------:R-:W-:Y:S01]  /*0780*/  USHF.L.U32 UR4, UR4, 0x1, URZ ;  /* 0x0000000104047899 */ /* 0x000fe200080006ff */
[----:B------:R-:W-:Y:S01]  /*0790*/  ELECT P1, URZ, PT ;  /* 0x0000000000ff782f */ /* 0x000fe20003820000 */
[----:B------:R-:W1:Y:S02]  /*07a0*/  FENCE.VIEW.ASYNC.S ;  /* 0x00000000000073c6 */ /* 0x000e640000000000 */
[----:B-1----:R4:W1:Y:S08]  /*07b0*/  SYNCS.EXCH.64 URZ, [UR6+0x50], UR8 ;  /* 0x0000500806ff75b2 */ /* 0x0028700008000100 */
[----:B------:R4:W1:Y:S01]  /*07c0*/  SYNCS.EXCH.64 URZ, [UR6+0x70], UR4 ;  /* 0x0000700406ff75b2 */ /* 0x0008620008000100 */
[----:B------:R4:W1:Y:S01]  /*07d0*/  SYNCS.EXCH.64 URZ, [UR6+0x58], UR8 ;  /* 0x0000580806ff75b2 */ /* 0x0008620008000100 */
[----:B------:R4:W1:Y:S01]  /*07e0*/  SYNCS.EXCH.64 URZ, [UR6+0x78], UR4 ;  /* 0x0000780406ff75b2 */ /* 0x0008620008000100 */
[----:B------:R4:W1:Y:S01]  /*07f0*/  SYNCS.EXCH.64 URZ, [UR6+0x60], UR8 ;  /* 0x0000600806ff75b2 */ /* 0x0008620008000100 */
[----:B------:R4:W1:Y:S01]  /*0800*/  SYNCS.EXCH.64 URZ, [UR6+0x80], UR4 ;  /* 0x0000800406ff75b2 */ /* 0x0008620008000100 */
[----:B------:R4:W1:Y:S01]  /*0810*/  SYNCS.EXCH.64 URZ, [UR6+0x68], UR8 ;  /* 0x0000680806ff75b2 */ /* 0x0008620008000100 */
[----:B------:R4:W1:Y:S02]  /*0820*/  SYNCS.EXCH.64 URZ, [UR6+0x88], UR4 ;  /* 0x0000880406ff75b2 */ /* 0x0008640008000100 */
[----:B----4-:R-:W-:Y:S01]  /*0830*/  NOP ;  /* 0x0000000000007918 */ /* 0x010fe20000000000 */
.L_x_10:
[----:B------:R-:W4:Y:S01]  /*0840*/  SHFL.IDX PT, R0, R5, RZ, 0x1f ;  /* 0x00001fff05007589 */ /* 0x000f2200000e0000 */
[----:B------:R-:W-:Y:S01]  /*0850*/  NOP ;  /* 0x0000000000007918 */ /* 0x000fe20000000000 */
[----:B----4-:R-:W-:-:S13]  /*0860*/  ISETP.NE.AND P1, PT, R0, 0x3, PT ;  /* 0x000000030000780c */ /* 0x010fda0003f25270 */
[----:B------:R-:W-:Y:S05]  /*0870*/  @P1 BRA `(.L_x_11) ;  /* 0x00000000002c1947 */ /* 0x000fea0003800000 */
[----:B-1----:R-:W-:Y:S01]  /*0880*/  UMOV UR5, 0x400 ;  /* 0x0000040000057882 */ /* 0x002fe20000000000 */
[----:B------:R-:W-:Y:S01]  /*0890*/  UMOV UR4, 0x20 ;  /* 0x0000002000047882 */ /* 0x000fe20000000000 */
[----:B------:R-:W-:Y:S02]  /*08a0*/  ULEA UR5, UR21, UR5, 0x18 ;  /* 0x0000000515057291 */ /* 0x000fe4000f8ec0ff */
[----:B------:R-:W-:-:S04]  /*08b0*/  UIADD3 UR6, UPT, UPT, -UR4, 0x100000, URZ ;  /* 0x0010000004067890 */ /* 0x000fc8000fffe1ff */
[----:B------:R-:W-:Y:S02]  /*08c0*/  USHF.L.U32 UR7, UR6, 0xb, URZ ;  /* 0x0000000b06077899 */ /* 0x000fe400080006ff */
[----:B------:R-:W-:Y:S01]  /*08d0*/  USHF.L.U32 UR6, UR6, 0x1, URZ ;  /* 0x0000000106067899 */ /* 0x000fe200080006ff */
[----:B------:R-:W-:Y:S01]  /*08e0*/  ELECT P1, URZ, PT ;  /* 0x0000000000ff782f */ /* 0x000fe20003820000 */
[----:B------:R-:W1:Y:S10]  /*08f0*/  FENCE.VIEW.ASYNC.S ;  /* 0x00000000000073c6 */ /* 0x000e740000000000 */
[----:B-1----:R4:W1:Y:S01]  /*0900*/  SYNCS.EXCH.64 URZ, [UR5+0x90], UR6 ;  /* 0x0000900605ff75b2 */ /* 0x0028620008000100 */
[----:B------:R4:W1:Y:S02]  /*0910*/  SYNCS.EXCH.64 URZ, [UR5+0x98], UR6 ;  /* 0x0000980605ff75b2 */ /* 0x0008640008000100 */
[----:B----4-:R-:W-:Y:S01]  /*0920*/  NOP ;  /* 0x0000000000007918 */ /* 0x010fe20000000000 */
.L_x_11:
[----:B------:R-:W4:Y:S01]  /*0930*/  SHFL.IDX PT, R0, R5, RZ, 0x1f ;  /* 0x00001fff05007589 */ /* 0x000f2200000e0000 */
[----:B------:R-:W-:Y:S01]  /*0940*/  NOP ;  /* 0x0000000000007918 */ /* 0x000fe20000000000 */
[----:B----4-:R-:W-:-:S13]  /*0950*/  ISETP.NE.AND P1, PT, R0, 0x4, PT ;  /* 0x000000040000780c */ /* 0x010fda0003f25270 */
[----:B------:R-:W-:Y:S05]  /*0960*/  @P1 BRA `(.L_x_12) ;  /* 0x0000000000481947 */ /* 0x000fea0003800000 */
[----:B-1----:R-:W-:Y:S01]  /*0970*/  UMOV UR6, 0x1a0 ;  /* 0x000001a000067882 */ /* 0x002fe20000000000 */
[----:B------:R-:W-:Y:S01]  /*0980*/  UMOV UR5, 0x400 ;  /* 0x0000040000057882 */ /* 0x000fe20000000000 */
[----:B------:R-:W-:Y:S01]  /*0990*/  USEL UR6, UR6, 0x1e0, UP3 ;  /* 0x000001e006067887 */ /* 0x000fe20009800000 */
        /* <DEDUP_REMOVED lines=13> */
[----:B------:R4:W1:Y:S02]  /*0a70*/  SYNCS.EXCH.64 URZ, [UR5+0xb8], UR6 ;  /* 0x0000b80605ff75b2 */ /* 0x0008640008000100 */
[----:B----4-:R-:W-:Y:S01]  /*0a80*/  NOP ;  /* 0x0000000000007918 */ /* 0x010fe20000000000 */
.L_x_12:
        /* <DEDUP_REMOVED lines=21> */
.L_x_13:
[----:B------:R-:W4:Y:S01]  /*0be0*/  SHFL.IDX PT, R0, R5, RZ, 0x1f ;  /* 0x00001fff05007589 */ /* 0x000f2200000e0000 */
[----:B------:R-:W-:Y:S01]  /*0bf0*/  ISETP.NE.OR P0, PT, RZ, UR12, !P0 ;  /* 0x0000000cff007c0c */ /* 0x000fe2000c705670 */
        /* <DEDUP_REMOVED lines=12> */
[----:B------:R4:W1:Y:S01]  /*0cc0*/  SYNCS.EXCH.64 URZ, [UR5+0xf0], UR6 ;  /* 0x0000f00605ff75b2 */ /* 0x0008620008000100 */
[----:B------:R4:W1:Y:S01]  /*0cd0*/  SYNCS.EXCH.64 URZ, [UR5+0xe8], UR6 ;  /* 0x0000e80605ff75b2 */ /* 0x0008620008000100 */
[----:B------:R4:W1:Y:S02]  /*0ce0*/  SYNCS.EXCH.64 URZ, [UR5+0xf8], UR6 ;  /* 0x0000f80605ff75b2 */ /* 0x0008640008000100 */
[----:B----4-:R-:W-:Y:S01]  /*0cf0*/  NOP ;  /* 0x0000000000007918 */ /* 0x010fe20000000000 */
.L_x_14:
[----:B------:R-:W-:Y:S01]  /*0d00*/  VOTEU.ALL UP0, P0 ;  /* 0x0000000000ff7886 */ /* 0x000fe20000000000 */
[----:B-1----:R-:W-:Y:S01]  /*0d10*/  UMOV UR6, 0x20 ;  /* 0x0000002000067882 */ /* 0x002fe20000000000 */
[----:B------:R-:W1:Y:S01]  /*0d20*/  LDCU UR5, c[0x0][0x36c] ;  /* 0x00006d80ff0577ac */ /* 0x000e620008000800 */
[----:B------:R-:W-:Y:S01]  /*0d30*/  NOP ;  /* 0x0000000000007918 */ /* 0x000fe20000000000 */
[----:B------:R-:W-:Y:S01]  /*0d40*/  LOP3.LUT R14, R4, 0x1f, RZ, 0xc0, !PT ;  /* 0x0000001f040e7812 */ /* 0x000fe200078ec0ff */
[----:B------:R-:W-:Y:S01]  /*0d50*/  @!UP0 UMOV UR4, 0x400 ;  /* 0x0000040000048882 */ /* 0x000fe20000000000 */
[----:B------:R-:W-:-:S04]  /*0d60*/  @!UP0 UIADD3 UR6, UPT, UPT, -UR6, 0x100000, URZ ;  /* 0x0010000006068890 */ /* 0x000fc8000fffe1ff */
[----:B------:R-:W-:Y:S02]  /*0d70*/  @!UP0 USHF.L.U32 UR7, UR6, 0xb, URZ ;  /* 0x0000000b06078899 */ /* 0x000fe400080006ff */
[----:B------:R-:W-:Y:S02]  /*0d80*/  @!UP0 USHF.L.U32 UR6, UR6, 0x1, URZ ;  /* 0x0000000106068899 */ /* 0x000fe400080006ff */
[----:B------:R-:W-:Y:S01]  /*0d90*/  @!UP0 ULEA UR4, UR21, UR4, 0x18 ;  /* 0x0000000415048291 */ /* 0x000fe2000f8ec0ff */
[----:B------:R-:W-:Y:S01]  /*0da0*/  VOTEU.ALL UP0, P0 ;  /* 0x0000000000ff7886 */ /* 0x000fe20000000000 */
[----:B------:R-:W-:Y:S02]  /*0db0*/  UISETP.NE.AND UP5, UPT, UR12, URZ, UPT ;  /* 0x000000ff0c00728c */ /* 0x000fe4000bfa5270 */
[----:B-1----:R-:W-:Y:S01]  /*0dc0*/  UISETP.EQ.U32.AND UP6, UPT, UR5, 0x1, UPT ;  /* 0x000000010500788c */ /* 0x002fe2000bfc2070 */
[----:B------:R-:W1:Y:S07]  /*0dd0*/  FENCE.VIEW.ASYNC.S ;  /* 0x00000000000073c6 */ /* 0x000e6e0000000000 */
[----:B-1----:R1:W4:Y:S01]  /*0de0*/  @!UP0 SYNCS.EXCH.64 URZ, [UR4+0x100], UR6 ;  /* 0x0001000604ff85b2 */ /* 0x0023220008000100 */
[----:B------:R-:W-:Y:S05]  /*0df0*/  BRA.U !UP6, `(.L_x_15) ;  /* 0x000000010e087547 */ /* 0x000fea000b800000 */
[----:B--234-:R-:W-:Y:S01]  /*0e00*/  UCGABAR_ARV ;  /* 0x00000000000079c7 */ /* 0x01cfe20008000000 */
[----:B------:R-:W-:Y:S05]  /*0e10*/  BRA `(.L_x_16) ;  /* 0x0000000000047947 */ /* 0x000fea0003800000 */
.L_x_15:
[----:B--234-:R-:W-:Y:S01]  /*0e20*/  NOP ;  /* 0x0000000000007918 */ /* 0x01cfe20000000000 */
.L_x_16:
[----:B------:R-:W2:Y:S01]  /*0e30*/  S2UR UR13, SR_CTAID.X ;  /* 0x00000000000d79c3 */ /* 0x000ea20000002500 */
[----:B------:R-:W-:-:S05]  /*0e40*/  CS2R.32 R3, SR_CgaSize ;  /* 0x0000000000037805 */ /* 0x000fca0000008a00 */
[----:B------:R-:W-:-:S05]  /*0e50*/  IMAD R3, R3, -0xa0, RZ ;  /* 0xffffff6003037824 */ /* 0x000fca00078e02ff */
[----:B------:R-:W-:-:S14]  /*0e60*/  R2UR UR5, R3 ;  /* 0x00000000030572ca */ /* 0x000fdc00000e0000 */
[----:B------:R-:W3:Y:S01]  /*0e70*/  LDCU UR5, c[0x0][UR5+0x2b0] ;  /* 0x00005600050577ac */ /* 0x000ee20008000800 */
[----:B------:R-:W-:Y:S02]  /*0e80*/  PRMT R7, RZ, 0x7610, R7 ;  /* 0x00007610ff077816 */ /* 0x000fe40000000007 */
[----:B------:R-:W-:Y:S02]  /*0e90*/  PRMT R8, RZ, 0x7610, R8 ;  /* 0x00007610ff087816 */ /* 0x000fe40000000008 */
[----:B------:R-:W-:-:S05]  /*0ea0*/  CS2R.32 R3, SR_CgaSize ;  /* 0x0000000000037805 */ /* 0x000fca0000008a00 */
[----:B------:R-:W-:-:S05]  /*0eb0*/  IMAD R3, R3, -0xa0, RZ ;  /* 0xffffff6003037824 */ /* 0x000fca00078e02ff */
[----:B-1----:R-:W-:-:S14]  /*0ec0*/  R2UR UR4, R3 ;  /* 0x00000000030472ca */ /* 0x002fdc00000e0000 */
[----:B------:R-:W1:Y:S01]  /*0ed0*/  LDCU UR4, c[0x0][UR4+0x2b4] ;  /* 0x00005680040477ac */ /* 0x000e620008000800 */
[----:B------:R-:W4:Y:S01]  /*0ee0*/  S2UR UR46, SR_CTAID.Y ;  /* 0x00000000002e79c3 */ /* 0x000f220000002600 */
[----:B------:R-:W3:Y:S01]  /*0ef0*/  LDCU UR15, c[0x0][0xb24] ;  /* 0x00016480ff0f77ac */ /* 0x000ee20008000800 */
[----:B------:R-:W1:Y:S06]  /*0f00*/  LDCU UR37, c[0x0][0xb24] ;  /* 0x00016480ff2577ac */ /* 0x000e6c0008000800 */
[----:B------:R-:W1:Y:S01]  /*0f10*/  S2UR UR36, SR_CTAID.Z ;  /* 0x00000000002479c3 */ /* 0x000e620000002700 */
[----:B------:R-:W1:Y:S01]  /*0f20*/  LDCU UR14, c[0x0][0xb30] ;  /* 0x00016600ff0e77ac */ /* 0x000e620008000800 */
[----:B--2---:R-:W-:Y:S01]  /*0f30*/  I2FP.F32.U32 R0, UR13 ;  /* 0x0000000d00007c45 */ /* 0x004fe20008201000 */
[----:B------:R-:W-:Y:S01]  /*0f40*/  UMOV UR47, UR13 ;  /* 0x0000000d002f7c82 */ /* 0x000fe20008000000 */
[----:B---3--:R-:W-:-:S03]  /*0f50*/  UISETP.GE.AND UP1, UPT, UR15, 0x1, UPT ;  /* 0x000000010f00788c */ /* 0x008fc6000bf26270 */
[----:B------:R-:W-:Y:S01]  /*0f60*/  FMUL R0, R0, UR5 ;  /* 0x0000000500007c20 */ /* 0x000fe20008400000 */
[----:B------:R-:W-:-:S05]  /*0f70*/  CS2R.32 R3, SR_CgaSize ;  /* 0x0000000000037805 */ /* 0x000fca0000008a00 */
[----:B------:R-:W-:-:S05]  /*0f80*/  IMAD R3, R3, -0xa0, RZ ;  /* 0xffffff6003037824 */ /* 0x000fca00078e02ff */
[----:B------:R-:W-:-:S14]  /*0f90*/  R2UR UR5, R3 ;  /* 0x00000000030572ca */ /* 0x000fdc00000e0000 */
[----:B------:R-:W2:Y:S01]  /*0fa0*/  LDCU UR5, c[0x0][UR5+0x2a0] ;  /* 0x00005400050577ac */ /* 0x000ea20008000800 */
[----:B----4-:R-:W-:Y:S01]  /*0fb0*/  I2FP.F32.U32 R3, UR46 ;  /* 0x0000002e00037c45 */ /* 0x010fe20008201000 */
[----:B------:R1:W3:Y:S04]  /*0fc0*/  F2I.U32.TRUNC.NTZ R2, R0 ;  /* 0x0000000000027305 */ /* 0x0002e8000020f000 */
[----:B-1----:R-:W-:Y:S01]  /*0fd0*/  FMUL R0, R3, UR4 ;  /* 0x0000000403007c20 */ /* 0x002fe20008400000 */
[----:B------:R-:W-:-:S06]  /*0fe0*/  RPCMOV.32 Rpc.LO, R3 ;  /* 0x0000000300007352 */ /* 0x000fcc0000000000 */
[----:B------:R-:W-:-:S05]  /*0ff0*/  CS2R.32 R3, SR_CgaSize ;  /* 0x0000000000037805 */ /* 0x000fca0000008a00 */
[----:B------:R-:W-:-:S05]  /*1000*/  IMAD R3, R3, -0xa0, RZ ;  /* 0xffffff6003037824 */ /* 0x000fca00078e02ff */
[----:B------:R-:W-:Y:S02]  /*1010*/  R2UR UR4, R3 ;  /* 0x00000000030472ca */ /* 0x000fe400000e0000 */
[----:B------:R-:W-:-:S12]  /*1020*/  RPCMOV.32 R3, Rpc.LO ;  /* 0x0000000000037353 */ /* 0x000fd80000000000 */
[----:B------:R-:W1:Y:S01]  /*1030*/  LDCU UR4, c[0x0][UR4+0x2a4] ;  /* 0x00005480040477ac */ /* 0x000e620008000800 */
[----:B---3--:R-:W-:Y:S01]  /*1040*/  R2UR UR39, R2 ;  /* 0x00000000022772ca */ /* 0x008fe200000e0000 */
[----:B------:R-:W3:-:S12]  /*1050*/  F2I.U32.TRUNC.NTZ R0, R0 ;  /* 0x0000000000007305 */ /* 0x000ed8000020f000 */
[----:B------:R-:W-:-:S04]  /*1060*/  UIADD3 UR39, UPT, UPT, -UR39, URZ, URZ ;  /* 0x000000ff27277290 */ /* 0x000fc8000fffe1ff */
[----:B--2---:R-:W-:Y:S01]  /*1070*/  UIMAD UR39, UR5, UR39, UR13 ;  /* 0x00000027052772a4 */ /* 0x004fe2000f8e020d */
[----:B---3--:R-:W-:-:S13]  /*1080*/  R2UR UR38, R0 ;  /* 0x00000000002672ca */ /* 0x008fda00000e0000 */
[----:B------:R-:W-:-:S04]  /*1090*/  UIADD3 UR38, UPT, UPT, -UR38, URZ, URZ ;  /* 0x000000ff26267290 */ /* 0x000fc8000fffe1ff */
[----:B-1----:R-:W-:Y:S01]  /*10a0*/  UIMAD UR38, UR4, UR38, UR46 ;  /* 0x00000026042672a4 */ /* 0x002fe2000f8e022e */
[----:B------:R-:W-:Y:S11]  /*10b0*/  BRA.U UP5, `(.L_x_17) ;  /* 0x0000000105307547 */ /* 0x000ff6000b800000 */
[----:B------:R-:W-:Y:S02]  /*10c0*/  UISETP.NE.AND UP0, UPT, UR38, URZ, UPT ;  /* 0x000000ff2600728c */ /* 0x000fe4000bf05270 */
[----:B------:R-:W-:Y:S02]  /*10d0*/  ULOP3.LUT UR5, UR39, 0xfffffffe, URZ, 0xc0, !UPT ;  /* 0xfffffffe27057892 */ /* 0x000fe4000f8ec0ff */
[----:B------:R-:W-:Y:S01]  /*10e0*/  UISETP.LT.U32.OR UP0, UPT, UR39, 0x2, !UP0 ;  /* 0x000000022700788c */ /* 0x000fe2000c701470 */
[----:B------:R-:W-:-:S03]  /*10f0*/  UMOV UR4, 0x3 ;  /* 0x0000000300047882 */ /* 0x000fc60000000000 */
[----:B------:R-:W-:Y:S02]  /*1100*/  USEL UR7, URZ, 0x1, !UP0 ;  /* 0x00000001ff077887 */ /* 0x000fe4000c000000 */
[----:B------:R-:W-:Y:S02]  /*1110*/  USEL UR6, URZ, 0x2, !UP0 ;  /* 0x00000002ff067887 */ /* 0x000fe4000c000000 */
[----:B------:R-:W-:Y:S02]  /*1120*/  USHF.L.U32 UR4, UR4, UR5, URZ ;  /* 0x0000000504047299 */ /* 0x000fe400080006ff */
[----:B------:R-:W-:-:S04]  /*1130*/  UIADD3 UR6, UPT, UPT, UR7, UR6, URZ ;  /* 0x0000000607067290 */ /* 0x000fc8000fffe0ff */
[----:B------:R-:W-:Y:S02]  /*1140*/  IMAD.U32 R0, RZ, RZ, UR4 ;  /* 0x00000004ff007e24 */ /* 0x000fe4000f8e00ff */
[----:B------:R-:W-:-:S03]  /*1150*/  IMAD.U32 R2, RZ, RZ, UR6 ;  /* 0x00000006ff027e24 */ /* 0x000fc6000f8e00ff */
[----:B------:R-:W-:Y:S02]  /*1160*/  PRMT R8, R0, 0x7610, R8 ;  /* 0x0000761000087816 */ /* 0x000fe40000000008 */
[----:B------:R-:W-:Y:S02]  /*1170*/  PRMT R7, R2, 0x7610, R7 ;  /* 0x0000761002077816 */ /* 0x000fe40000000007 */
.L_x_17:
[----:B------:R-:W-:Y:S05]  /*1180*/  BRA.U !UP1, `(.L_x_18) ;  /* 0x0000000109c07547 */ /* 0x000fea000b800000 */
[----:B------:R-:W1:Y:S01]  /*1190*/  LDCU.128 UR4, c[0x0][0xb10] ;  /* 0x00016200ff0477ac */ /* 0x000e620008000c00 */
[----:B------:R-:W2:Y:S01]  /*11a0*/  LDCU UR47, c[0x0][0xb0c] ;  /* 0x00016180ff2f77ac */ /* 0x000ea20008000800 */
[----:B------:R-:W3:Y:S01]  /*11b0*/  LDCU UR18, c[0x0][0x370] ;  /* 0x00006e00ff1277ac */ /* 0x000ee20008000800 */
[----:B------:R-:W4:Y:S01]  /*11c0*/  LDCU UR17, c[0x0][0x374] ;  /* 0x00006e80ff1177ac */ /* 0x000f220008000800 */
[----:B------:R-:W4:Y:S01]  /*11d0*/  LDCU UR16, c[0x0][0xb20] ;  /* 0x00016400ff1077ac */ /* 0x000f220008000800 */
[----:B------:R-:W4:Y:S01]  /*11e0*/  LDCU.64 UR8, c[0x0][0xb28] ;  /* 0x00016500ff0877ac */ /* 0x000f220008000a00 */
[----:B-1----:R-:W-:Y:S02]  /*11f0*/  UIMAD.WIDE.U32 UR22, UR13, UR4, URZ ;  /* 0x000000040d1672a5 */ /* 0x002fe4000f8e00ff */
[----:B------:R-:W-:Y:S02]  /*1200*/  UISETP.NE.AND UP4, UPT, UR6, 0x1, UPT ;  /* 0x000000010600788c */ /* 0x000fe4000bf85270 */
[----:B--2---:R-:W-:-:S02]  /*1210*/  UISETP.NE.AND UP0, UPT, UR47, 0x1, UPT ;  /* 0x000000012f00788c */ /* 0x004fc4000bf05270 */
[----:B---3--:R-:W-:Y:S01]  /*1220*/  UIMAD.WIDE.U32 UR24, UR18, UR4, URZ ;  /* 0x00000004121872a5 */ /* 0x008fe2000f8e00ff */
[----:B------:R-:W-:Y:S01]  /*1230*/  UMOV UR19, UR23 ;  /* 0x0000001700137c82 */ /* 0x000fe20008000000 */
[----:B----4-:R-:W-:Y:S02]  /*1240*/  UIMAD.WIDE.U32 UR22, UR17, UR7, URZ ;  /* 0x00000007111672a5 */ /* 0x010fe4000f8e00ff */
[----:B------:R-:W-:Y:S02]  /*1250*/  UISETP.NE.AND UP1, UPT, UR15, 0x1, UPT ;  /* 0x000000010f00788c */ /* 0x000fe4000bf25270 */
[----:B------:R-:W-:Y:S02]  /*1260*/  UIMAD.WIDE.U32 UR26, UR46, UR7, URZ ;  /* 0x000000072e1a72a5 */ /* 0x000fe4000f8e00ff */
[----:B------:R-:W-:Y:S02]  /*1270*/  @UP4 USHF.R.U32.HI UR17, URZ, UR16, UR23 ;  /* 0x00000010ff114299 */ /* 0x000fe40008011617 */
[----:B------:R-:W-:-:S02]  /*1280*/  USHF.R.U32.HI UR4, URZ, UR5, UR19 ;  /* 0x00000005ff047299 */ /* 0x000fc40008011613 */
[----:B------:R-:W-:Y:S01]  /*1290*/  UIMAD.WIDE.U32 UR22, UR17, UR8, URZ ;  /* 0x00000008111672a5 */ /* 0x000fe2000f8e00ff */
[----:B------:R-:W-:Y:S01]  /*12a0*/  UMOV UR19, UR25 ;  /* 0x0000001900137c82 */ /* 0x000fe20008000000 */
[----:B------:R-:W-:Y:S02]  /*12b0*/  USEL UR4, UR13, UR4, !UP0 ;  /* 0x000000040d047287 */ /* 0x000fe4000c000000 */
[----:B------:R-:W-:Y:S02]  /*12c0*/  @UP0 USHF.R.U32.HI UR18, URZ, UR5, UR19 ;  /* 0x00000005ff120299 */ /* 0x000fe40008011613 */
[----:B------:R-:W-:Y:S01]  /*12d0*/  @UP1 USHF.R.U32.HI UR17, URZ, UR9, UR23 ;  /* 0x00000009ff111299 */ /* 0x000fe20008011617 */
[----:B------:R-:W-:Y:S01]  /*12e0*/  UMOV UR5, UR27 ;  /* 0x0000001b00057c82 */ /* 0x000fe20008000000 */
[----:B------:R-:W-:Y:S02]  /*12f0*/  UIMAD.WIDE.U32 UR24, UR18, UR8, URZ ;  /* 0x00000008121872a5 */ /* 0x000fe4000f8e00ff */
[----:B------:R-:W-:-:S02]  /*1300*/  USHF.R.U32.HI UR5, URZ, UR16, UR5 ;  /* 0x00000010ff057299 */ /* 0x000fc40008011605 */
[----:B------:R-:W-:Y:S02]  /*1310*/  @UP1 USHF.R.U32.HI UR18, URZ, UR9, UR25 ;  /* 0x00000009ff121299 */ /* 0x000fe40008011619 */
[----:B------:R-:W-:Y:S02]  /*1320*/  USEL UR5, UR46, UR5, !UP4 ;  /* 0x000000052e057287 */ /* 0x000fe4000e000000 */
[----:B------:R-:W-:Y:S02]  /*1330*/  UIMAD UR17, UR17, UR15, URZ ;  /* 0x0000000f111172a4 */ /* 0x000fe4000f8e02ff */
[----:B------:R-:W-:Y:S02]  /*1340*/  UIMAD UR7, UR18, UR15, URZ ;  /* 0x0000000f120772a4 */ /* 0x000fe4000f8e02ff */
[----:B------:R-:W-:Y:S02]  /*1350*/  UISETP.GE.AND UP0, UPT, UR5, UR17, UPT ;  /* 0x000000110500728c */ /* 0x000fe4000bf06270 */
[----:B------:R-:W-:-:S02]  /*1360*/  UIMAD.WIDE.U32 UR22, UR5, UR8, URZ ;  /* 0x00000008051672a5 */ /* 0x000fc4000f8e00ff */
[----:B------:R-:W-:Y:S02]  /*1370*/  UISETP.GE.OR UP0, UPT, UR4, UR7, UP0 ;  /* 0x000000070400728c */ /* 0x000fe40008706670 */
[----:B------:R-:W-:Y:S02]  /*1380*/  USHF.R.U32.HI UR7, URZ, UR9, UR23 ;  /* 0x00000009ff077299 */ /* 0x000fe40008011617 */
[----:B------:R-:W-:Y:S02]  /*1390*/  UIMAD.WIDE.U32 UR16, UR4, UR8, URZ ;  /* 0x00000008041072a5 */ /* 0x000fe4000f8e00ff */
[----:B------:R-:W-:Y:S02]  /*13a0*/  USEL UR7, UR5, UR7, !UP1 ;  /* 0x0000000705077287 */ /* 0x000fe4000c800000 */
[----:B------:R-:W-:-:S03]  /*13b0*/  UIADD3 UR8, UPT, UPT, -UR5, URZ, URZ ;  /* 0x000000ff05087290 */ /* 0x000fc6000fffe1ff */
[----:B------:R-:W-:Y:S02]  /*13c0*/  @!UP0 USHF.R.U32.HI UR16, URZ, UR9, UR17 ;  /* 0x00000009ff108299 */ /* 0x000fe40008011611 */
[----:B------:R-:W-:Y:S02]  /*13d0*/  UIADD3 UR17, UPT, UPT, -UR7, URZ, URZ ;  /* 0x000000ff07117290 */ /* 0x000fe4000fffe1ff */
[----:B------:R-:W-:Y:S02]  /*13e0*/  @!UP0 USEL UR16, UR4, UR16, !UP1 ;  /* 0x0000001004108287 */ /* 0x000fe4000c800000 */
[----:B------:R-:W-:Y:S02]  /*13f0*/  UIMAD UR17, UR15, UR17, UR5 ;  /* 0x000000110f1172a4 */ /* 0x000fe4000f8e0205 */
[----:B------:R-:W-:Y:S02]  /*1400*/  UIADD3 UR9, UPT, UPT, -UR4, URZ, URZ ;  /* 0x000000ff04097290 */ /* 0x000fe4000fffe1ff */
[----:B------:R-:W-:-:S02]  /*1410*/  @!UP0 UIMAD UR17, UR17, UR18, UR16 ;  /* 0x00000012111182a4 */ /* 0x000fc4000f8e0210 */
[----:B------:R-:W-:Y:S02]  /*1420*/  @!UP0 UIADD3 UR7, UPT, UPT, UR7, -UR16, URZ ;  /* 0x8000001007078290 */ /* 0x000fe4000fffe0ff */
[----:B------:R-:W-:Y:S02]  /*1430*/  UIMAD UR8, UR6, UR8, UR46 ;  /* 0x00000008060872a4 */ /* 0x000fe4000f8e022e */
[----:B------:R-:W-:Y:S02]  /*1440*/  @!UP0 UIMAD UR5, UR7, UR15, UR4 ;  /* 0x0000000f070582a4 */ /* 0x000fe4000f8e0204 */
[----:B------:R-:W-:Y:S01]  /*1450*/  UIMAD UR9, UR47, UR9, UR13 ;  /* 0x000000092f0972a4 */ /* 0x000fe2000f8e020d */
[----:B------:R-:W-:Y:S01]  /*1460*/  @!UP0 UMOV UR4, UR17 ;  /* 0x0000001100048c82 */ /* 0x000fe20008000000 */
[----:B------:R-:W-:Y:S02]  /*1470*/  UIMAD UR46, UR5, UR6, UR8 ;  /* 0x00000006052e72a4 */ /* 0x000fe4000f8e0208 */
[----:B------:R-:W-:-:S12]  /*1480*/  UIMAD UR47, UR4, UR47, UR9 ;  /* 0x0000002f042f72a4 */ /* 0x000fd8000f8e0209 */
.L_x_18:
[----:B------:R-:W-:Y:S02]  /*1490*/  UISETP.NE.AND UP1, UPT, UR14, 0x1, UPT ;  /* 0x000000010e00788c */ /* 0x000fe4000bf25270 */
[----:B------:R-:W-:-:S07]  /*14a0*/  UISETP.NE.AND UP0, UPT, UR12, 0x2, UPT ;  /* 0x000000020c00788c */ /* 0x000fce000bf05270 */
[----:B------:R-:W-:Y:S05]  /*14b0*/  BRA.U UP1, `(.L_x_19) ;  /* 0x0000000101407547 */ /* 0x000fea000b800000 */
[----:B------:R-:W1:Y:S01]  /*14c0*/  LDCU.128 UR4, c[0x0][0xb10] ;  /* 0x00016200ff0477ac */ /* 0x000e620008000c00 */
[----:B------:R-:W2:Y:S01]  /*14d0*/  LDCU UR9, c[0x0][0xb0c] ;  /* 0x00016180ff0977ac */ /* 0x000ea20008000800 */
[----:B------:R-:W3:Y:S01]  /*14e0*/  LDCU UR8, c[0x0][0xb20] ;  /* 0x00016400ff0877ac */ /* 0x000ee20008000800 */
[----:B-1----:R-:W-:Y:S02]  /*14f0*/  UIMAD.WIDE.U32 UR16, UR47, UR4, URZ ;  /* 0x000000042f1072a5 */ /* 0x002fe4000f8e00ff */
[----:B------:R-:W-:Y:S02]  /*1500*/  UIMAD.WIDE.U32 UR14, UR46, UR7, URZ ;  /* 0x000000072e0e72a5 */ /* 0x000fe4000f8e00ff */
[----:B--2---:R-:W-:-:S03]  /*1510*/  UISETP.NE.AND UP1, UPT, UR9, 0x1, UPT ;  /* 0x000000010900788c */ /* 0x004fc6000bf25270 */
[----:B------:R-:W-:Y:S02]  /*1520*/  UMOV UR7, UR17 ;  /* 0x0000001100077c82 */ /* 0x000fe40008000000 */
[----:B------:R-:W-:Y:S02]  /*1530*/  USHF.R.U32.HI UR4, URZ, UR5, UR7 ;  /* 0x00000005ff047299 */ /* 0x000fe40008011607 */
[----:B---3--:R-:W-:Y:S02]  /*1540*/  USHF.R.U32.HI UR5, URZ, UR8, UR15 ;  /* 0x00000008ff057299 */ /* 0x008fe4000801160f */
[----:B------:R-:W-:Y:S02]  /*1550*/  USEL UR4, UR47, UR4, !UP1 ;  /* 0x000000042f047287 */ /* 0x000fe4000c800000 */
[----:B------:R-:W-:-:S04]  /*1560*/  UISETP.NE.AND UP1, UPT, UR6, 0x1, UPT ;  /* 0x000000010600788c */ /* 0x000fc8000bf25270 */
[----:B------:R-:W-:-:S04]  /*1570*/  USEL UR5, UR46, UR5, !UP1 ;  /* 0x000000052e057287 */ /* 0x000fc8000c800000 */
[----:B------:R-:W-:Y:S02]  /*1580*/  UIADD3 UR7, UPT, UPT, -UR5, UR4, URZ ;  /* 0x0000000405077290 */ /* 0x000fe4000fffe1ff */
[----:B------:R-:W-:Y:S02]  /*1590*/  UIADD3 UR4, UPT, UPT, UR5, -UR4, URZ ;  /* 0x8000000405047290 */ /* 0x000fe4000fffe0ff */
[----:B------:R-:W-:Y:S02]  /*15a0*/  UIMAD UR46, UR7, UR6, UR46 ;  /* 0x00000006072e72a4 */ /* 0x000fe4000f8e022e */
[----:B------:R-:W-:-:S12]  /*15b0*/  UIMAD UR47, UR4, UR9, UR47 ;  /* 0x00000009042f72a4 */ /* 0x000fd8000f8e022f */
.L_x_19:
[----:B------:R-:W-:Y:S05]  /*15c0*/  BRA.U !UP6, `(.L_x_20) ;  /* 0x000000010e0c7547 */ /* 0x000fea000b800000 */
[----:B------:R-:W-:Y:S01]  /*15d0*/  UCGABAR_WAIT ;  /* 0x0000000000007dc7 */ /* 0x000fe20008000000 */
[----:B------:R-:W-:Y:S01]  /*15e0*/  CCTL.IVALL ;  /* 0x00000000ff00798f */ /* 0x000fe20002000000 */
[----:B------:R-:W-:Y:S05]  /*15f0*/  BRA `(.L_x_21) ;  /* 0x0000000000047947 */ /* 0x000fea0003800000 */
.L_x_20:
[----:B------:R-:W-:Y:S06]  /*1600*/  BAR.SYNC.DEFER_BLOCKING 0x0 ;  /* 0x0000000000007b1d */ /* 0x000fec0000010000 */
.L_x_21:
[----:B------:R-:W-:Y:S05]  /*1610*/  BRA.U UP0, `(.L_x_22) ;  /* 0x0000001100cc7547 */ /* 0x000fea000b800000 */
[----:B------:R-:W1:Y:S01]  /*1620*/  LDCU UR15, c[0x0][0x38c] ;  /* 0x00007180ff0f77ac */ /* 0x000e620008000800 */
[----:B------:R-:W-:Y:S01]  /*1630*/  HFMA2 R9, -RZ, RZ, 0, 0 ;  /* 0x00000000ff097431 */ /* 0x000fe200000001ff */
[----:B------:R-:W-:Y:S01]  /*1640*/  ISETP.NE.AND P1, PT, R14, RZ, P2 ;  /* 0x000000ff0e00720c */ /* 0x000fe20001725270 */
[----:B------:R-:W-:Y:S01]  /*1650*/  IMAD.MOV.U32 R0, RZ, RZ, 0x1 ;  /* 0x00000001ff007424 */ /* 0x000fe200078e00ff */
[----:B------:R-:W-:Y:S01]  /*1660*/  USHF.L.U32 UR24, UR13, 0x7, URZ ;  /* 0x000000070d187899 */ /* 0x000fe200080006ff */
[----:B------:R-:W-:Y:S01]  /*1670*/  IMAD.MOV.U32 R12, RZ, RZ, RZ ;  /* 0x000000ffff0c7224 */ /* 0x000fe200078e00ff */
[----:B------:R-:W-:Y:S01]  /*1680*/  UISETP.NE.AND UP1, UPT, UR12, URZ, UPT ;  /* 0x000000ff0c00728c */ /* 0x000fe2000bf25270 */
[----:B------:R-:W-:Y:S01]  /*1690*/  MOV R10, RZ ;  /* 0x000000ff000a7202 */ /* 0x000fe20000000f00 */
[----:B------:R-:W-:Y:S01]  /*16a0*/  IMAD.MOV.U32 R11, RZ, RZ, 0x1 ;  /* 0x00000001ff0b7424 */ /* 0x000fe200078e00ff */
[----:B------:R-:W2:Y:S01]  /*16b0*/  LDCU UR14, c[0x0][0x370] ;  /* 0x00006e00ff0e77ac */ /* 0x000ea20008000800 */
[----:B------:R-:W3:Y:S01]  /*16c0*/  LDCU.64 UR26, c[0x0][0x348] ;  /* 0x00006900ff1a77ac */ /* 0x000ee20008000a00 */
[----:B------:R-:W-:-:S02]  /*16d0*/  ULOP3.LUT UR24, UR24, 0x80, URZ, 0xc0, !UPT ;  /* 0x0000008018187892 */ /* 0x000fc4000f8ec0ff */
[----:B-1----:R-:W-:Y:S01]  /*16e0*/  UIADD3 UR4, UPT, UPT, UR15, 0x3f, URZ ;  /* 0x0000003f0f047890 */ /* 0x002fe2000fffe0ff */
[----:B------:R-:W1:Y:S03]  /*16f0*/  LDCU UR13, c[0x0][0x374] ;  /* 0x00006e80ff0d77ac */ /* 0x000e660008000800 */
[----:B------:R-:W-:Y:S02]  /*1700*/  USHF.R.S32.HI UR23, URZ, 0x1f, UR4 ;  /* 0x0000001fff177899 */ /* 0x000fe40008011404 */
[----:B------:R-:W-:Y:S02]  /*1710*/  USEL UR52, UR52, 0x2, UP1 ;  /* 0x0000000234347887 */ /* 0x000fe40008800000 */
[----:B------:R-:W-:Y:S02]  /*1720*/  ULEA.HI UR23, UR23, UR4, URZ, 0x6 ;  /* 0x0000000417177291 */ /* 0x000fe4000f8f30ff */
[----:B------:R-:W-:-:S02]  /*1730*/  UIADD3 UR4, UPT, UPT, UR15, -0x1, URZ ;  /* 0xffffffff0f047890 */ /* 0x000fc4000fffe0ff */
[----:B------:R-:W-:Y:S02]  /*1740*/  USHF.R.S32.HI UR23, URZ, 0x6, UR23 ;  /* 0x00000006ff177899 */ /* 0x000fe40008011417 */
[----:B------:R-:W-:Y:S02]  /*1750*/  UISETP.GE.U32.AND UP2, UPT, UR4, -0x7f, UPT ;  /* 0xffffff810400788c */ /* 0x000fe4000bf46070 */
[----:B------:R-:W-:Y:S02]  /*1760*/  UISETP.LT.U32.AND UP0, UPT, UR23, 0x5, UPT ;  /* 0x000000051700788c */ /* 0x000fe4000bf01070 */
[----:B------:R-:W-:Y:S02]  /*1770*/  UIADD3 UR15, UPT, UPT, UR15, 0x7e, URZ ;  /* 0x0000007e0f0f7890 */ /* 0x000fe4000fffe0ff */
[----:B------:R-:W-:Y:S01]  /*1780*/  USEL UR22, UR23, 0x5, UP0 ;  /* 0x0000000517167887 */ /* 0x000fe20008000000 */
[----:B------:R-:W-:-:S03]  /*1790*/  UMOV UR40, URZ ;  /* 0x000000ff00287c82 */ /* 0x000fc60008000000 */
[----:B------:R-:W-:Y:S02]  /*17a0*/  UIADD3 UR29, UPT, UPT, UR22, -0x1, URZ ;  /* 0xffffffff161d7890 */ /* 0x000fe4000fffe0ff */
[----:B------:R-:W-:Y:S02]  /*17b0*/  @UP2 UIADD3 UR29, UPT, UPT, UR22, URZ, URZ ;  /* 0x000000ff161d2290 */ /* 0x000fe4000fffe0ff */
[----:B------:R-:W-:Y:S02]  /*17c0*/  UIADD3 UR41, UPT, UPT, UR23, -UR22, URZ ;  /* 0x8000001617297290 */ /* 0x000fe4000fffe0ff */
[----:B------:R-:W-:Y:S02]  /*17d0*/  UIADD3 UR28, UPT, UPT, UR29, 0x1, URZ ;  /* 0x000000011d1c7890 */ /* 0x000fe4000fffe0ff */
[----:B-123--:R-:W-:-:S12]  /*17e0*/  UIADD3 UR29, UPT, UPT, -UR29, URZ, URZ ;  /* 0x000000ff1d1d7290 */ /* 0x00efd8000fffe1ff */
.L_x_42:
[----:B------:R-:W-:Y:S01]  /*17f0*/  UISETP.NE.AND UP0, UPT, UR21, URZ, UPT ;  /* 0x000000ff1500728c */ /* 0x000fe2000bf05270 */
[----:B------:R-:W1:Y:S08]  /*1800*/  S2UR UR21, SR_CgaCtaId ;  /* 0x00000000001579c3 */ /* 0x000e700000008800 */
[----:B------:R-:W-:Y:S05]  /*1810*/  BRA.U UP0, `(.L_x_23) ;  /* 0x0000000100347547 */ /* 0x000fea000b800000 */
[----:B------:R-:W2:Y:S01]  /*1820*/  S2R R2, SR_CgaCtaId ;  /* 0x0000000000027919 */ /* 0x000ea20000008800 */
[----:B------:R-:W-:-:S04]  /*1830*/  MOV R3, 0x400 ;  /* 0x0000040000037802 */ /* 0x000fc80000000f00 */
[----:B--2---:R-:W-:Y:S02]  /*1840*/  LEA R2, R2, R3, 0x18 ;  /* 0x0000000302027211 */ /* 0x004fe400078ec0ff */
[----:B------:R-:W-:-:S03]  /*1850*/  SHF.L.U32 R3, R11, 0x1f, RZ ;  /* 0x0000001f0b037819 */ /* 0x000fc600000006ff */
[----:B------:R-:W-:-:S04]  /*1860*/  IMAD R2, R10, 0x8, R2 ;  /* 0x000000080a027824 */ /* 0x000fc800078e0202 */
[----:B------:R-:W2:Y:S02]  /*1870*/  SYNCS.PHASECHK.TRANS64.TRYWAIT P0, [R2+URZ+0xf0], R3 ;  /* 0x0000f003020075a7 */ /* 0x000ea400080011ff */
[----:B--2---:R-:W-:Y:S05]  /*1880*/  @!P0 BRA `(.L_x_24) ;  /* 0x000000cc00448947 */ /* 0x004fea0003800000 */
.L_x_324:
[----:B------:R2:W-:Y:S02]  /*1890*/  SYNCS.ARRIVE.TRANS64.A1T0 RZ, [R2+URZ+0xe0], RZ ;  /* 0x0000e0ff02ff79a7 */ /* 0x0005e400081000ff */
[----:B--2---:R-:W-:-:S05]  /*18a0*/  VIADD R2, R10, 0x1 ;  /* 0x000000010a027836 */ /* 0x004fca0000000000 */
[----:B------:R-:W-:-:S04]  /*18b0*/  ISETP.NE.AND P0, PT, R2, 0x2, PT ;  /* 0x000000020200780c */ /* 0x000fc80003f05270 */
[----:B------:R-:W-:Y:S02]  /*18c0*/  SEL R3, RZ, 0x1, P0 ;  /* 0x00000001ff037807 */ /* 0x000fe40000000000 */
[----:B------:R-:W-:Y:S02]  /*18d0*/  SEL R10, R2, RZ, P0 ;  /* 0x000000ff020a7207 */ /* 0x000fe40000000000 */
[----:B------:R-:W-:-:S07]  /*18e0*/  LOP3.LUT R11, R11, R3, RZ, 0x3c, !PT ;  /* 0x000000030b0b7212 */ /* 0x000fce00078e3cff */
.L_x_23:
[----:B------:R-:W-:Y:S01]  /*18f0*/  UMOV UR25, 0x400 ;  /* 0x0000040000197882 */ /* 0x000fe20000000000 */
[----:B------:R-:W-:Y:S01]  /*1900*/  UISETP.GE.U32.AND UP0, UPT, UR15, 0x7f, UPT ;  /* 0x0000007f0f00788c */ /* 0x000fe2000bf06070 */
[----:B------:R-:W-:Y:S01]  /*1910*/  SHF.L.U32 R2, R0, 0x1f, RZ ;  /* 0x0000001f00027819 */ /* 0x000fe200000006ff */
[----:B-1----:R-:W-:Y:S02]  /*1920*/  ULEA UR25, UR21, UR25, 0x18 ;  /* 0x0000001915197291 */ /* 0x002fe4000f8ec0ff */
[----:B------:R-:W-:Y:S02]  /*1930*/  ULEA.HI UR35, UR47, UR47, URZ, 0x1 ;  /* 0x0000002f2f237291 */ /* 0x000fe4000f8f08ff */
[----:B------:R-:W-:Y:S02]  /*1940*/  ULEA UR4, UR40, UR25, 0x3 ;  /* 0x0000001928047291 */ /* 0x000fe4000f8e18ff */
[----:B------:R-:W-:Y:S02]  /*1950*/  USHF.L.U32 UR35, UR35, 0x7, URZ ;  /* 0x0000000723237899 */ /* 0x000fe400080006ff */
[----:B------:R-:W-:-:S02]  /*1960*/  ULEA UR11, UR46, UR24, 0x8 ;  /* 0x000000182e0b7291 */ /* 0x000fc4000f8e40ff */
[----:B------:R-:W-:-:S03]  /*1970*/  ULOP3.LUT UR35, UR24, 0xffffff00, UR35, 0xf8, !UPT ;  /* 0xffffff0018237892 */ /* 0x000fc6000f8ef823 */
[----:B------:R1:W2:Y:S01]  /*1980*/  SYNCS.PHASECHK.TRANS64.TRYWAIT P0, [UR4+0x28], R2 ;  /* 0x00002802ff0075a7 */ /* 0x0002a20008001104 */
[----:B------:R-:W-:Y:S01]  /*1990*/  UMOV UR4, URZ ;  /* 0x000000ff00047c82 */ /* 0x000fe20008000000 */
[----:B------:R-:W-:Y:S07]  /*19a0*/  BRA.U !UP0, `(.L_x_25) ;  /* 0x0000000108bc7547 */ /* 0x000fee000b800000 */
[----:B------:R-:W-:Y:S01]  /*19b0*/  UMOV UR5, UR29 ;  /* 0x0000001d00057c82 */ /* 0x000fe20008000000 */
[----:B------:R-:W-:Y:S01]  /*19c0*/  UMOV UR20, UR40 ;  /* 0x0000002800147c82 */ /* 0x000fe20008000000 */
[----:B------:R-:W-:-:S05]  /*19d0*/  UMOV UR34, URZ ;  /* 0x000000ff00227c82 */ /* 0x000fca0008000000 */
.L_x_31:
[----:B------:R-:W-:Y:S01]  /*19e0*/  ULEA UR33, UR20, UR25, 0x3 ;  /* 0x0000001914217291 */ /* 0x000fe2000f8e18ff */
[----:B--2---:R-:W-:Y:S01]  /*19f0*/  @P2 MOV R3, 0x10000 ;  /* 0x0001000000032802 */ /* 0x004fe20000000f00 */
[----:B--234-:R-:W-:Y:S10]  /*1a00*/  @P0 BRA `(.L_x_26) ;  /* 0x00000000000c0947 */ /* 0x01cff40003800000 */
[----:B-1----:R-:W-:-:S04]  /*1a10*/  SHF.L.U32 R2, R0, 0x1f, RZ ;  /* 0x0000001f00027819 */ /* 0x002fc800000006ff */
[----:B------:R-:W1:Y:S02]  /*1a20*/  SYNCS.PHASECHK.TRANS64.TRYWAIT P0, [UR33+0x28], R2 ;  /* 0x00002802ff0075a7 */ /* 0x000e640008001121 */
[----:B-1----:R-:W-:Y:S05]  /*1a30*/  @!P0 BRA `(.L_x_27) ;  /* 0x000000c800ec8947 */ /* 0x002fea0003800000 */
.L_x_26:
[----:B------:R2:W-:Y:S01]  /*1a40*/  @P2 SYNCS.ARRIVE.TRANS64 RZ, [UR33], R3 ;  /* 0x00000003ffff29a7 */ /* 0x0005e20008000021 */
[----:B------:R-:W-:Y:S02]  /*1a50*/  ULOP3.LUT UR4, UR52, 0x2, URZ, 0xfc, !UPT ;  /* 0x0000000234047892 */ /* 0x000fe4000f8efcff */
[----:B------:R-:W-:Y:S02]  /*1a60*/  UIADD3 UR5, UPT, UPT, UR5, 0x1, URZ ;  /* 0x0000000105057890 */ /* 0x000fe4000fffe0ff */
[----:B------:R-:W-:Y:S02]  /*1a70*/  UISETP.NE.AND UP0, UPT, UR4, 0x2, UPT ;  /* 0x000000020400788c */ /* 0x000fe4000bf05270 */
[----:B------:R-:W-:-:S07]  /*1a80*/  UISETP.NE.AND UP2, UPT, UR5, 0x1, UPT ;  /* 0x000000010500788c */ /* 0x000fce000bf45270 */
[----:B------:R-:W-:Y:S05]  /*1a90*/  BRA.U UP0, `(.L_x_28) ;  /* 0x0000000100047547 */ /* 0x000fea000b800000 */
[----:B------:R-:W-:Y:S05]  /*1aa0*/  BPT.TRAP 0x1 ;  /* 0x000000040000795c */ /* 0x000fea0000300000 */
.L_x_28:
[----:B------:R-:W-:Y:S04]  /*1ab0*/  BSSY.RECONVERGENT B0, `(.L_x_29) ;  /* 0x0000003000007945 */ /* 0x000fe80003800200 */
[----:B------:R-:W-:Y:S05]  /*1ac0*/  @!P1 BRA `(.L_x_30) ;  /* 0x0000000000049947 */ /* 0x000fea0003800000 */
[----:B------:R-:W-:Y:S05]  /*1ad0*/  BPT.TRAP 0x1 ;  /* 0x000000040000795c */ /* 0x000fea0000300000 */
.L_x_30:
[----:B------:R-:W-:Y:S05]  /*1ae0*/  BSYNC.RECONVERGENT B0 ;  /* 0x0000000000007941 */ /* 0x000fea0003800200 */
.L_x_29:
[----:B------:R-:W-:Y:S02]  /*1af0*/  UIADD3 UR40, UPT, UPT, UR20, 0x1, URZ ;  /* 0x0000000114287890 */ /* 0x000fe4000fffe0ff */
[----:B------:R-:W-:Y:S02]  /*1b00*/  ULEA UR8, UR20, UR25, 0xe ;  /* 0x0000001914087291 */ /* 0x000fe4000f8e70ff */
[----:B------:R-:W-:Y:S02]  /*1b10*/  UISETP.NE.AND UP0, UPT, UR40, 0x5, UPT ;  /* 0x000000052800788c */ /* 0x000fe4000bf05270 */
[----:B------:R-:W-:Y:S02]  /*1b20*/  UIADD3 UR18, UP1, UPT, UR26, 0x80, URZ ;  /* 0x000000801a127890 */ /* 0x000fe4000ff3e0ff */
[----:B------:R-:W-:Y:S02]  /*1b30*/  USEL UR6, URZ, 0x1, UP0 ;  /* 0x00000001ff067887 */ /* 0x000fe40008000000 */
[----:B------:R-:W-:-:S02]  /*1b40*/  USEL UR40, UR40, URZ, UP0 ;  /* 0x000000ff28287287 */ /* 0x000fc40008000000 */
[----:B------:R-:W-:Y:S02]  /*1b50*/  UIADD3 UR16, UP0, UPT, UR26, 0x180, URZ ;  /* 0x000001801a107890 */ /* 0x000fe4000ff1e0ff */
[----:B------:R-:W-:Y:S01]  /*1b60*/  ULEA UR4, UR40, UR25, 0x3 ;  /* 0x0000001928047291 */ /* 0x000fe2000f8e18ff */
[----:B------:R-:W-:Y:S01]  /*1b70*/  LOP3.LUT R0, R0, UR6, RZ, 0x3c, !PT ;  /* 0x0000000600007c12 */ /* 0x000fe2000f8e3cff */
[----:B------:R-:W-:Y:S02]  /*1b80*/  ULOP3.LUT UR33, UR33, 0xfefffff8, URZ, 0xc0, !UPT ;  /* 0xfefffff821217892 */ /* 0x000fe4000f8ec0ff */
[----:B------:R-:W-:Y:S01]  /*1b90*/  UIADD3.X UR19, UPT, UPT, URZ, UR27, URZ, UP1, !UPT ;  /* 0x0000001bff137290 */ /* 0x000fe20008ffe4ff */
[----:B-1----:R-:W-:Y:S01]  /*1ba0*/  SHF.L.U32 R2, R0, 0x1f, RZ ;  /* 0x0000001f00027819 */ /* 0x002fe200000006ff */
[----:B------:R-:W-:Y:S02]  /*1bb0*/  UIADD3 UR32, UPT, UPT, UR8, 0x10800, URZ ;  /* 0x0001080008207890 */ /* 0x000fe4000fffe0ff */
[----:B------:R-:W-:Y:S01]  /*1bc0*/  UIADD3 UR8, UPT, UPT, UR8, 0x24800, URZ ;  /* 0x0002480008087890 */ /* 0x000fe2000fffe0ff */
[----:B------:R3:W4:Y:S01]  /*1bd0*/  SYNCS.PHASECHK.TRANS64.TRYWAIT P0, [UR4+0x28], R2 ;  /* 0x00002802ff0075a7 */ /* 0x0007220008001104 */
[----:B------:R-:W-:Y:S01]  /*1be0*/  UIADD3.X UR17, UPT, UPT, URZ, UR27, URZ, UP0, !UPT ;  /* 0x0000001bff117290 */ /* 0x000fe200087fe4ff */
[----:B------:R-:W-:Y:S01]  /*1bf0*/  UMOV UR6, 0x0 ;  /* 0x0000000000067882 */ /* 0x000fe20000000000 */
[----:B------:R-:W-:Y:S01]  /*1c00*/  UMOV UR7, 0x10000000 ;  /* 0x1000000000077882 */ /* 0x000fe20000000000 */
[----:B------:R-:W-:Y:S01]  /*1c10*/  UMOV UR10, UR34 ;  /* 0x00000022000a7c82 */ /* 0x000fe20008000000 */
[----:B------:R-:W-:Y:S01]  /*1c20*/  UMOV UR12, UR36 ;  /* 0x00000024000c7c82 */ /* 0x000fe20008000000 */
[----:B------:R-:W-:Y:S01]  /*1c30*/  UMOV UR9, UR33 ;  /* 0x0000002100097c82 */ /* 0x000fe20008000000 */
[----:B------:R1:W-:Y:S01]  /*1c40*/  UTMALDG.3D.2CTA [UR32], [UR18], desc[UR6] ;  /* 0x00000620120075b4 */ /* 0x0003e20008211000 */
[----:B------:R-:W-:Y:S01]  /*1c50*/  UMOV UR4, UR28 ;  /* 0x0000001c00047c82 */ /* 0x000fe20008000000 */
[----:B------:R-:W-:Y:S01]  /*1c60*/  UMOV UR20, UR40 ;  /* 0x0000002800147c82 */ /* 0x000fe20008000000 */
[----:B------:R3:W-:Y:S01]  /*1c70*/  UTMALDG.3D.2CTA [UR8], [UR16], desc[UR6] ;  /* 0x00000608100075b4 */ /* 0x0007e20008211000 */
[----:B-1----:R-:W-:Y:S01]  /*1c80*/  UIADD3 UR34, UPT, UPT, UR34, 0x40, URZ ;  /* 0x0000004022227890 */ /* 0x002fe2000fffe0ff */
[----:B------:R-:W-:Y:S11]  /*1c90*/  BRA.U UP2, `(.L_x_31) ;  /* 0xfffffffd02507547 */ /* 0x000ff6000b83ffff */
.L_x_25:
[----:B--2-4-:R-:W-:Y:S01]  /*1ca0*/  PLOP3.LUT P0, PT, PT, PT, UP3, 0x80, 0x8 ;  /* 0x000000000008781c */ /* 0x014fe20003f0f038 */
[----:B------:R-:W-:Y:S01]  /*1cb0*/  ULEA UR5, UR40, UR25, 0x3 ;  /* 0x0000001928057291 */ /* 0x000fe2000f8e18ff */
[----:B-1-3--:R-:W-:Y:S01]  /*1cc0*/  SHF.L.U32 R2, R0, 0x1f, RZ ;  /* 0x0000001f00027819 */ /* 0x00afe200000006ff */
[----:B------:R-:W-:-:S10]  /*1cd0*/  UISETP.GT.AND UP0, UPT, UR23, UR22, UPT ;  /* 0x000000161700728c */ /* 0x000fd4000bf04270 */
[----:B------:R-:W-:Y:S01]  /*1ce0*/  @!P0 SYNCS.ARRIVE.TRANS64.A1T0 RZ, [UR25+0x98], RZ ;  /* 0x000098ffffff89a7 */ /* 0x000fe20008100019 */
[----:B------:R1:W2:Y:S01]  /*1cf0*/  SYNCS.PHASECHK.TRANS64.TRYWAIT P0, [UR5+0x28], R2 ;  /* 0x00002802ff0075a7 */ /* 0x0002a20008001105 */
[----:B------:R-:W-:Y:S05]  /*1d00*/  BRA.U !UP0, `(.L_x_32) ;  /* 0x0000000108bc7547 */ /* 0x000fea000b800000 */
[----:B------:R-:W-:Y:S01]  /*1d10*/  UIADD3 UR5, UPT, UPT, UR41, UR4, URZ ;  /* 0x0000000429057290 */ /* 0x000fe2000fffe0ff */
[----:B------:R-:W-:-:S11]  /*1d20*/  UMOV UR34, UR40 ;  /* 0x0000002800227c82 */ /* 0x000fd60008000000 */
.L_x_38:
[----:B------:R-:W-:Y:S01]  /*1d30*/  ULEA UR17, UR34, UR25, 0x3 ;  /* 0x0000001922117291 */ /* 0x000fe2000f8e18ff */
[----:B--2---:R-:W-:Y:S01]  /*1d40*/  @P2 MOV R3, 0x10000 ;  /* 0x0001000000032802 */ /* 0x004fe20000000f00 */
[----:B--2-4-:R-:W-:Y:S10]  /*1d50*/  @P0 BRA `(.L_x_33) ;  /* 0x00000000000c0947 */ /* 0x014ff40003800000 */
[----:B-1----:R-:W-:-:S04]  /*1d60*/  SHF.L.U32 R2, R0, 0x1f, RZ ;  /* 0x0000001f00027819 */ /* 0x002fc800000006ff */
[----:B------:R-:W1:Y:S02]  /*1d70*/  SYNCS.PHASECHK.TRANS64.TRYWAIT P0, [UR17+0x28], R2 ;  /* 0x00002802ff0075a7 */ /* 0x000e640008001111 */
[----:B-1----:R-:W-:Y:S05]  /*1d80*/  @!P0 BRA `(.L_x_34) ;  /* 0x000000c800308947 */ /* 0x002fea0003800000 */
.L_x_33:
[----:B------:R2:W-:Y:S01]  /*1d90*/  @P2 SYNCS.ARRIVE.TRANS64 RZ, [UR17], R3 ;  /* 0x00000003ffff29a7 */ /* 0x0005e20008000011 */
[----:B------:R-:W-:-:S04]  /*1da0*/  ULOP3.LUT UR6, UR52, 0x2, URZ, 0xfc, !UPT ;  /* 0x0000000234067892 */ /* 0x000fc8000f8efcff */
[----:B------:R-:W-:-:S09]  /*1db0*/  UISETP.NE.AND UP0, UPT, UR6, 0x2, UPT ;  /* 0x000000020600788c */ /* 0x000fd2000bf05270 */
[----:B------:R-:W-:Y:S05]  /*1dc0*/  BRA.U UP0, `(.L_x_35) ;  /* 0x0000000100047547 */ /* 0x000fea000b800000 */
[----:B------:R-:W-:Y:S05]  /*1dd0*/  BPT.TRAP 0x1 ;  /* 0x000000040000795c */ /* 0x000fea0000300000 */
.L_x_35:
[----:B------:R-:W-:Y:S04]  /*1de0*/  BSSY.RECONVERGENT B0, `(.L_x_36) ;  /* 0x0000003000007945 */ /* 0x000fe80003800200 */
[----:B------:R-:W-:Y:S05]  /*1df0*/  @!P1 BRA `(.L_x_37) ;  /* 0x0000000000049947 */ /* 0x000fea0003800000 */
[----:B------:R-:W-:Y:S05]  /*1e00*/  BPT.TRAP 0x1 ;  /* 0x000000040000795c */ /* 0x000fea0000300000 */
.L_x_37:
[----:B------:R-:W-:Y:S05]  /*1e10*/  BSYNC.RECONVERGENT B0 ;  /* 0x0000000000007941 */ /* 0x000fea0003800200 */
.L_x_36:
        /* <DEDUP_REMOVED lines=9> */
[----:B------:R-:W-:Y:S02]  /*1eb0*/  USHF.L.U32 UR18, UR4, 0x6, URZ ;  /* 0x0000000604127899 */ /* 0x000fe400080006ff */
[----:B------:R-:W-:Y:S01]  /*1ec0*/  ULOP3.LUT UR17, UR17, 0xfefffff8, URZ, 0xc0, !UPT ;  /* 0xfefffff811117892 */ /* 0x000fe2000f8ec0ff */
[----:B-1----:R-:W-:Y:S01]  /*1ed0*/  SHF.L.U32 R2, R0, 0x1f, RZ ;  /* 0x0000001f00027819 */ /* 0x002fe200000006ff */
[----:B------:R-:W-:Y:S02]  /*1ee0*/  UIADD3 UR16, UPT, UPT, UR8, 0x10800, URZ ;  /* 0x0001080008107890 */ /* 0x000fe4000fffe0ff */
[----:B------:R-:W-:Y:S01]  /*1ef0*/  UIADD3.X UR43, UPT, UPT, URZ, UR27, URZ, UP1, !UPT ;  /* 0x0000001bff2b7290 */ /* 0x000fe20008ffe4ff */
[----:B------:R3:W4:Y:S01]  /*1f00*/  SYNCS.PHASECHK.TRANS64.TRYWAIT P0, [UR6+0x28], R2 ;  /* 0x00002802ff0075a7 */ /* 0x0007220008001106 */
[----:B------:R-:W-:-:S02]  /*1f10*/  UIADD3 UR8, UPT, UPT, UR8, 0x24800, URZ ;  /* 0x0002480008087890 */ /* 0x000fc4000fffe0ff */
[----:B------:R-:W-:Y:S01]  /*1f20*/  UIADD3.X UR33, UPT, UPT, URZ, UR27, URZ, UP0, !UPT ;  /* 0x0000001bff217290 */ /* 0x000fe200087fe4ff */
[----:B------:R-:W-:Y:S01]  /*1f30*/  UMOV UR6, 0x0 ;  /* 0x0000000000067882 */ /* 0x000fe20000000000 */
[----:B------:R-:W-:Y:S01]  /*1f40*/  UMOV UR7, 0x10000000 ;  /* 0x1000000000077882 */ /* 0x000fe20000000000 */
[----:B------:R-:W-:Y:S01]  /*1f50*/  UMOV UR19, UR35 ;  /* 0x0000002300137c82 */ /* 0x000fe20008000000 */
[----:B------:R-:W-:Y:S01]  /*1f60*/  UMOV UR20, UR36 ;  /* 0x0000002400147c82 */ /* 0x000fe20008000000 */
[----:B------:R-:W-:Y:S01]  /*1f70*/  UMOV UR12, UR36 ;  /* 0x00000024000c7c82 */ /* 0x000fe20008000000 */
[----:B------:R-:W-:Y:S01]  /*1f80*/  UMOV UR9, UR17 ;  /* 0x0000001100097c82 */ /* 0x000fe20008000000 */
[----:B------:R-:W-:Y:S01]  /*1f90*/  UMOV UR10, UR18 ;  /* 0x00000012000a7c82 */ /* 0x000fe20008000000 */
[----:B------:R3:W-:Y:S01]  /*1fa0*/  UTMALDG.3D.2CTA [UR16], [UR42], desc[UR6] ;  /* 0x000006102a0075b4 */ /* 0x0007e20008211000 */
[----:B------:R-:W-:Y:S01]  /*1fb0*/  UIADD3 UR4, UPT, UPT, UR4, 0x1, URZ ;  /* 0x0000000104047890 */ /* 0x000fe2000fffe0ff */
[----:B------:R-:W-:-:S03]  /*1fc0*/  UMOV UR34, UR40 ;  /* 0x0000002800227c82 */ /* 0x000fc60008000000 */
[----:B------:R-:W-:Y:S01]  /*1fd0*/  UISETP.NE.AND UP0, UPT, UR4, UR5, UPT ;  /* 0x000000050400728c */ /* 0x000fe2000bf05270 */
[----:B------:R3:W-:Y:S08]  /*1fe0*/  UTMALDG.3D.2CTA [UR8], [UR32], desc[UR6] ;  /* 0x00000608200075b4 */ /* 0x0007f00008211000 */
[----:B---3--:R-:W-:Y:S05]  /*1ff0*/  BRA.U UP0, `(.L_x_38) ;  /* 0xfffffffd004c7547 */ /* 0x008fea000b83ffff */
.L_x_32:
[C---:B--2---:R-:W-:Y:S01]  /*2000*/  LEA R3, R9.reuse, UR25, 0x3 ;  /* 0x0000001909037c11 */ /* 0x044fe2000f8e18ff */
[----:B------:R-:W-:Y:S01]  /*2010*/  NOP ;  /* 0x0000000000007918 */ /* 0x000fe20000000000 */
[----:B-1----:R-:W-:Y:S02]  /*2020*/  SHF.L.U32 R2, R12, 0x1f, RZ ;  /* 0x0000001f0c027819 */ /* 0x002fe400000006ff */
[----:B------:R-:W-:Y:S02]  /*2030*/  LEA R4, R9, UR25, 0x4 ;  /* 0x0000001909047c11 */ /* 0x000fe4000f8e20ff */
[----:B----4-:R-:W1:Y:S02]  /*2040*/  SYNCS.PHASECHK.TRANS64.TRYWAIT P0, [R3+URZ+0xa0], R2 ;  /* 0x0000a002030075a7 */ /* 0x010e6400080011ff */
[----:B-1----:R-:W-:Y:S05]  /*2050*/  @!P0 BRA `(.L_x_39) ;  /* 0x000000c400948947 */ /* 0x002fea0003800000 */
.L_x_327:
[----:B------:R-:W2:Y:S01]  /*2060*/  LDS.128 R4, [R4+0x110] ;  /* 0x0001100004047984 */ /* 0x000ea20000000c00 */
[----:B------:R-:W-:Y:S01]  /*2070*/  UISETP.GE.AND UP0, UPT, UR37, 0x1, UPT ;  /* 0x000000012500788c */ /* 0x000fe2000bf06270 */
[----:B------:R-:W-:Y:S01]  /*2080*/  @!PT LDS RZ, [RZ] ;  /* 0x00000000fffff984 */ /* 0x000fe20000000800 */
[----:B------:R-:W-:Y:S01]  /*2090*/  @!PT LDS RZ, [RZ] ;  /* 0x00000000fffff984 */ /* 0x000fe20000000800 */
[----:B------:R-:W-:Y:S01]  /*20a0*/  @!PT LDS RZ, [RZ] ;  /* 0x00000000fffff984 */ /* 0x000fe20000000800 */
[----:B------:R-:W-:Y:S01]  /*20b0*/  @!PT LDS RZ, [RZ] ;  /* 0x00000000fffff984 */ /* 0x000fe20000000800 */
[----:B------:R3:W-:Y:S06]  /*20c0*/  MEMBAR.ALL.CTA ;  /* 0x0000000000007992 */ /* 0x0007ec0000008000 */
[----:B---3--:R-:W3:Y:S01]  /*20d0*/  FENCE.VIEW.ASYNC.S ;  /* 0x00000000000073c6 */ /* 0x008ee20000000000 */
[----:B--2---:R-:W-:-:S13]  /*20e0*/  LOP3.LUT P0, RZ, R6, 0x1, RZ, 0xc0, !PT ;  /* 0x0000000106ff7812 */ /* 0x004fda000780c0ff */
[----:B---3--:R-:W-:Y:S01]  /*20f0*/  VOTEU.ANY UP1, P0 ;  /* 0x0000000000ff7886 */ /* 0x008fe20000020100 */
[----:B------:R-:W-:-:S13]  /*2100*/  PLOP3.LUT P0, PT, PT, PT, UP1, 0x80, 0x8 ;  /* 0x000000000008781c */ /* 0x000fda0003f0f018 */
[----:B-1----:R-:W-:Y:S02]  /*2110*/  @P0 LOP3.LUT R2, R5, 0xffff, RZ, 0xc0, !PT ;  /* 0x0000ffff05020812 */ /* 0x002fe400078ec0ff */
[----:B------:R-:W-:Y:S02]  /*2120*/  @P0 MOV R8, R4 ;  /* 0x0000000400080202 */ /* 0x000fe40000000f00 */
[----:B------:R-:W-:Y:S01]  /*2130*/  @P0 R2UR UR5, R2 ;  /* 0x00000000020502ca */ /* 0x000fe200000e0000 */
[----:B------:R-:W-:Y:S01]  /*2140*/  VIADD R2, R3, 0xb0 ;  /* 0x000000b003027836 */ /* 0x000fe20000000000 */
[----:B------:R-:W-:Y:S02]  /*2150*/  @P0 SHF.R.U32.HI R4, RZ, 0x10, R5 ;  /* 0x00000010ff040819 */ /* 0x000fe40000011605 */
[----:B------:R-:W-:Y:S02]  /*2160*/  @P0 R2UR UR6, R8 ;  /* 0x00000000080602ca */ /* 0x000fe400000e0000 */
[----:B------:R-:W-:-:S02]  /*2170*/  PRMT R2, RZ, 0x654, R2 ;  /* 0x00000654ff027816 */ /* 0x000fc40000000002 */
[----:B------:R-:W-:Y:S02]  /*2180*/  @P0 R2UR UR4, R4 ;  /* 0x00000000040402ca */ /* 0x000fe400000e0000 */
[----:B------:R1:W-:Y:S03]  /*2190*/  SYNCS.ARRIVE.TRANS64.RED.A1T0 RZ, [R2+URZ], RZ ;  /* 0x000000ff02ff79a7 */ /* 0x0003e600081004ff */
[----:B------:R-:W-:-:S04]  /*21a0*/  @UP1 UMOV UR30, UR5 ;  /* 0x00000005001e1c82 */ /* 0x000fc80008000000 */
[----:B------:R-:W-:-:S04]  /*21b0*/  @UP1 UMOV UR31, UR6 ;  /* 0x00000006001f1c82 */ /* 0x000fc80008000000 */
[----:B------:R-:W-:Y:S01]  /*21c0*/  @UP1 UMOV UR36, UR4 ;  /* 0x0000000400241c82 */ /* 0x000fe20008000000 */
[----:B------:R-:W-:Y:S05]  /*21d0*/  BRA.U !UP0, `(.L_x_40) ;  /* 0x0000000108b87547 */ /* 0x000fea000b800000 */
[----:B------:R-:W2:Y:S01]  /*21e0*/  LDCU.128 UR4, c[0x0][0xb10] ;  /* 0x00016200ff0477ac */ /* 0x000ea20008000c00 */
[----:B------:R-:W3:Y:S01]  /*21f0*/  LDCU UR10, c[0x0][0xb20] ;  /* 0x00016400ff0a77ac */ /* 0x000ee20008000800 */
[----:B------:R-:W4:Y:S01]  /*2200*/  LDCU UR11, c[0x0][0xb0c] ;  /* 0x00016180ff0b77ac */ /* 0x000f220008000800 */
[----:B------:R-:W1:Y:S01]  /*2210*/  LDCU.64 UR8, c[0x0][0xb28] ;  /* 0x00016500ff0877ac */ /* 0x000e620008000a00 */
[----:B------:R-:W-:Y:S02]  /*2220*/  UISETP.NE.AND UP3, UPT, UR37, 0x1, UPT ;  /* 0x000000012500788c */ /* 0x000fe4000bf65270 */
[----:B--2---:R-:W-:Y:S02]  /*2230*/  UIMAD.WIDE.U32 UR32, UR13, UR7, URZ ;  /* 0x000000070d2072a5 */ /* 0x004fe4000f8e00ff */
[----:B------:R-:W-:Y:S02]  /*2240*/  UIMAD.WIDE.U32 UR16, UR30, UR7, URZ ;  /* 0x000000071e1072a5 */ /* 0x000fe4000f8e00ff */
[----:B------:R-:W-:-:S02]  /*2250*/  UIMAD.WIDE.U32 UR18, UR14, UR4, URZ ;  /* 0x000000040e1272a5 */ /* 0x000fc4000f8e00ff */
[----:B------:R-:W-:Y:S01]  /*2260*/  UISETP.NE.AND UP0, UPT, UR6, 0x1, UPT ;  /* 0x000000010600788c */ /* 0x000fe2000bf05270 */
[----:B------:R-:W-:Y:S01]  /*2270*/  UMOV UR7, UR33 ;  /* 0x0000002100077c82 */ /* 0x000fe20008000000 */
[----:B----4-:R-:W-:Y:S02]  /*2280*/  UISETP.NE.AND UP2, UPT, UR11, 0x1, UPT ;  /* 0x000000010b00788c */ /* 0x010fe4000bf45270 */
[----:B---3--:R-:W-:Y:S02]  /*2290*/  USHF.R.U32.HI UR7, URZ, UR10, UR7 ;  /* 0x0000000aff077299 */ /* 0x008fe40008011607 */
[----:B------:R-:W-:Y:S02]  /*22a0*/  USHF.R.U32.HI UR12, URZ, UR5, UR19 ;  /* 0x00000005ff0c7299 */ /* 0x000fe40008011613 */
[----:B------:R-:W-:Y:S02]  /*22b0*/  USEL UR7, UR13, UR7, !UP0 ;  /* 0x000000070d077287 */ /* 0x000fe4000c000000 */
[----:B------:R-:W-:-:S02]  /*22c0*/  USEL UR12, UR14, UR12, !UP2 ;  /* 0x0000000c0e0c7287 */ /* 0x000fc4000d000000 */
[----:B-1----:R-:W-:Y:S02]  /*22d0*/  UIMAD.WIDE.U32 UR32, UR7, UR8, URZ ;  /* 0x00000008072072a5 */ /* 0x002fe4000f8e00ff */
[----:B------:R-:W-:Y:S02]  /*22e0*/  UIMAD.WIDE.U32 UR18, UR31, UR4, URZ ;  /* 0x000000041f1272a5 */ /* 0x000fe4000f8e00ff */
[----:B------:R-:W-:Y:S02]  /*22f0*/  USHF.R.U32.HI UR17, URZ, UR10, UR17 ;  /* 0x0000000aff117299 */ /* 0x000fe40008011611 */
[----:B------:R-:W-:Y:S02]  /*2300*/  UIMAD.WIDE.U32 UR34, UR12, UR8, URZ ;  /* 0x000000080c2272a5 */ /* 0x000fe4000f8e00ff */
[----:B------:R-:W-:Y:S02]  /*2310*/  @UP3 USHF.R.U32.HI UR7, URZ, UR9, UR33 ;  /* 0x00000009ff073299 */ /* 0x000fe40008011621 */
[----:B------:R-:W-:-:S02]  /*2320*/  USHF.R.U32.HI UR19, URZ, UR5, UR19 ;  /* 0x00000005ff137299 */ /* 0x000fc40008011613 */
[----:B------:R-:W-:Y:S02]  /*2330*/  USEL UR17, UR30, UR17, !UP0 ;  /* 0x000000111e117287 */ /* 0x000fe4000c000000 */
[----:B------:R-:W-:Y:S02]  /*2340*/  @UP3 USHF.R.U32.HI UR12, URZ, UR9, UR35 ;  /* 0x00000009ff0c3299 */ /* 0x000fe40008011623 */
[----:B------:R-:W-:Y:S02]  /*2350*/  UIMAD UR7, UR37, UR7, URZ ;  /* 0x00000007250772a4 */ /* 0x000fe4000f8e02ff */
[----:B------:R-:W-:Y:S02]  /*2360*/  USEL UR19, UR31, UR19, !UP2 ;  /* 0x000000131f137287 */ /* 0x000fe4000d000000 */
[----:B------:R-:W-:Y:S02]  /*2370*/  UIMAD UR4, UR37, UR12, URZ ;  /* 0x0000000c250472a4 */ /* 0x000fe4000f8e02ff */
[----:B------:R-:W-:-:S02]  /*2380*/  UISETP.GE.AND UP0, UPT, UR17, UR7, UPT ;  /* 0x000000071100728c */ /* 0x000fc4000bf06270 */
[----:B------:R-:W-:Y:S02]  /*2390*/  UIMAD.WIDE.U32 UR34, UR17, UR8, URZ ;  /* 0x00000008112272a5 */ /* 0x000fe4000f8e00ff */
[----:B------:R-:W-:Y:S02]  /*23a0*/  UISETP.GE.OR UP0, UPT, UR19, UR4, UP0 ;  /* 0x000000041300728c */ /* 0x000fe40008706670 */
[----:B------:R-:W-:Y:S02]  /*23b0*/  USHF.R.U32.HI UR4, URZ, UR9, UR35 ;  /* 0x00000009ff047299 */ /* 0x000fe40008011623 */
[----:B------:R-:W-:Y:S02]  /*23c0*/  UIMAD.WIDE.U32 UR32, UR19, UR8, URZ ;  /* 0x00000008132072a5 */ /* 0x000fe4000f8e00ff */
[----:B------:R-:W-:Y:S02]  /*23d0*/  USEL UR4, UR17, UR4, !UP3 ;  /* 0x0000000411047287 */ /* 0x000fe4000d800000 */
[----:B------:R-:W-:-:S02]  /*23e0*/  UIADD3 UR5, UPT, UPT, -UR17, URZ, URZ ;  /* 0x000000ff11057290 */ /* 0x000fc4000fffe1ff */
[----:B------:R-:W-:Y:S02]  /*23f0*/  UIADD3 UR8, UPT, UPT, -UR4, URZ, URZ ;  /* 0x000000ff04087290 */ /* 0x000fe4000fffe1ff */
[----:B------:R-:W-:Y:S02]  /*2400*/  @!UP0 USHF.R.U32.HI UR9, URZ, UR9, UR33 ;  /* 0x00000009ff098299 */ /* 0x000fe40008011621 */
[----:B------:R-:W-:Y:S02]  /*2410*/  UIMAD UR8, UR37, UR8, UR17 ;  /* 0x00000008250872a4 */ /* 0x000fe4000f8e0211 */
[----:B------:R-:W-:Y:S02]  /*2420*/  @!UP0 USEL UR9, UR19, UR9, !UP3 ;  /* 0x0000000913098287 */ /* 0x000fe4000d800000 */
        /* <DEDUP_REMOVED lines=9> */
.L_x_40:
[----:B------:R-:W2:Y:S02]  /*24c0*/  LDCU UR4, c[0x0][0xb30] ;  /* 0x00016600ff0477ac */ /* 0x000ea40008000800 */
[----:B--2---:R-:W-:-:S09]  /*24d0*/  UISETP.NE.AND UP0, UPT, UR4, 0x1, UPT ;  /* 0x000000010400788c */ /* 0x004fd2000bf05270 */
[----:B------:R-:W-:Y:S05]  /*24e0*/  BRA.U UP0, `(.L_x_41) ;  /* 0x0000000100407547 */ /* 0x000fea000b800000 */
[----:B------:R-:W2:Y:S01]  /*24f0*/  LDCU.128 UR4, c[0x0][0xb10] ;  /* 0x00016200ff0477ac */ /* 0x000ea20008000c00 */
[----:B------:R-:W3:Y:S01]  /*2500*/  LDCU UR9, c[0x0][0xb0c] ;  /* 0x00016180ff0977ac */ /* 0x000ee20008000800 */
[----:B------:R-:W4:Y:S01]  /*2510*/  LDCU UR8, c[0x0][0xb20] ;  /* 0x00016400ff0877ac */ /* 0x000f220008000800 */
[----:B--2---:R-:W-:Y:S02]  /*2520*/  UIMAD.WIDE.U32 UR16, UR31, UR4, URZ ;  /* 0x000000041f1072a5 */ /* 0x004fe4000f8e00ff */
[----:B------:R-:W-:Y:S02]  /*2530*/  UIMAD.WIDE.U32 UR10, UR30, UR7, URZ ;  /* 0x000000071e0a72a5 */ /* 0x000fe4000f8e00ff */
[----:B---3--:R-:W-:Y:S02]  /*2540*/  UISETP.NE.AND UP2, UPT, UR9, 0x1, UPT ;  /* 0x000000010900788c */ /* 0x008fe4000bf45270 */
[----:B------:R-:W-:Y:S01]  /*2550*/  UISETP.NE.AND UP0, UPT, UR6, 0x1, UPT ;  /* 0x000000010600788c */ /* 0x000fe2000bf05270 */
[----:B------:R-:W-:Y:S01]  /*2560*/  UMOV UR7, UR17 ;  /* 0x0000001100077c82 */ /* 0x000fe20008000000 */
[----:B----4-:R-:W-:-:S02]  /*2570*/  USHF.R.U32.HI UR8, URZ, UR8, UR11 ;  /* 0x00000008ff087299 */ /* 0x010fc4000801160b */
[----:B------:R-:W-:Y:S02]  /*2580*/  USHF.R.U32.HI UR5, URZ, UR5, UR7 ;  /* 0x00000005ff057299 */ /* 0x000fe40008011607 */
[----:B------:R-:W-:Y:S02]  /*2590*/  USEL UR8, UR30, UR8, !UP0 ;  /* 0x000000081e087287 */ /* 0x000fe4000c000000 */
[----:B------:R-:W-:-:S04]  /*25a0*/  USEL UR5, UR31, UR5, !UP2 ;  /* 0x000000051f057287 */ /* 0x000fc8000d000000 */
[----:B------:R-:W-:Y:S02]  /*25b0*/  UIADD3 UR4, UPT, UPT, UR5, -UR8, URZ ;  /* 0x8000000805047290 */ /* 0x000fe4000fffe0ff */
[----:B------:R-:W-:Y:S02]  /*25c0*/  UIADD3 UR5, UPT, UPT, -UR5, UR8, URZ ;  /* 0x0000000805057290 */ /* 0x000fe4000fffe1ff */
[----:B------:R-:W-:Y:S02]  /*25d0*/  UIMAD UR30, UR4, UR6, UR30 ;  /* 0x00000006041e72a4 */ /* 0x000fe4000f8e021e */
[----:B------:R-:W-:-:S12]  /*25e0*/  UIMAD UR31, UR5, UR9, UR31 ;  /* 0x00000009051f72a4 */ /* 0x000fd8000f8e021f */
.L_x_41:
[----:B-1----:R-:W-:Y:S01]  /*25f0*/  VIADD R2, R9, 0x1 ;  /* 0x0000000109027836 */ /* 0x002fe20000000000 */
[----:B------:R-:W-:Y:S02]  /*2600*/  UIADD3 UR47, UPT, UPT, UR31, UR39, URZ ;  /* 0x000000271f2f7290 */ /* 0x000fe4000fffe0ff */
[----:B------:R-:W-:Y:S02]  /*2610*/  UIADD3 UR46, UPT, UPT, UR30, UR38, URZ ;  /* 0x000000261e2e7290 */ /* 0x000fe4000fffe0ff */
[----:B------:R-:W-:Y:S01]  /*2620*/  ISETP.NE.AND P0, PT, R2, 0x2, PT ;  /* 0x000000020200780c */ /* 0x000fe20003f05270 */
[----:B------:R-:W-:-:S03]  /*2630*/  UPLOP3.LUT UP3, UPT, UPT, UPT, UPT, 0x80, 0x8 ;  /* 0x000000000008789c */ /* 0x000fc60003f6f070 */
[----:B------:R-:W-:Y:S02]  /*2640*/  SEL R3, RZ, 0x1, P0 ;  /* 0x00000001ff037807 */ /* 0x000fe40000000000 */
[----:B------:R-:W-:Y:S02]  /*2650*/  SEL R9, R2, RZ, P0 ;  /* 0x000000ff02097207 */ /* 0x000fe40000000000 */
[----:B------:R-:W-:Y:S01]  /*2660*/  LOP3.LUT R12, R12, R3, RZ, 0x3c, !PT ;  /* 0x000000030c0c7212 */ /* 0x000fe200078e3cff */
[----:B------:R-:W-:Y:S06]  /*2670*/  BRA.U UP1, `(.L_x_42) ;  /* 0xfffffff1015c7547 */ /* 0x000fec000b83ffff */
[----:B------:R-:W-:Y:S01]  /*2680*/  UIADD3 UR25, UPT, UPT, UR25, 0x28, URZ ;  /* 0x0000002819197890 */ /* 0x000fe2000fffe0ff */
[----:B------:R-:W-:-:S03]  /*2690*/  SHF.L.U32 R2, R0, 0x1f, RZ ;  /* 0x0000001f00027819 */ /* 0x000fc600000006ff */
[----:B------:R-:W-:-:S09]  /*26a0*/  ULEA UR4, UR40, UR25, 0x3 ;  /* 0x0000001928047291 */ /* 0x000fd2000f8e18ff */
[----:B------:R-:W1:Y:S02]  /*26b0*/  SYNCS.PHASECHK.TRANS64.TRYWAIT P0, [UR4], R2 ;  /* 0x00000002ff0075a7 */ /* 0x000e640008001104 */
[----:B-1----:R-:W-:Y:S05]  /*26c0*/  @!P0 BRA `(.L_x_43) ;  /* 0x000000c0000c8947 */ /* 0x002fea0003800000 */
.L_x_329:
[----:B------:R-:W-:-:S04]  /*26d0*/  UIADD3 UR5, UPT, UPT, UR40, 0x1, URZ ;  /* 0x0000000128057890 */ /* 0x000fc8000fffe0ff */
[----:B------:R-:W-:-:S04]  /*26e0*/  UISETP.NE.AND UP0, UPT, UR5, 0x5, UPT ;  /* 0x000000050500788c */ /* 0x000fc8000bf05270 */
[----:B------:R-:W-:Y:S02]  /*26f0*/  USEL UR6, URZ, 0x1, UP0 ;  /* 0x00000001ff067887 */ /* 0x000fe40008000000 */
[----:B------:R-:W-:-:S04]  /*2700*/  USEL UR5, UR5, URZ, UP0 ;  /* 0x000000ff05057287 */ /* 0x000fc80008000000 */
[----:B------:R-:W-:Y:S01]  /*2710*/  ULEA UR4, UR5, UR25, 0x3 ;  /* 0x0000001905047291 */ /* 0x000fe2000f8e18ff */
[----:B------:R-:W-:-:S04]  /*2720*/  LOP3.LUT R0, R0, UR6, RZ, 0x3c, !PT ;  /* 0x0000000600007c12 */ /* 0x000fc8000f8e3cff */
[----:B-1----:R-:W-:-:S04]  /*2730*/  SHF.L.U32 R2, R0, 0x1f, RZ ;  /* 0x0000001f00027819 */ /* 0x002fc800000006ff */
[----:B------:R-:W1:Y:S02]  /*2740*/  SYNCS.PHASECHK.TRANS64.TRYWAIT P0, [UR4], R2 ;  /* 0x00000002ff0075a7 */ /* 0x000e640008001104 */
[----:B-1----:R-:W-:Y:S05]  /*2750*/  @!P0 BRA `(.L_x_44) ;  /* 0x000000c000008947 */ /* 0x002fea0003800000 */
.L_x_331:
        /* <DEDUP_REMOVED lines=9> */
.L_x_333:
        /* <DEDUP_REMOVED lines=9> */
.L_x_335:
[----:B------:R-:W-:-:S04]  /*2880*/  UIADD3 UR5, UPT, UPT, UR5, 0x1, URZ ;  /* 0x0000000105057890 */ /* 0x000fc8000fffe0ff */
[----:B------:R-:W-:-:S04]  /*2890*/  UISETP.NE.AND UP0, UPT, UR5, 0x5, UPT ;  /* 0x000000050500788c */ /* 0x000fc8000bf05270 */
[----:B------:R-:W-:Y:S02]  /*28a0*/  USEL UR4, URZ, 0x1, UP0 ;  /* 0x00000001ff047887 */ /* 0x000fe40008000000 */
[----:B------:R-:W-:-:S04]  /*28b0*/  USEL UR5, UR5, URZ, UP0 ;  /* 0x000000ff05057287 */ /* 0x000fc80008000000 */
[----:B------:R-:W-:Y:S01]  /*28c0*/  ULEA UR5, UR5, UR25, 0x3 ;  /* 0x0000001905057291 */ /* 0x000fe2000f8e18ff */
[----:B-1----:R-:W-:-:S04]  /*28d0*/  LOP3.LUT R2, R0, UR4, RZ, 0x3c, !PT ;  /* 0x0000000400027c12 */ /* 0x002fc8000f8e3cff */
[----:B------:R-:W-:Y:S01]  /*28e0*/  SHF.L.U32 R2, R2, 0x1f, RZ ;  /* 0x0000001f02027819 */ /* 0x000fe200000006ff */
[----:B------:R-:W-:-:S07]  /*28f0*/  IMAD.U32 R0, RZ, RZ, UR5 ;  /* 0x00000005ff007e24 */ /* 0x000fce000f8e00ff */
.L_x_47:
[----:B-1----:R1:W2:Y:S02]  /*2900*/  SYNCS.PHASECHK.TRANS64.TRYWAIT P0, [R0+URZ], R2 ;  /* 0x00000002000075a7 */ /* 0x0022a400080011ff */
[----:B--2---:R-:W-:Y:S05]  /*2910*/  @!P0 NANOSLEEP.SYNCS 0x989680 ;  /* 0x009896800000895d */ /* 0x004fea0003900000 */
[----:B------:R-:W2:Y:S02]  /*2920*/  @!P0 SYNCS.PHASECHK.TRANS64 P0, [R0+URZ], R2 ;  /* 0x00000002000085a7 */ /* 0x000ea400080010ff */
[----:B--2---:R-:W-:Y:S05]  /*2930*/  @P0 EXIT ;  /* 0x000000000000094d */ /* 0x004fea0003800000 */
[----:B------:R-:W-:Y:S05]  /*2940*/  BRA `(.L_x_47) ;  /* 0xfffffffc00ec7947 */ /* 0x000fea000383ffff */
.L_x_22:
[----:B------:R-:W-:-:S04]  /*2950*/  UISETP.NE.AND UP0, UPT, UR21, URZ, UPT ;  /* 0x000000ff1500728c */ /* 0x000fc8000bf05270 */
[----:B------:R-:W-:-:S09]  /*2960*/  UISETP.NE.OR UP0, UPT, UR12, 0x1, UP0 ;  /* 0x000000010c00788c */ /* 0x000fd20008705670 */
[----:B------:R-:W-:Y:S05]  /*2970*/  BRA.U UP0, `(.L_x_48) ;  /* 0x0000000500507547 */ /* 0x000fea000b800000 */
[----:B------:R-:W-:Y:S01]  /*2980*/  HFMA2 R9, -RZ, RZ, 0, 0 ;  /* 0x00000000ff097431 */ /* 0x000fe200000001ff */
[----:B------:R-:W-:Y:S01]  /*2990*/  ISETP.GE.U32.AND P2, PT, R14, 0x2, PT ;  /* 0x000000020e00780c */ /* 0x000fe20003f46070 */
[----:B------:R-:W-:Y:S01]  /*29a0*/  IMAD.MOV.U32 R10, RZ, RZ, 0x1 ;  /* 0x00000001ff0a7424 */ /* 0x000fe200078e00ff */
[----:B------:R-:W-:Y:S01]  /*29b0*/  MOV R4, RZ ;  /* 0x000000ff00047202 */ /* 0x000fe20000000f00 */
[----:B------:R-:W-:Y:S01]  /*29c0*/  IMAD.MOV.U32 R12, RZ, RZ, RZ ;  /* 0x000000ffff0c7224 */ /* 0x000fe200078e00ff */
[----:B------:R-:W-:Y:S01]  /*29d0*/  UMOV UR4, 0x400 ;  /* 0x0000040000047882 */ /* 0x000fe20000000000 */
[----:B------:R-:W-:Y:S01]  /*29e0*/  IMAD.MOV.U32 R11, RZ, RZ, RZ ;  /* 0x000000ffff0b7224 */ /* 0x000fe200078e00ff */
[----:B------:R-:W-:Y:S01]  /*29f0*/  ULEA UR21, UR21, UR4, 0x18 ;  /* 0x0000000415157291 */ /* 0x000fe2000f8ec0ff */
[----:B------:R-:W-:-:S11]  /*2a00*/  UMOV UR6, URZ ;  /* 0x000000ff00067c82 */ /* 0x000fd60008000000 */
.L_x_52:
[----:B------:R-:W-:Y:S02]  /*2a10*/  LEA R0, R4, UR21, 0x3 ;  /* 0x0000001504007c11 */ /* 0x000fe4000f8e18ff */
[----:B------:R-:W-:-:S03]  /*2a20*/  SHF.L.U32 R2, R11, 0x1f, RZ ;  /* 0x0000001f0b027819 */ /* 0x000fc600000006ff */
[----:B------:R-:W-:Y:S01]  /*2a30*/  VIADD R3, R0, 0xf0 ;  /* 0x000000f000037836 */ /* 0x000fe20000000000 */
[----:B------:R-:W1:Y:S02]  /*2a40*/  SYNCS.PHASECHK.TRANS64.TRYWAIT P0, [R0+URZ+0xe0], R2 ;  /* 0x0000e002000075a7 */ /* 0x000e6400080011ff */
[----:B-1----:R-:W-:Y:S05]  /*2a50*/  @!P0 BRA `(.L_x_49) ;  /* 0x000000bc00888947 */ /* 0x002fea0003800000 */
.L_x_336:
[----:B------:R-:W-:Y:S01]  /*2a60*/  ULEA UR5, UR6, UR21, 0x3 ;  /* 0x0000001506057291 */ /* 0x000fe2000f8e18ff */
[----:B-1----:R-:W-:Y:S01]  /*2a70*/  PRMT R0, RZ, 0x654, R3 ;  /* 0x00000654ff007816 */ /* 0x002fe20000000003 */
[----:B------:R-:W-:Y:S01]  /*2a80*/  @!P2 IMAD.MOV.U32 R5, RZ, RZ, 0x10 ;  /* 0x00000010ff05a424 */ /* 0x000fe200078e00ff */
[----:B------:R-:W-:Y:S01]  /*2a90*/  SHF.L.U32 R2, R10, 0x1f, RZ ;  /* 0x0000001f0a027819 */ /* 0x000fe200000006ff */
[----:B------:R-:W-:Y:S01]  /*2aa0*/  UIADD3 UR4, UPT, UPT, UR5, 0xa0, URZ ;  /* 0x000000a005047890 */ /* 0x000fe2000fffe0ff */
[----:B------:R1:W-:Y:S04]  /*2ab0*/  SYNCS.ARRIVE.TRANS64.RED.A1T0 RZ, [R0+URZ], RZ ;  /* 0x000000ff00ff79a7 */ /* 0x0003e800081004ff */
[----:B------:R-:W2:Y:S01]  /*2ac0*/  SYNCS.PHASECHK.TRANS64.TRYWAIT P0, [UR5+0xb0], R2 ;  /* 0x0000b002ff0075a7 */ /* 0x000ea20008001105 */
[----:B-1----:R-:W-:-:S05]  /*2ad0*/  IMAD.U32 R0, RZ, RZ, UR4 ;  /* 0x00000004ff007e24 */ /* 0x002fca000f8e00ff */
[----:B------:R-:W-:Y:S01]  /*2ae0*/  PRMT R0, R14, 0x654, R0 ;  /* 0x000006540e007816 */ /* 0x000fe20000000000 */
[----:B--2---:R-:W-:Y:S06]  /*2af0*/  @!P0 BRA `(.L_x_50) ;  /* 0x000000bc00748947 */ /* 0x004fec0003800000 */
.L_x_338:
[----:B------:R-:W-:Y:S01]  /*2b00*/  ULEA UR4, UR6, UR21, 0x4 ;  /* 0x0000001506047291 */ /* 0x000fe2000f8e20ff */
[----:B------:R-:W-:Y:S01]  /*2b10*/  SEL R13, R0, R13, !P2 ;  /* 0x0000000d000d7207 */ /* 0x000fe20005000000 */
[----:B------:R-:W-:Y:S01]  /*2b20*/  UIADD3 UR5, UPT, UPT, UR5, 0xa0, URZ ;  /* 0x000000a005057890 */ /* 0x000fe2000fffe0ff */
[----:B------:R-:W-:Y:S01]  /*2b30*/  LEA R0, R9, UR21, 0x3 ;  /* 0x0000001509007c11 */ /* 0x000fe2000f8e18ff */
[----:B------:R-:W-:Y:S01]  /*2b40*/  UIADD3 UR4, UPT, UPT, UR4, 0x110, URZ ;  /* 0x0000011004047890 */ /* 0x000fe2000fffe0ff */
[----:B-1----:R-:W-:Y:S01]  /*2b50*/  SHF.L.U32 R2, R12, 0x1f, RZ ;  /* 0x0000001f0c027819 */ /* 0x002fe200000006ff */
[----:B------:R1:W-:Y:S01]  /*2b60*/  @!P2 SYNCS.ARRIVE.TRANS64.RED RZ, [R13+URZ], R5 ;  /* 0x000000050dffa9a7 */ /* 0x0003e200080004ff */
[----:B------:R-:W-:Y:S01]  /*2b70*/  UIADD3 UR6, UPT, UPT, UR6, 0x1, URZ ;  /* 0x0000000106067890 */ /* 0x000fe2000fffe0ff */
[----:B------:R-:W-:-:S03]  /*2b80*/  VIADD R8, R4, 0x1 ;  /* 0x0000000104087836 */ /* 0x000fc60000000000 */
[----:B------:R-:W-:Y:S02]  /*2b90*/  UISETP.NE.AND UP0, UPT, UR6, 0x2, UPT ;  /* 0x000000020600788c */ /* 0x000fe4000bf05270 */
[----:B------:R-:W-:Y:S06]  /*2ba0*/  UGETNEXTWORKID.BROADCAST [UR4], [UR5] ;  /* 0x00000000040073ca */ /* 0x000fec0008000100 */
[----:B------:R-:W-:Y:S01]  /*2bb0*/  USEL UR4, URZ, 0x1, UP0 ;  /* 0x00000001ff047887 */ /* 0x000fe20008000000 */
[----:B------:R-:W-:Y:S01]  /*2bc0*/  ISETP.NE.AND P0, PT, R8, 0x2, PT ;  /* 0x000000020800780c */ /* 0x000fe20003f05270 */
[----:B------:R-:W-:Y:S01]  /*2bd0*/  USEL UR6, UR6, URZ, UP0 ;  /* 0x000000ff06067287 */ /* 0x000fe20008000000 */
[----:B------:R-:W2:Y:S03]  /*2be0*/  SYNCS.PHASECHK.TRANS64.TRYWAIT P1, [R0+URZ+0xa0], R2 ;  /* 0x0000a002000075a7 */ /* 0x000ea600080211ff */
[----:B------:R-:W-:Y:S01]  /*2bf0*/  LOP3.LUT R10, R10, UR4, RZ, 0x3c, !PT ;  /* 0x000000040a0a7c12 */ /* 0x000fe2000f8e3cff */
[----:B-12---:R-:W-:Y:S07]  /*2c00*/  @!P1 BRA `(.L_x_51) ;  /* 0x000000bc00489947 */ /* 0x006fee0003800000 */
.L_x_339:
[----:B-1----:R-:W-:Y:S01]  /*2c10*/  LEA R2, R9, UR21, 0x4 ;  /* 0x0000001509027c11 */ /* 0x002fe2000f8e20ff */
[----:B------:R-:W-:-:S04]  /*2c20*/  VIADD R0, R0, 0xb0 ;  /* 0x000000b000007836 */ /* 0x000fc80000000000 */
[----:B------:R1:W2:Y:S01]  /*2c30*/  LDS.128 R4, [R2+0x110] ;  /* 0x0001100002047984 */ /* 0x0002a20000000c00 */
[----:B------:R-:W-:Y:S01]  /*2c40*/  PRMT R0, RZ, 0x654, R0 ;  /* 0x00000654ff007816 */ /* 0x000fe20000000000 */
[----:B------:R-:W-:Y:S01]  /*2c50*/  @!PT LDS RZ, [RZ] ;  /* 0x00000000fffff984 */ /* 0x000fe20000000800 */
[----:B------:R-:W-:Y:S01]  /*2c60*/  @!PT LDS RZ, [RZ] ;  /* 0x00000000fffff984 */ /* 0x000fe20000000800 */
[----:B------:R-:W-:Y:S01]  /*2c70*/  @!PT LDS RZ, [RZ] ;  /* 0x00000000fffff984 */ /* 0x000fe20000000800 */
[----:B------:R-:W-:Y:S01]  /*2c80*/  @!PT LDS RZ, [RZ] ;  /* 0x00000000fffff984 */ /* 0x000fe20000000800 */
[----:B------:R3:W-:Y:S06]  /*2c90*/  MEMBAR.ALL.CTA ;  /* 0x0000000000007992 */ /* 0x0007ec0000008000 */
[----:B---3--:R-:W3:Y:S01]  /*2ca0*/  FENCE.VIEW.ASYNC.S ;  /* 0x00000000000073c6 */ /* 0x008ee20000000000 */
[----:B-1----:R-:W-:-:S04]  /*2cb0*/  SEL R2, RZ, 0x1, P0 ;  /* 0x00000001ff027807 */ /* 0x002fc80000000000 */
[----:B------:R-:W-:Y:S01]  /*2cc0*/  LOP3.LUT R11, R11, R2, RZ, 0x3c, !PT ;  /* 0x000000020b0b7212 */ /* 0x000fe200078e3cff */
[----:B---3--:R1:W-:Y:S01]  /*2cd0*/  SYNCS.ARRIVE.TRANS64.RED.A1T0 RZ, [R0+URZ], RZ ;  /* 0x000000ff00ff79a7 */ /* 0x0083e200081004ff */
[----:B--2---:R-:W-:Y:S02]  /*2ce0*/  LOP3.LUT P3, RZ, R6, 0x1, RZ, 0xc0, !PT ;  /* 0x0000000106ff7812 */ /* 0x004fe4000786c0ff */
[----:B------:R-:W-:Y:S01]  /*2cf0*/  SEL R4, R8, RZ, P0 ;  /* 0x000000ff08047207 */ /* 0x000fe20000000000 */
[----:B-1----:R-:W-:-:S05]  /*2d00*/  VIADD R0, R9, 0x1 ;  /* 0x0000000109007836 */ /* 0x002fca0000000000 */
[----:B------:R-:W-:-:S04]  /*2d10*/  ISETP.NE.AND P1, PT, R0, 0x2, PT ;  /* 0x000000020000780c */ /* 0x000fc80003f25270 */
[----:B------:R-:W-:Y:S02]  /*2d20*/  SEL R3, RZ, 0x1, P1 ;  /* 0x00000001ff037807 */ /* 0x000fe40000800000 */
[----:B------:R-:W-:Y:S02]  /*2d30*/  SEL R9, R0, RZ, P1 ;  /* 0x000000ff00097207 */ /* 0x000fe40000800000 */
[----:B------:R-:W-:Y:S01]  /*2d40*/  LOP3.LUT R12, R12, R3, RZ, 0x3c, !PT ;  /* 0x000000030c0c7212 */ /* 0x000fe200078e3cff */
[----:B------:R-:W-:Y:S06]  /*2d50*/  @P3 BRA `(.L_x_52) ;  /* 0xfffffffc002c3947 */ /* 0x000fec000383ffff */
[----:B------:R-:W-:Y:S01]  /*2d60*/  ULEA UR5, UR6, UR21, 0x3 ;  /* 0x0000001506057291 */ /* 0x000fe2000f8e18ff */
[----:B------:R-:W-:-:S08]  /*2d70*/  SHF.L.U32 R0, R10, 0x1f, RZ ;  /* 0x0000001f0a007819 */ /* 0x000fd000000006ff */
[----:B------:R-:W1:Y:S02]  /*2d80*/  SYNCS.PHASECHK.TRANS64 P0, [UR5+0xb0], R0 ;  /* 0x0000b000ff0075a7 */ /* 0x000e640008001005 */
[----:B-1----:R-:W-:Y:S05]  /*2d90*/  @P0 BRA `(.L_x_53) ;  /* 0x0000000000080947 */ /* 0x002fea0003800000 */
[----:B------:R-:W1:Y:S02]  /*2da0*/  SYNCS.PHASECHK.TRANS64.TRYWAIT P0, [UR5+0xb0], R0 ;  /* 0x0000b000ff0075a7 */ /* 0x000e640008001105 */
[----:B-1----:R-:W-:Y:S05]  /*2db0*/  @!P0 BRA `(.L_x_54) ;  /* 0x000000b800f08947 */ /* 0x002fea0003800000 */
.L_x_53:
[----:B------:R-:W-:-:S04]  /*2dc0*/  UIADD3 UR4, UPT, UPT, UR6, 0x1, URZ ;  /* 0x0000000106047890 */ /* 0x000fc8000fffe0ff */
[----:B------:R-:W-:-:S04]  /*2dd0*/  UISETP.NE.AND UP0, UPT, UR4, 0x2, UPT ;  /* 0x000000020400788c */ /* 0x000fc8000bf05270 */
[----:B------:R-:W-:Y:S02]  /*2de0*/  USEL UR7, URZ, 0x1, UP0 ;  /* 0x00000001ff077887 */ /* 0x000fe40008000000 */
[----:B------:R-:W-:-:S04]  /*2df0*/  USEL UR4, UR4, URZ, UP0 ;  /* 0x000000ff04047287 */ /* 0x000fc80008000000 */
[----:B------:R-:W-:Y:S01]  /*2e00*/  ULEA UR4, UR4, UR21, 0x3 ;  /* 0x0000001504047291 */ /* 0x000fe2000f8e18ff */
[----:B-1----:R-:W-:-:S04]  /*2e10*/  LOP3.LUT R2, R10, UR7, RZ, 0x3c, !PT ;  /* 0x000000070a027c12 */ /* 0x002fc8000f8e3cff */
[----:B------:R-:W-:-:S04]  /*2e20*/  SHF.L.U32 R0, R2, 0x1f, RZ ;  /* 0x0000001f02007819 */ /* 0x000fc800000006ff */
[----:B------:R-:W1:Y:S02]  /*2e30*/  SYNCS.PHASECHK.TRANS64 P0, [UR4+0xb0], R0 ;  /* 0x0000b000ff0075a7 */ /* 0x000e640008001004 */
[----:B-1----:R-:W-:Y:S05]  /*2e40*/  @P0 EXIT ;  /* 0x000000000000094d */ /* 0x002fea0003800000 */
[----:B------:R-:W-:Y:S02]  /*2e50*/  SHF.L.U32 R2, R2, 0x1f, RZ ;  /* 0x0000001f02027819 */ /* 0x000fe400000006ff */
[----:B------:R-:W-:-:S07]  /*2e60*/  MOV R0, UR4 ;  /* 0x0000000400007c02 */ /* 0x000fce0008000f00 */
.L_x_55:
[----:B-1----:R1:W2:Y:S02]  /*2e70*/  SYNCS.PHASECHK.TRANS64.TRYWAIT P0, [R0+URZ+0xb0], R2 ;  /* 0x0000b002000075a7 */ /* 0x0022a400080011ff */
[----:B--2---:R-:W-:Y:S05]  /*2e80*/  @!P0 NANOSLEEP.SYNCS 0x989680 ;  /* 0x009896800000895d */ /* 0x004fea0003900000 */
[----:B------:R-:W2:Y:S02]  /*2e90*/  @!P0 SYNCS.PHASECHK.TRANS64 P0, [R0+URZ+0xb0], R2 ;  /* 0x0000b002000085a7 */ /* 0x000ea400080010ff */
[----:B--2---:R-:W-:Y:S05]  /*2ea0*/  @P0 EXIT ;  /* 0x000000000000094d */ /* 0x004fea0003800000 */
[----:B------:R-:W-:Y:S05]  /*2eb0*/  BRA `(.L_x_55) ;  /* 0xfffffffc00ec7947 */ /* 0x000fea000383ffff */
.L_x_48:
[----:B------:R-:W-:Y:S05]  /*2ec0*/  BRA.U UP5, `(.L_x_56) ;  /* 0x0000001105947547 */ /* 0x000fea000b800000 */
[----:B------:R-:W-:Y:S01]  /*2ed0*/  UMOV UR4, 0x40 ;  /* 0x0000004000047882 */ /* 0x000fe20000000000 */
[----:B------:R-:W-:Y:S01]  /*2ee0*/  NOP ;  /* 0x0000000000007918 */ /* 0x000fe20000000000 */
[----:B------:R-:W-:Y:S01]  /*2ef0*/  ULEA UR4, UR21, UR4, 0x18 ;  /* 0x0000000415047291 */ /* 0x000fe2000f8ec0ff */
[----:B------:R-:W-:Y:S02]  /*2f00*/  UMOV UR5, 0x400 ;  /* 0x0000040000057882 */ /* 0x000fe40000000000 */
[----:B------:R-:W-:-:S06]  /*2f10*/  ULEA UR21, UR21, UR5, 0x18 ;  /* 0x0000000515157291 */ /* 0x000fcc000f8ec0ff */
[----:B------:R-:W1:Y:S02]  /*2f20*/  LDS.U8 R0, [UR4+0x1c] ;  /* 0x00001c04ff007984 */ /* 0x000e640008000000 */
[----:B-1----:R-:W-:-:S13]  /*2f30*/  ISETP.NE.AND P0, PT, R0, RZ, PT ;  /* 0x000000ff0000720c */ /* 0x002fda0003f05270 */
[----:B------:R-:W-:Y:S05]  /*2f40*/  @P0 BRA `(.L_x_57) ;  /* 0x0000000400080947 */ /* 0x000fea0003800000 */
[----:B------:R-:W-:Y:S02]  /*2f50*/  UISETP.NE.U32.AND UP1, UPT, UR11, 0x1, UPT ;  /* 0x000000010b00788c */ /* 0x000fe4000bf25070 */
[----:B------:R-:W-:-:S07]  /*2f60*/  UIADD3 UR6, UPT, UPT, UR4, 0x8, URZ ;  /* 0x0000000804067890 */ /* 0x000fce000fffe0ff */
[----:B------:R-:W-:Y:S05]  /*2f70*/  BRA.U !UP1, `(.L_x_58) ;  /* 0x00000001099c7547 */ /* 0x000fea000b800000 */
[----:B------:R-:W-:Y:S01]  /*2f80*/  ELECT P0, URZ, PT ;  /* 0x0000000000ff782f */ /* 0x000fe20003800000 */
[----:B------:R-:W-:-:S12]  /*2f90*/  BSSY B0, `(.L_x_58) ;  /* 0x0000025000007945 */ /* 0x000fd80003800000 */
[----:B------:R-:W-:Y:S05]  /*2fa0*/  @!P0 BRA `(.L_x_59) ;  /* 0x00000000008c8947 */ /* 0x000fea0003800000 */
[----:B------:R-:W-:-:S05]  /*2fb0*/  UMOV UR5, 0x10 ;  /* 0x0000001000057882 */ /* 0x000fca0000000000 */
[----:B------:R-:W-:Y:S04]  /*2fc0*/  DEPBAR.LE SB1, 0x36 ;  /* 0x00009d800000791a */ /* 0x000fe80000000000 */
[----:B------:R-:W1:Y:S02]  /*2fd0*/  UTCATOMSWS.2CTA.FIND_AND_SET.ALIGN UP0, UR5, UR5 ;  /* 0x00000005000575e3 */ /* 0x000e640008200800 */
[----:B-1----:R-:W-:Y:S01]  /*2fe0*/  MOV R0, UR5 ;  /* 0x0000000500007c02 */ /* 0x002fe20008000f00 */
[----:B------:R-:W-:Y:S06]  /*2ff0*/  BRA.U UP0, `(.L_x_60) ;  /* 0x0000000100187547 */ /* 0x000fec000b800000 */
.L_x_61:
[----:B------:R-:W-:Y:S05]  /*3000*/  NANOSLEEP 0x64 ;  /* 0x000000640000795d */ /* 0x000fea0003800000 */
[----:B------:R-:W-:-:S05]  /*3010*/  UMOV UR5, 0x10 ;  /* 0x0000001000057882 */ /* 0x000fca0000000000 */
[----:B------:R-:W-:Y:S04]  /*3020*/  DEPBAR.LE SB1, 0x36 ;  /* 0x00009d800000791a */ /* 0x000fe80000000000 */
[----:B------:R-:W1:Y:S02]  /*3030*/  UTCATOMSWS.2CTA.FIND_AND_SET.ALIGN UP0, UR5, UR5 ;  /* 0x00000005000575e3 */ /* 0x000e640008200800 */
[----:B-1----:R-:W-:Y:S01]  /*3040*/  MOV R0, UR5 ;  /* 0x0000000500007c02 */ /* 0x002fe20008000f00 */
[----:B------:R-:W-:Y:S05]  /*3050*/  BRA.U !UP0, `(.L_x_61) ;  /* 0xfffffffd08e87547 */ /* 0x000fea000b83ffff */
.L_x_60:
[----:B------:R-:W1:Y:S01]  /*3060*/  LDS R2, [UR4+0x10] ;  /* 0x00001004ff027984 */ /* 0x000e620008000800 */
[----:B------:R-:W-:Y:S01]  /*3070*/  IMAD.U32 R3, RZ, RZ, UR21 ;  /* 0x00000015ff037e24 */ /* 0x000fe2000f8e00ff */
[----:B------:R-:W-:-:S03]  /*3080*/  MOV R4, UR10 ;  /* 0x0000000a00047c02 */ /* 0x000fc60008000f00 */
[----:B------:R-:W-:Y:S01]  /*3090*/  VIADD R3, R3, 0x130 ;  /* 0x0000013003037836 */ /* 0x000fe20000000000 */
[----:B-1----:R-:W-:-:S04]  /*30a0*/  SHF.L.U32 R2, R2, 0x1f, RZ ;  /* 0x0000001f02027819 */ /* 0x002fc800000006ff */
[----:B------:R-:W1:Y:S02]  /*30b0*/  SYNCS.PHASECHK.TRANS64.TRYWAIT P0, [UR4+0x8], R2 ;  /* 0x00000802ff0075a7 */ /* 0x000e640008001104 */
[----:B-1----:R-:W-:Y:S05]  /*30c0*/  @P0 BRA `(.L_x_62) ;  /* 0x0000000000080947 */ /* 0x002fea0003800000 */
[----:B------:R-:W1:Y:S02]  /*30d0*/  SYNCS.PHASECHK.TRANS64.TRYWAIT P0, [UR4+0x8], R2 ;  /* 0x00000802ff0075a7 */ /* 0x000e640008001104 */
[----:B-1----:R-:W-:Y:S05]  /*30e0*/  @!P0 BRA `(.L_x_63) ;  /* 0x000000b8003c8947 */ /* 0x002fea0003800000 */
.L_x_62:
[----:B------:R-:W-:Y:S01]  /*30f0*/  HFMA2 R9, -RZ, RZ, 0, 5.9604644775390625e-08 ;  /* 0x00000001ff097431 */ /* 0x000fe200000001ff */
[----:B------:R-:W-:Y:S01]  /*3100*/  UPRMT UR5, UR10, 0x654, UR6 ;  /* 0x000006540a057896 */ /* 0x000fe20008000006 */
[----:B------:R-:W-:Y:S01]  /*3110*/  PRMT R4, R4, 0x654, R3 ;  /* 0x0000065404047816 */ /* 0x000fe20000000003 */
[----:B------:R-:W-:Y:S02]  /*3120*/  IMAD.MOV.U32 R3, RZ, RZ, 0xffff ;  /* 0x0000ffffff037424 */ /* 0x000fe400078e00ff */
[----:B------:R-:W-:Y:S02]  /*3130*/  IMAD.MOV.U32 R10, RZ, RZ, 0x4 ;  /* 0x00000004ff0a7424 */ /* 0x000fe400078e00ff */
[----:B------:R-:W-:Y:S01]  /*3140*/  IMAD.SHL.U32 R6, R0, 0x20, RZ ;  /* 0x0000002000067824 */ /* 0x000fe200078e00ff */
[----:B-1----:R-:W-:Y:S02]  /*3150*/  MOV R5, UR5 ;  /* 0x0000000500057c02 */ /* 0x002fe40008000f00 */
[-C--:B------:R-:W-:Y:S01]  /*3160*/  SHF.L.U32 R3, R3, R0.reuse, RZ ;  /* 0x0000000003037219 */ /* 0x080fe200000006ff */
[----:B------:R1:W-:Y:S01]  /*3170*/  SYNCS.ARRIVE.TRANS64.RED RZ, [UR5], R10 ;  /* 0x0000000affff79a7 */ /* 0x0003e20008000405 */
[----:B------:R-:W-:Y:S01]  /*3180*/  SHF.L.U32 R2, R9, R0, RZ ;  /* 0x0000000009027219 */ /* 0x000fe200000006ff */
[----:B------:R1:W-:Y:S04]  /*3190*/  STS [UR21+0x130], R6 ;  /* 0x00013006ff007988 */ /* 0x0003e80008000815 */
[----:B------:R1:W-:Y:S04]  /*31a0*/  STAS [R4.64], R0 ;  /* 0x0000000004007dbd */ /* 0x0003e8000c0008ff */
[----:B------:R1:W-:Y:S04]  /*31b0*/  ATOMS.OR RZ, [UR4+0x14], R3 ;  /* 0x00001403ffff798c */ /* 0x0003e8000b000004 */
[----:B------:R1:W-:Y:S04]  /*31c0*/  ATOMS.OR RZ, [UR4+0x18], R2 ;  /* 0x00001802ffff798c */ /* 0x0003e8000b000004 */
[----:B------:R1:W-:Y:S02]  /*31d0*/  ATOMS.XOR RZ, [UR4+0x10], R9 ;  /* 0x00001009ffff798c */ /* 0x0003e4000b800004 */
.L_x_59:
[----:B------:R-:W-:Y:S05]  /*31e0*/  BSYNC B0 ;  /* 0x0000000000007941 */ /* 0x000fea0003800000 */
.L_x_58:
[----:B------:R-:W-:Y:S05]  /*31f0*/  BRA.U UP1, `(.L_x_64) ;  /* 0x00000001016c7547 */ /* 0x000fea000b800000 */
[----:B------:R-:W-:-:S03]  /*3200*/  UMOV UR5, 0xffffffff ;  /* 0xffffffff00057882 */ /* 0x000fc60000000000 */
[----:B------:R-:W-:Y:S05]  /*3210*/  BRA.DIV UR5, `(.L_x_65) ;  /* 0x000000ba05087947 */ /* 0x000fea000b800000 */
[----:B------:R-:W-:-:S13]  /*3220*/  ELECT P6, URZ, PT ;  /* 0x0000000000ff782f */ /* 0x000fda00038c0000 */
.L_x_343:
[----:B------:R-:W-:Y:S05]  /*3230*/  @!P6 BRA `(.L_x_64) ;  /* 0x00000000005ce947 */ /* 0x000fea0003800000 */
[----:B-1----:R-:W1:Y:S02]  /*3240*/  LDS R0, [UR4+0x10] ;  /* 0x00001004ff007984 */ /* 0x002e640008000800 */
[----:B-1----:R-:W-:-:S04]  /*3250*/  SHF.L.U32 R0, R0, 0x1f, RZ ;  /* 0x0000001f00007819 */ /* 0x002fc800000006ff */
[----:B------:R-:W1:Y:S02]  /*3260*/  SYNCS.PHASECHK.TRANS64.TRYWAIT P0, [UR4+0x8], R0 ;  /* 0x00000800ff0075a7 */ /* 0x000e640008001104 */
[----:B-1----:R-:W-:Y:S05]  /*3270*/  @P0 BRA `(.L_x_66) ;  /* 0x0000000000080947 */ /* 0x002fea0003800000 */
[----:B------:R-:W1:Y:S02]  /*3280*/  SYNCS.PHASECHK.TRANS64.TRYWAIT P0, [UR4+0x8], R0 ;  /* 0x00000800ff0075a7 */ /* 0x000e640008001104 */
[----:B-1----:R-:W-:Y:S05]  /*3290*/  @!P0 BRA `(.L_x_67) ;  /* 0x000000b800088947 */ /* 0x002fea0003800000 */
.L_x_66:
[----:B-1----:R-:W1:Y:S01]  /*32a0*/  LDS R0, [UR21+0x130] ;  /* 0x00013015ff007984 */ /* 0x002e620008000800 */
[----:B------:R-:W-:Y:S02]  /*32b0*/  HFMA2 R4, -RZ, RZ, 0, 5.9604644775390625e-08 ;  /* 0x00000001ff047431 */ /* 0x000fe400000001ff */
[----:B------:R-:W-:Y:S01]  /*32c0*/  IMAD.MOV.U32 R2, RZ, RZ, 0xffff ;  /* 0x0000ffffff027424 */ /* 0x000fe200078e00ff */
[----:B------:R-:W-:Y:S01]  /*32d0*/  UPRMT UR5, UR10, 0x654, UR6 ;  /* 0x000006540a057896 */ /* 0x000fe20008000006 */
[----:B-1----:R-:W-:-:S03]  /*32e0*/  IMAD.SHL.U32 R3, R0, 0x20, RZ ;  /* 0x0000002000037824 */ /* 0x002fc600078e00ff */
[-C--:B------:R-:W-:Y:S02]  /*32f0*/  SHF.L.U32 R2, R2, R0.reuse, RZ ;  /* 0x0000000002027219 */ /* 0x080fe400000006ff */
[----:B------:R-:W-:Y:S01]  /*3300*/  SHF.L.U32 R0, R4, R0, RZ ;  /* 0x0000000004007219 */ /* 0x000fe200000006ff */
[----:B------:R2:W-:Y:S04]  /*3310*/  STS [UR21+0x130], R3 ;  /* 0x00013003ff007988 */ /* 0x0005e80008000815 */
[----:B------:R2:W-:Y:S04]  /*3320*/  ATOMS.OR RZ, [UR4+0x14], R2 ;  /* 0x00001402ffff798c */ /* 0x0005e8000b000004 */
[----:B------:R2:W-:Y:S01]  /*3330*/  ATOMS.OR RZ, [UR4+0x18], R0 ;  /* 0x00001800ffff798c */ /* 0x0005e2000b000004 */
[----:B------:R-:W-:Y:S03]  /*3340*/  SYNCS.ARRIVE.TRANS64.RED.A1T0 RZ, [UR5], RZ ;  /* 0x000000ffffff79a7 */ /* 0x000fe60008100405 */
[----:B------:R2:W-:Y:S01]  /*3350*/  ATOMS.XOR RZ, [UR4+0x10], R4 ;  /* 0x00001004ffff798c */ /* 0x0005e2000b800004 */
[----:B------:R-:W-:Y:S05]  /*3360*/  BRA `(.L_x_64) ;  /* 0x0000000000107947 */ /* 0x000fea0003800000 */
.L_x_57:
[----:B------:R-:W-:Y:S02]  /*3370*/  MOV R0, 0xffffffff ;  /* 0xffffffff00007802 */ /* 0x000fe40000000f00 */
[----:B------:R-:W-:-:S03]  /*3380*/  MOV R2, 0x33b0 ;  /* 0x000033b000027802 */ /* 0x000fc60000000f00 */
[----:B------:R1:W-:Y:S04]  /*3390*/  STS [UR21+0x130], R0 ;  /* 0x00013000ff007988 */ /* 0x0003e80008000815 */
[----:B-1---5:R-:W-:Y:S05]  /*33a0*/  CALL.REL.NOINC `($__internal_1_$__cuda_sm10x_tcgen05_guardrail_trap_phase_invalid_during_alloc) ;  /* 0x000000bc00707944 */ /* 0x022fea0003c00000 */
.L_x_64:
[----:B------:R-:W-:Y:S05]  /*33b0*/  WARPSYNC.ALL ;  /* 0x0000000000007948 */ /* 0x000fea0003800000 */
[----:B------:R-:W3:Y:S01]  /*33c0*/  S2UR UR5, SR_CgaCtaId ;  /* 0x00000000000579c3 */ /* 0x000ee20000008800 */
[----:B------:R-:W-:Y:S01]  /*33d0*/  UMOV UR4, 0x400 ;  /* 0x0000040000047882 */ /* 0x000fe20000000000 */
[----:B------:R-:W-:-:S06]  /*33e0*/  NOP ;  /* 0x0000000000007918 */ /* 0x000fcc0000000000 */
[----:B------:R-:W-:Y:S06]  /*33f0*/  BAR.ARV 0x6, 0xa0 ;  /* 0x0182800000007b1d */ /* 0x000fec0000002000 */
[----:B------:R-:W4:Y:S01]  /*3400*/  LDCU UR6, c[0x0][0x38c] ;  /* 0x00007180ff0677ac */ /* 0x000f220008000800 */
[----:B-12---:R-:W-:Y:S01]  /*3410*/  LOP3.LUT R2, R7, 0xffff, RZ, 0xc0, !PT ;  /* 0x0000ffff07027812 */ /* 0x006fe200078ec0ff */
[----:B------:R-:W-:Y:S01]  /*3420*/  IMAD.MOV.U32 R6, RZ, RZ, 0x1 ;  /* 0x00000001ff067424 */ /* 0x000fe200078e00ff */
[----:B------:R-:W-:Y:S01]  /*3430*/  LOP3.LUT R0, R8, 0xffff, RZ, 0xc0, !PT ;  /* 0x0000ffff08007812 */ /* 0x000fe200078ec0ff */
[----:B------:R-:W-:Y:S01]  /*3440*/  IMAD.MOV.U32 R7, RZ, RZ, RZ ;  /* 0x000000ffff077224 */ /* 0x000fe200078e00ff */
[----:B------:R-:W-:Y:S01]  /*3450*/  R2UR UR12, R2 ;  /* 0x00000000020c72ca */ /* 0x000fe200000e0000 */
[----:B------:R-:W-:Y:S01]  /*3460*/  IMAD.MOV.U32 R2, RZ, RZ, RZ ;  /* 0x000000ffff027224 */ /* 0x000fe200078e00ff */
[----:B------:R-:W-:Y:S01]  /*3470*/  R2UR UR9, R0 ;  /* 0x00000000000972ca */ /* 0x000fe200000e0000 */
[----:B------:R-:W-:Y:S01]  /*3480*/  IMAD.MOV.U32 R0, RZ, RZ, RZ ;  /* 0x000000ffff007224 */ /* 0x000fe200078e00ff */
[----:B------:R-:W-:Y:S01]  /*3490*/  UMOV UR19, URZ ;  /* 0x000000ff00137c82 */ /* 0x000fe20008000000 */
[----:B---3--:R-:W-:Y:S01]  /*34a0*/  ULEA UR5, UR5, UR4, 0x18 ;  /* 0x0000000405057291 */ /* 0x008fe2000f8ec0ff */
[----:B------:R-:W-:Y:S01]  /*34b0*/  UMOV UR18, URZ ;  /* 0x000000ff00127c82 */ /* 0x000fe20008000000 */
[----:B------:R-:W-:-:S02]  /*34c0*/  UMOV UR17, URZ ;  /* 0x000000ff00117c82 */ /* 0x000fc40008000000 */
[----:B------:R-:W-:Y:S02]  /*34d0*/  UIADD3 UR13, UPT, UPT, UR5, 0x10800, URZ ;  /* 0x00010800050d7890 */ /* 0x000fe4000fffe0ff */
[----:B------:R-:W-:Y:S02]  /*34e0*/  UIADD3 UR14, UPT, UPT, UR5, 0x24800, URZ ;  /* 0x00024800050e7890 */ /* 0x000fe4000fffe0ff */
[----:B----4-:R-:W-:Y:S01]  /*34f0*/  UIADD3 UR6, UPT, UPT, UR6, 0x3f, URZ ;  /* 0x0000003f06067890 */ /* 0x010fe2000fffe0ff */
[----:B------:R-:W1:Y:S01]  /*3500*/  LDS R3, [UR5+0x130] ;  /* 0x00013005ff037984 */ /* 0x000e620008000800 */
[----:B------:R-:W-:Y:S02]  /*3510*/  USHF.R.U32.HI UR13, URZ, 0x4, UR13 ;  /* 0x00000004ff0d7899 */ /* 0x000fe4000801160d */
[----:B------:R-:W-:Y:S02]  /*3520*/  USHF.R.S32.HI UR4, URZ, 0x1f, UR6 ;  /* 0x0000001fff047899 */ /* 0x000fe40008011406 */
[----:B------:R-:W-:-:S02]  /*3530*/  USHF.R.U32.HI UR14, URZ, 0x4, UR14 ;  /* 0x00000004ff0e7899 */ /* 0x000fc4000801160e */
[----:B------:R-:W-:Y:S02]  /*3540*/  ULEA.HI UR4, UR4, UR6, URZ, 0x6 ;  /* 0x0000000604047291 */ /* 0x000fe4000f8f30ff */
[----:B------:R-:W-:Y:S02]  /*3550*/  ULOP3.LUT UR13, UR13, 0x3fff, URZ, 0xc0, !UPT ;  /* 0x00003fff0d0d7892 */ /* 0x000fe4000f8ec0ff */
[----:B------:R-:W-:Y:S02]  /*3560*/  USHF.R.S32.HI UR4, URZ, 0x6, UR4 ;  /* 0x00000006ff047899 */ /* 0x000fe40008011404 */
[----:B------:R-:W-:Y:S02]  /*3570*/  ULOP3.LUT UR14, UR14, 0x3fff, URZ, 0xc0, !UPT ;  /* 0x00003fff0e0e7892 */ /* 0x000fe4000f8ec0ff */
[----:B------:R-:W-:Y:S02]  /*3580*/  UISETP.LT.AND UP0, UPT, UR4, 0x1, UPT ;  /* 0x000000010400788c */ /* 0x000fe4000bf01270 */
[----:B------:R-:W-:Y:S01]  /*3590*/  UISETP.NE.AND UP3, UPT, UR11, URZ, UPT ;  /* 0x000000ff0b00728c */ /* 0x000fe2000bf65270 */
[----:B------:R-:W-:Y:S01]  /*35a0*/  UMOV UR28, 0x0 ;  /* 0x00000000001c7882 */ /* 0x000fe20000000000 */
[----:B------:R-:W-:Y:S01]  /*35b0*/  UMOV UR29, 0x10400490 ;  /* 0x10400490001d7882 */ /* 0x000fe20000000000 */
[----:B------:R-:W-:-:S02]  /*35c0*/  ULOP3.LUT UR13, UR13, 0x10000, URZ, 0xfc, !UPT ;  /* 0x000100000d0d7892 */ /* 0x000fc4000f8efcff */
[----:B------:R-:W-:Y:S02]  /*35d0*/  ULOP3.LUT UR14, UR14, 0x10000, URZ, 0xfc, !UPT ;  /* 0x000100000e0e7892 */ /* 0x000fe4000f8efcff */
[----:B------:R-:W-:Y:S01]  /*35e0*/  USEL UR20, UR4, 0x1, !UP0 ;  /* 0x0000000104147887 */ /* 0x000fe2000c000000 */
[----:B------:R-:W-:Y:S01]  /*35f0*/  UMOV UR26, 0x0 ;  /* 0x00000000001a7882 */ /* 0x000fe20000000000 */
[----:B------:R-:W-:Y:S01]  /*3600*/  UMOV UR27, 0x10400490 ;  /* 0x10400490001b7882 */ /* 0x000fe20000000000 */
[----:B------:R-:W-:Y:S01]  /*3610*/  UMOV UR24, 0x0 ;  /* 0x0000000000187882 */ /* 0x000fe20000000000 */
[----:B------:R-:W-:Y:S01]  /*3620*/  UMOV UR25, 0x10400490 ;  /* 0x1040049000197882 */ /* 0x000fe20000000000 */
[----:B------:R-:W-:Y:S01]  /*3630*/  UMOV UR22, 0x0 ;  /* 0x0000000000167882 */ /* 0x000fe20000000000 */
[----:B------:R-:W-:Y:S01]  /*3640*/  UMOV UR23, 0x10400490 ;  /* 0x1040049000177882 */ /* 0x000fe20000000000 */
[----:B-1----:R-:W-:-:S15]  /*3650*/  R2UR UR21, R3 ;  /* 0x00000000031572ca */ /* 0x002fde00000e0000 */
.L_x_75:
[C---:B------:R-:W-:Y:S02]  /*3660*/  LEA R3, R2.reuse, UR5, 0x3 ;  /* 0x0000000502037c11 */ /* 0x040fe4000f8e18ff */
[----:B------:R-:W-:Y:S02]  /*3670*/  SHF.L.U32 R4, R7, 0x1f, RZ ;  /* 0x0000001f07047819 */ /* 0x000fe400000006ff */
[----:B------:R-:W-:Y:S02]  /*3680*/  LEA R5, R2, UR5, 0x4 ;  /* 0x0000000502057c11 */ /* 0x000fe4000f8e20ff */
[----:B------:R-:W1:Y:S02]  /*3690*/  SYNCS.PHASECHK.TRANS64.TRYWAIT P0, [R3+URZ+0xa0], R4 ;  /* 0x0000a004030075a7 */ /* 0x000e6400080011ff */
[----:B-1----:R-:W-:Y:S05]  /*36a0*/  @!P0 BRA `(.L_x_68) ;  /* 0x000000b4001c8947 */ /* 0x002fea0003800000 */
.L_x_344:
[----:B------:R2:W3:Y:S01]  /*36b0*/  LDS.128 R8, [R5+0x110] ;  /* 0x0001100005087984 */ /* 0x0004e20000000c00 */
[----:B-1----:R-:W-:Y:S01]  /*36c0*/  VIADD R3, R3, 0xb0 ;  /* 0x000000b003037836 */ /* 0x002fe20000000000 */
[----:B------:R-:W-:Y:S01]  /*36d0*/  IADD3 R4, PT, PT, R2, 0x1, RZ ;  /* 0x0000000102047810 */ /* 0x000fe20007ffe0ff */
[----:B------:R-:W-:Y:S01]  /*36e0*/  @!PT LDS RZ, [RZ] ;  /* 0x00000000fffff984 */ /* 0x000fe20000000800 */
[----:B------:R-:W-:Y:S01]  /*36f0*/  @!PT LDS RZ, [RZ] ;  /* 0x00000000fffff984 */ /* 0x000fe20000000800 */
[----:B------:R-:W-:Y:S01]  /*3700*/  @!PT LDS RZ, [RZ] ;  /* 0x00000000fffff984 */ /* 0x000fe20000000800 */
[----:B------:R-:W-:Y:S01]  /*3710*/  @!PT LDS RZ, [RZ] ;  /* 0x00000000fffff984 */ /* 0x000fe20000000800 */
[----:B------:R1:W-:Y:S06]  /*3720*/  MEMBAR.ALL.CTA ;  /* 0x0000000000007992 */ /* 0x0003ec0000008000 */
[----:B-1----:R-:W1:Y:S01]  /*3730*/  FENCE.VIEW.ASYNC.S ;  /* 0x00000000000073c6 */ /* 0x002e620000000000 */
[----:B------:R-:W-:-:S04]  /*3740*/  PRMT R3, RZ, 0x654, R3 ;  /* 0x00000654ff037816 */ /* 0x000fc80000000003 */
[----:B-1----:R2:W-:Y:S01]  /*3750*/  SYNCS.ARRIVE.TRANS64.RED.A1T0 RZ, [R3+URZ], RZ ;  /* 0x000000ff03ff79a7 */ /* 0x0025e200081004ff */
[----:B------:R-:W-:Y:S05]  /*3760*/  BRA.U UP3, `(.L_x_69) ;  /* 0x0000000503087547 */ /* 0x000fea000b800000 */
[----:B------:R-:W1:Y:S01]  /*3770*/  LDCU UR6, c[0x0][0x38c] ;  /* 0x00007180ff0677ac */ /* 0x000e620008000800 */
[----:B------:R-:W-:Y:S02]  /*3780*/  PLOP3.LUT P1, PT, PT, PT, PT, 0x80, 0x8 ;  /* 0x000000000008781c */ /* 0x000fe40003f2f070 */
[----:B------:R-:W-:Y:S01]  /*3790*/  SHF.L.U32 R2, R6, 0x1f, RZ ;  /* 0x0000001f06027819 */ /* 0x000fe200000006ff */
[----:B------:R-:W-:Y:S02]  /*37a0*/  ULEA UR7, UR19, UR5, 0x3 ;  /* 0x0000000513077291 */ /* 0x000fe4000f8e18ff */
[----:B------:R-:W-:Y:S02]  /*37b0*/  ULEA UR8, UR19, UR21, 0x8 ;  /* 0x0000001513087291 */ /* 0x000fe4000f8e40ff */
[----:B-1----:R-:W-:-:S06]  /*37c0*/  UISETP.GE.AND UP0, UPT, UR6, 0x1, UPT ;  /* 0x000000010600788c */ /* 0x002fcc000bf06270 */
[----:B------:R-:W-:-:S05]  /*37d0*/  PLOP3.LUT P0, PT, PT, PT, UP0, 0x80, 0x8 ;  /* 0x000000000008781c */ /* 0x000fca0003f0f008 */
[----:B------:R-:W-:-:S08]  /*37e0*/  @UP0 ULEA UR6, UR18, UR5, 0x3 ;  /* 0x0000000512060291 */ /* 0x000fd0000f8e18ff */
[----:B--2---:R-:W-:-:S04]  /*37f0*/  @P0 SHF.L.U32 R3, R0, 0x1f, RZ ;  /* 0x0000001f00030819 */ /* 0x004fc800000006ff */
[----:B------:R1:W2:Y:S01]  /*3800*/  @P0 SYNCS.PHASECHK.TRANS64.TRYWAIT P1, [UR6], R3 ;  /* 0x00000003ff0005a7 */ /* 0x0002a20008021106 */
[----:B------:R-:W4:Y:S02]  /*3810*/  SYNCS.PHASECHK.TRANS64.TRYWAIT P0, [UR7+0xd0], R2 ;  /* 0x0000d002ff0075a7 */ /* 0x000f240008001107 */
[----:B-12-4-:R-:W-:Y:S05]  /*3820*/  @!P0 BRA `(.L_x_70) ;  /* 0x000000b000d08947 */ /* 0x016fea0003800000 */
.L_x_346:
[----:B------:R-:W-:Y:S01]  /*3830*/  UMOV UR16, UR17 ;  /* 0x0000001100107c82 */ /* 0x000fe20008000000 */
[----:B------:R-:W-:Y:S05]  /*3840*/  BRA.U !UP0, `(.L_x_71) ;  /* 0x0000000108c07547 */ /* 0x000fea000b800000 */
[----:B------:R-:W-:Y:S02]  /*3850*/  UIADD3 UR16, UPT, UPT, UR20, UR17, URZ ;  /* 0x0000001114107290 */ /* 0x000fe4000fffe0ff */
[----:B------:R-:W-:Y:S01]  /*3860*/  UPLOP3.LUT UP2, UPT, UPT, UPT, UPT, 0x40, 0x4 ;  /* 0x000000000004789c */ /* 0x000fe20003f4e870 */
[----:B------:R-:W-:Y:S01]  /*3870*/  UMOV UR15, UR4 ;  /* 0x00000004000f7c82 */ /* 0x000fe20008000000 */
[----:B------:R-:W-:-:S09]  /*3880*/  UMOV UR46, UR18 ;  /* 0x00000012002e7c82 */ /* 0x000fd20008000000 */
.L_x_74:
[----:B--2---:R-:W-:Y:S01]  /*3890*/  ULEA UR6, UR46, UR5, 0x3 ;  /* 0x000000052e067291 */ /* 0x004fe2000f8e18ff */
[----:B----4-:R-:W-:Y:S11]  /*38a0*/  @P1 BRA `(.L_x_72) ;  /* 0x00000000000c1947 */ /* 0x010ff60003800000 */
[----:B-1----:R-:W-:Y:S04]  /*38b0*/  SHF.L.U32 R2, R0, 0x1f, RZ ;  /* 0x0000001f00027819 */ /* 0x002fe800000006ff */
[----:B------:R-:W1:Y:S02]  /*38c0*/  SYNCS.PHASECHK.TRANS64.TRYWAIT P0, [UR6], R2 ;  /* 0x00000002ff0075a7 */ /* 0x000e640008001106 */
[----:B-1----:R-:W-:Y:S05]  /*38d0*/  @!P0 BRA `(.L_x_73) ;  /* 0x000000b000bc8947 */ /* 0x002fea0003800000 */
.L_x_72:
[----:B------:R-:W-:Y:S01]  /*38e0*/  UISETP.NE.AND UP0, UPT, UR15, 0x1, UPT ;  /* 0x000000010f00788c */ /* 0x000fe2000bf05270 */
[----:B------:R-:W-:Y:S01]  /*38f0*/  PLOP3.LUT P1, PT, PT, PT, PT, 0x80, 0x8 ;  /* 0x000000000008781c */ /* 0x000fe20003f2f070 */
[----:B------:R-:W-:Y:S02]  /*3900*/  UIADD3 UR18, UPT, UPT, UR46, 0x1, URZ ;  /* 0x000000012e127890 */ /* 0x000fe4000fffe0ff */
[----:B------:R-:W-:Y:S02]  /*3910*/  ULEA UR32, UR46, UR14, 0xa ;  /* 0x0000000e2e207291 */ /* 0x000fe4000f8e50ff */
[----:B------:R-:W-:Y:S01]  /*3920*/  UISETP.NE.AND UP1, UPT, UR18, 0x5, UPT ;  /* 0x000000051200788c */ /* 0x000fe2000bf25270 */
[----:B------:R-:W-:Y:S01]  /*3930*/  PLOP3.LUT P0, PT, PT, PT, UP0, 0x80, 0x8 ;  /* 0x000000000008781c */ /* 0x000fe20003f0f008 */
[----:B------:R-:W-:Y:S02]  /*3940*/  UIADD3 UR44, UPT, UPT, UR32, 0x2, URZ ;  /* 0x00000002202c7890 */ /* 0x000fe4000fffe0ff */
[----:B------:R-:W-:Y:S02]  /*3950*/  USEL UR31, URZ, 0x1, UP1 ;  /* 0x00000001ff1f7887 */ /* 0x000fe40008800000 */
[----:B------:R-:W-:Y:S02]  /*3960*/  USEL UR18, UR18, URZ, UP1 ;  /* 0x000000ff12127287 */ /* 0x000fe40008800000 */
[----:B------:R-:W-:Y:S02]  /*3970*/  UIADD3 UR40, UPT, UPT, UR32, 0x4, URZ ;  /* 0x0000000420287890 */ /* 0x000fe4000fffe0ff */
[----:B------:R-:W-:Y:S01]  /*3980*/  @UP0 ULEA UR30, UR18, UR5, 0x3 ;  /* 0x00000005121e0291 */ /* 0x000fe2000f8e18ff */
[----:B------:R-:W-:Y:S01]  /*3990*/  LOP3.LUT R0, R0, UR31, RZ, 0x3c, !PT ;  /* 0x0000001f00007c12 */ /* 0x000fe2000f8e3cff */
[----:B------:R-:W-:Y:S02]  /*39a0*/  UIADD3 UR36, UPT, UPT, UR32, 0x6, URZ ;  /* 0x0000000620247890 */ /* 0x000fe4000fffe0ff */
[----:B------:R-:W-:Y:S01]  /*39b0*/  UIADD3 UR6, UPT, UPT, UR6, 0x28, URZ ;  /* 0x0000002806067890 */ /* 0x000fe2000fffe0ff */
[----:B-1----:R-:W-:Y:S01]  /*39c0*/  @P0 SHF.L.U32 R2, R0, 0x1f, RZ ;  /* 0x0000001f00020819 */ /* 0x002fe200000006ff */
[----:B------:R-:W-:Y:S02]  /*39d0*/  UIADD3 UR17, UPT, UPT, UR17, 0x1, URZ ;  /* 0x0000000111117890 */ /* 0x000fe4000fffe0ff */
[----:B------:R-:W-:Y:S01]  /*39e0*/  UIADD3 UR15, UPT, UPT, UR15, -0x1, URZ ;  /* 0xffffffff0f0f7890 */ /* 0x000fe2000fffe0ff */
[----:B------:R2:W4:Y:S01]  /*39f0*/  @P0 SYNCS.PHASECHK.TRANS64.TRYWAIT P1, [UR30], R2 ;  /* 0x00000002ff0005a7 */ /* 0x000522000802111e */
[----:B------:R-:W-:Y:S02]  /*3a00*/  ULEA UR30, UR46, UR13, 0xa ;  /* 0x0000000d2e1e7291 */ /* 0x000fe4000f8e50ff */
[----:B------:R-:W-:Y:S02]  /*3a10*/  UISETP.NE.AND UP0, UPT, UR17, UR16, UPT ;  /* 0x000000101100728c */ /* 0x000fe4000bf05270 */
[----:B------:R-:W-:Y:S02]  /*3a20*/  UIADD3 UR42, UPT, UPT, UR30, 0x2, URZ ;  /* 0x000000021e2a7890 */ /* 0x000fe4000fffe0ff */
[----:B------:R-:W-:Y:S02]  /*3a30*/  UIADD3 UR38, UPT, UPT, UR30, 0x4, URZ ;  /* 0x000000041e267890 */ /* 0x000fe4000fffe0ff */
[----:B------:R-:W-:Y:S01]  /*3a40*/  UIADD3 UR34, UPT, UPT, UR30, 0x6, URZ ;  /* 0x000000061e227890 */ /* 0x000fe2000fffe0ff */
[----:B------:R-:W-:Y:S01]  /*3a50*/  UMOV UR33, 0x40004040 ;  /* 0x4000404000217882 */ /* 0x000fe20000000000 */
[----:B------:R-:W-:Y:S01]  /*3a60*/  UMOV UR31, 0x40004040 ;  /* 0x40004040001f7882 */ /* 0x000fe20000000000 */
[----:B------:R-:W-:Y:S01]  /*3a70*/  UMOV UR45, 0x40004040 ;  /* 0x40004040002d7882 */ /* 0x000fe20000000000 */
[----:B------:R2:W-:Y:S01]  /*3a80*/  UTCHMMA.2CTA gdesc[UR30], gdesc[UR32], tmem[UR8], tmem[UR28], idesc[UR29], UP2 ;  /* 0x00ff1c201e0075ea */ /* 0x0005e20009200008 */
[----:B------:R-:W-:Y:S01]  /*3a90*/  UPLOP3.LUT UP2, UPT, UPT, UPT, UPT, 0x80, 0x8 ;  /* 0x000000000008789c */ /* 0x000fe20003f4f070 */
[----:B------:R-:W-:Y:S01]  /*3aa0*/  UMOV UR43, 0x40004040 ;  /* 0x40004040002b7882 */ /* 0x000fe20000000000 */
[----:B------:R-:W-:Y:S01]  /*3ab0*/  UMOV UR41, 0x40004040 ;  /* 0x4000404000297882 */ /* 0x000fe20000000000 */
[----:B------:R2:W-:Y:S01]  /*3ac0*/  UTCHMMA.2CTA gdesc[UR42], gdesc[UR44], tmem[UR8], tmem[UR26], idesc[UR27], UPT ;  /* 0x00ff1a2c2a0075ea */ /* 0x0005e2000ba00008 */
[----:B------:R-:W-:Y:S01]  /*3ad0*/  UMOV UR39, 0x40004040 ;  /* 0x4000404000277882 */ /* 0x000fe20000000000 */
[----:B------:R-:W-:Y:S01]  /*3ae0*/  UMOV UR37, 0x40004040 ;  /* 0x4000404000257882 */ /* 0x000fe20000000000 */
[----:B------:R-:W-:Y:S01]  /*3af0*/  UMOV UR35, 0x40004040 ;  /* 0x4000404000237882 */ /* 0x000fe20000000000 */
[----:B------:R2:W-:Y:S01]  /*3b00*/  UTCHMMA.2CTA gdesc[UR38], gdesc[UR40], tmem[UR8], tmem[UR24], idesc[UR25], UPT ;  /* 0x00ff1828260075ea */ /* 0x0005e2000ba00008 */
[----:B------:R2:W-:Y:S01]  /*3b10*/  UTCHMMA.2CTA gdesc[UR34], gdesc[UR36], tmem[UR8], tmem[UR22], idesc[UR23], UPT ;  /* 0x00ff1624220075ea */ /* 0x0005e2000ba00008 */
[----:B------:R2:W-:Y:S01]  /*3b20*/  UTCBAR.2CTA.MULTICAST [UR6], URZ, UR12 ;  /* 0x000000ff060073e9 */ /* 0x0005e2000820080c */
[----:B------:R-:W-:Y:S01]  /*3b30*/  UMOV UR46, UR18 ;  /* 0x00000012002e7c82 */ /* 0x000fe20008000000 */
[----:B------:R-:W-:Y:S05]  /*3b40*/  BRA.U UP0, `(.L_x_74) ;  /* 0xfffffffd00507547 */ /* 0x000fea000b83ffff */
.L_x_71:
[----:B------:R-:W-:Y:S01]  /*3b50*/  UIADD3 UR7, UPT, UPT, UR7, 0xc0, URZ ;  /* 0x000000c007077890 */ /* 0x000fe2000fffe0ff */
[----:B------:R-:W-:-:S08]  /*3b60*/  UMOV UR17, UR16 ;  /* 0x0000001000117c82 */ /* 0x000fd00008000000 */
[----:B------:R1:W-:Y:S01]  /*3b70*/  UTCBAR.2CTA.MULTICAST [UR7], URZ, UR9 ;  /* 0x000000ff070073e9 */ /* 0x0003e20008200809 */
[----:B------:R-:W-:Y:S02]  /*3b80*/  NOP ;  /* 0x0000000000007918 */ /* 0x000fe40000000000 */
.L_x_69:
[----:B------:R-:W-:Y:S01]  /*3b90*/  UIADD3 UR19, UPT, UPT, UR19, 0x1, URZ ;  /* 0x0000000113137890 */ /* 0x000fe2000fffe0ff */
[----:B---3--:R-:W-:Y:S02]  /*3ba0*/  LOP3.LUT P0, RZ, R10, 0x1, RZ, 0xc0, !PT ;  /* 0x000000010aff7812 */ /* 0x008fe4000780c0ff */
[----:B----4-:R-:W-:Y:S01]  /*3bb0*/  ISETP.NE.AND P1, PT, R4, 0x2, PT ;  /* 0x000000020400780c */ /* 0x010fe20003f25270 */
[----:B------:R-:W-:-:S03]  /*3bc0*/  UISETP.NE.AND UP0, UPT, UR19, 0x2, UPT ;  /* 0x000000021300788c */ /* 0x000fc6000bf05270 */
[----:B-12---:R-:W-:Y:S01]  /*3bd0*/  SEL R2, RZ, 0x1, P1 ;  /* 0x00000001ff027807 */ /* 0x006fe20000800000 */
[----:B------:R-:W-:Y:S02]  /*3be0*/  USEL UR6, URZ, 0x1, UP0 ;  /* 0x00000001ff067887 */ /* 0x000fe40008000000 */
[----:B------:R-:W-:Y:S01]  /*3bf0*/  USEL UR19, UR19, URZ, UP0 ;  /* 0x000000ff13137287 */ /* 0x000fe20008000000 */
[----:B------:R-:W-:Y:S02]  /*3c00*/  LOP3.LUT R7, R7, R2, RZ, 0x3c, !PT ;  /* 0x0000000207077212 */ /* 0x000fe400078e3cff */
[----:B------:R-:W-:Y:S02]  /*3c10*/  SEL R2, R4, RZ, P1 ;  /* 0x000000ff04027207 */ /* 0x000fe40000800000 */
[----:B------:R-:W-:Y:S01]  /*3c20*/  LOP3.LUT R6, R6, UR6, RZ, 0x3c, !PT ;  /* 0x0000000606067c12 */ /* 0x000fe2000f8e3cff */
[----:B------:R-:W-:Y:S06]  /*3c30*/  @P0 BRA `(.L_x_75) ;  /* 0xfffffff800880947 */ /* 0x000fec000383ffff */
[----:B------:R-:W1:Y:S01]  /*3c40*/  S2UR UR4, SR_CgaCtaId ;  /* 0x00000000000479c3 */ /* 0x000e620000008800 */
[----:B------:R-:W-:Y:S01]  /*3c50*/  ELECT P0, URZ, PT ;  /* 0x0000000000ff782f */ /* 0x000fe20003800000 */
[----:B------:R-:W-:Y:S01]  /*3c60*/  HFMA2 R0, -RZ, RZ, 0, 5.9604644775390625e-08 ;  /* 0x00000001ff007431 */ /* 0x000fe200000001ff */
[----:B------:R-:W-:-:S05]  /*3c70*/  UMOV UR6, 0x40 ;  /* 0x0000004000067882 */ /* 0x000fca0000000000 */
[----:B------:R-:W-:Y:S01]  /*3c80*/  UVIRTCOUNT.DEALLOC.SMPOOL 0x80 ;  /* 0x000000800000784c */ /* 0x000fe20000000000 */
[----:B------:R-:W-:Y:S02]  /*3c90*/  UISETP.NE.AND UP0, UPT, UR11, URZ, UPT ;  /* 0x000000ff0b00728c */ /* 0x000fe4000bf05270 */
[----:B-1----:R-:W-:-:S09]  /*3ca0*/  ULEA UR4, UR4, UR6, 0x18 ;  /* 0x0000000604047291 */ /* 0x002fd2000f8ec0ff */
[----:B------:R1:W-:Y:S01]  /*3cb0*/  @P0 STS.U8 [UR4+0x1c], R0 ;  /* 0x00001c00ff000988 */ /* 0x0003e20008000004 */
[----:B------:R-:W-:Y:S05]  /*3cc0*/  BRA.U UP0, `(.L_x_76) ;  /* 0x0000000100587547 */ /* 0x000fea000b800000 */
[----:B------:R-:W-:Y:S01]  /*3cd0*/  UIADD3 UR7, UPT, UPT, UR5, 0xd0, URZ ;  /* 0x000000d005077890 */ /* 0x000fe2000fffe0ff */
[----:B-1----:R-:W-:-:S03]  /*3ce0*/  SHF.L.U32 R0, R6, 0x1f, RZ ;  /* 0x0000001f06007819 */ /* 0x002fc600000006ff */
[----:B------:R-:W-:-:S09]  /*3cf0*/  ULEA UR6, UR19, UR7, 0x3 ;  /* 0x0000000713067291 */ /* 0x000fd2000f8e18ff */
[----:B------:R-:W1:Y:S02]  /*3d00*/  SYNCS.PHASECHK.TRANS64.TRYWAIT P0, [UR6], R0 ;  /* 0x00000000ff0075a7 */ /* 0x000e640008001106 */
[----:B-1----:R-:W-:Y:S05]  /*3d10*/  @!P0 BRA `(.L_x_77) ;  /* 0x000000ac00c48947 */ /* 0x002fea0003800000 */
.L_x_349:
[----:B------:R-:W-:-:S04]  /*3d20*/  UIADD3 UR8, UPT, UPT, UR19, 0x1, URZ ;  /* 0x0000000113087890 */ /* 0x000fc8000fffe0ff */
[----:B------:R-:W-:-:S04]  /*3d30*/  UISETP.NE.AND UP1, UPT, UR8, 0x2, UPT ;  /* 0x000000020800788c */ /* 0x000fc8000bf25270 */
[----:B------:R-:W-:Y:S02]  /*3d40*/  USEL UR6, URZ, 0x1, UP1 ;  /* 0x00000001ff067887 */ /* 0x000fe40008800000 */
[----:B------:R-:W-:-:S04]  /*3d50*/  USEL UR8, UR8, URZ, UP1 ;  /* 0x000000ff08087287 */ /* 0x000fc80008800000 */
[----:B------:R-:W-:Y:S01]  /*3d60*/  ULEA UR8, UR8, UR7, 0x3 ;  /* 0x0000000708087291 */ /* 0x000fe2000f8e18ff */
[----:B-1----:R-:W-:-:S04]  /*3d70*/  LOP3.LUT R2, R6, UR6, RZ, 0x3c, !PT ;  /* 0x0000000606027c12 */ /* 0x002fc8000f8e3cff */
[----:B------:R-:W-:Y:S01]  /*3d80*/  SHF.L.U32 R2, R2, 0x1f, RZ ;  /* 0x0000001f02027819 */ /* 0x000fe200000006ff */
[----:B------:R-:W-:-:S04]  /*3d90*/  IMAD.U32 R0, RZ, RZ, UR8 ;  /* 0x00000008ff007e24 */ /* 0x000fc8000f8e00ff */
[----:B------:R1:W2:Y:S03]  /*3da0*/  SYNCS.PHASECHK.TRANS64.TRYWAIT P0, [R0+URZ], R2 ;  /* 0x00000002000075a7 */ /* 0x0002a600080011ff */
[----:B--2---:R-:W-:Y:S05]  /*3db0*/  @!P0 NANOSLEEP.SYNCS 0x989680 ;  /* 0x009896800000895d */ /* 0x004fea0003900000 */
[----:B------:R-:W2:Y:S02]  /*3dc0*/  @!P0 SYNCS.PHASECHK.TRANS64 P0, [R0+URZ], R2 ;  /* 0x00000002000085a7 */ /* 0x000ea400080010ff */
[----:B--2---:R-:W-:Y:S05]  /*3dd0*/  @P0 BRA `(.L_x_78) ;  /* 0x0000000000200947 */ /* 0x004fea0003800000 */
.L_x_79:
[----:B--2---:R2:W3:Y:S02]  /*3de0*/  SYNCS.PHASECHK.TRANS64.TRYWAIT P0, [R0+URZ], R2 ;  /* 0x00000002000075a7 */ /* 0x0044e400080011ff */
[----:B---3--:R-:W-:Y:S05]  /*3df0*/  @!P0 NANOSLEEP.SYNCS 0x989680 ;  /* 0x009896800000895d */ /* 0x008fea0003900000 */
[----:B------:R-:W3:Y:S02]  /*3e00*/  @!P0 SYNCS.PHASECHK.TRANS64 P0, [R0+URZ], R2 ;  /* 0x00000002000085a7 */ /* 0x000ee400080010ff */
[----:B---3--:R-:W-:Y:S05]  /*3e10*/  @!P0 BRA `(.L_x_79) ;  /* 0xfffffffc00f08947 */ /* 0x008fea000383ffff */
[----:B------:R-:W-:Y:S05]  /*3e20*/  BRA `(.L_x_78) ;  /* 0x00000000000c7947 */ /* 0x000fea0003800000 */
.L_x_76:
[----:B------:R-:W-:-:S04]  /*3e30*/  UIADD3 UR6, UPT, UPT, UR5, 0x100, URZ ;  /* 0x0000010005067890 */ /* 0x000fc8000fffe0ff */
[----:B------:R-:W-:-:S09]  /*3e40*/  UPRMT UR6, UR10, 0x654, UR6 ;  /* 0x000006540a067896 */ /* 0x000fd20008000006 */
[----:B------:R-:W-:Y:S03]  /*3e50*/  SYNCS.ARRIVE.TRANS64.RED.A1T0 RZ, [UR6], RZ ;  /* 0x000000ffffff79a7 */ /* 0x000fe60008100406 */
.L_x_78:
[----:B-12---:R-:W-:Y:S01]  /*3e60*/  SHF.L.U32 R2, RZ, 0x1f, RZ ;  /* 0x0000001fff027819 */ /* 0x006fe200000006ff */
[----:B------:R-:W-:Y:S01]  /*3e70*/  UIADD3 UR6, UPT, UPT, UR5, 0x100, URZ ;  /* 0x0000010005067890 */ /* 0x000fe2000fffe0ff */
[----:B------:R-:W-:Y:S02]  /*3e80*/  PLOP3.LUT P0, PT, PT, PT, UP0, 0x80, 0x8 ;  /* 0x000000000008781c */ /* 0x000fe40003f0f008 */
[----:B------:R-:W1:Y:S02]  /*3e90*/  SYNCS.PHASECHK.TRANS64.TRYWAIT P1, [UR5+0x100], R2 ;  /* 0x00010002ff0075a7 */ /* 0x000e640008021105 */
[----:B-1----:R-:W-:Y:S09]  /*3ea0*/  @!P1 BRA `(.L_x_80) ;  /* 0x000000ac00789947 */ /* 0x002ff20003800000 */
.L_x_351:
[----:B------:R-:W-:Y:S01]  /*3eb0*/  @!UP0 UPRMT UR6, UR10, 0x654, UR6 ;  /* 0x000006540a068896 */ /* 0x000fe20008000006 */
[----:B------:R-:W-:Y:S01]  /*3ec0*/  UMOV UR8, 0xffff ;  /* 0x0000ffff00087882 */ /* 0x000fe20000000000 */
[----:B------:R-:W-:-:S07]  /*3ed0*/  UMOV UR5, 0x1 ;  /* 0x0000000100057882 */ /* 0x000fce0000000000 */
[----:B------:R-:W-:Y:S01]  /*3ee0*/  @!P0 SYNCS.ARRIVE.TRANS64.RED.A1T0 RZ, [UR6], RZ ;  /* 0x000000ffffff89a7 */ /* 0x000fe20008100406 */
[----:B------:R-:W-:Y:S01]  /*3ef0*/  NOP ;  /* 0x0000000000007918 */ /* 0x000fe20000000000 */
[----:B-1----:R-:W1:Y:S01]  /*3f00*/  LDS R0, [UR4+0x14] ;  /* 0x00001404ff007984 */ /* 0x002e620008000800 */
[----:B------:R-:W-:-:S04]  /*3f10*/  ULOP3.LUT UR6, UR21, 0xffff, URZ, 0xc0, !UPT ;  /* 0x0000ffff15067892 */ /* 0x000fc8000f8ec0ff */
[----:B------:R-:W-:-:S04]  /*3f20*/  USHF.R.U32.HI UR6, URZ, 0x5, UR6 ;  /* 0x00000005ff067899 */ /* 0x000fc80008011606 */
[----:B------:R-:W-:Y:S02]  /*3f30*/  USHF.L.U32 UR8, UR8, UR6, URZ ;  /* 0x0000000608087299 */ /* 0x000fe400080006ff */
[----:B------:R-:W-:-:S04]  /*3f40*/  USHF.L.U32 UR5, UR5, UR6, URZ ;  /* 0x0000000605057299 */ /* 0x000fc800080006ff */
[----:B-1----:R-:W-:-:S04]  /*3f50*/  LOP3.LUT R0, R0, UR8, RZ, 0xc0, !PT ;  /* 0x0000000800007c12 */ /* 0x002fc8000f8ec0ff */
[----:B------:R-:W-:-:S13]  /*3f60*/  ISETP.NE.AND P0, PT, R0, UR8, PT ;  /* 0x0000000800007c0c */ /* 0x000fda000bf05270 */
[----:B------:R-:W-:Y:S05]  /*3f70*/  @P0 BRA `(.L_x_81) ;  /* 0x0000000000580947 */ /* 0x000fea0003800000 */
[----:B------:R-:W1:Y:S02]  /*3f80*/  LDS R0, [UR4+0x18] ;  /* 0x00001804ff007984 */ /* 0x000e640008000800 */
[----:B-1----:R-:W-:-:S04]  /*3f90*/  LOP3.LUT R0, R0, UR5, RZ, 0xc0, !PT ;  /* 0x0000000500007c12 */ /* 0x002fc8000f8ec0ff */
[----:B------:R-:W-:-:S13]  /*3fa0*/  ISETP.NE.AND P0, PT, R0, UR5, PT ;  /* 0x0000000500007c0c */ /* 0x000fda000bf05270 */
[----:B------:R-:W-:Y:S05]  /*3fb0*/  @P0 BRA `(.L_x_82) ;  /* 0x00000000003c0947 */ /* 0x000fea0003800000 */
[----:B------:R-:W1:Y:S01]  /*3fc0*/  S2R R2, SR_LANEID ;  /* 0x0000000000027919 */ /* 0x000e620000000000 */
[----:B------:R-:W-:Y:S01]  /*3fd0*/  ULOP3.LUT UR8, URZ, UR8, URZ, 0x33, !UPT ;  /* 0x00000008ff087292 */ /* 0x000fe2000f8e33ff */
[----:B------:R-:W-:Y:S02]  /*3fe0*/  VOTEU.ANY UR7, UPT, PT ;  /* 0x0000000000077886 */ /* 0x000fe400038e0100 */
[----:B------:R-:W-:-:S03]  /*3ff0*/  UFLO.U32 UR7, UR7 ;  /* 0x00000007000772bd */ /* 0x000fc600080e0000 */
[----:B------:R-:W-:-:S04]  /*4000*/  IMAD.U32 R0, RZ, RZ, UR8 ;  /* 0x00000008ff007e24 */ /* 0x000fc8000f8e00ff */
[----:B------:R2:W3:Y:S02]  /*4010*/  REDUX UR6, R0 ;  /* 0x00000000000673c4 */ /* 0x0004e40000000000 */
[----:B------:R4:W-:Y:S01]  /*4020*/  UTCATOMSWS.AND URZ, UR8 ;  /* 0x0000000800ff79e3 */ /* 0x0009e20008000000 */
[----:B-1----:R-:W-:Y:S02]  /*4030*/  ISETP.EQ.U32.AND P0, PT, R2, UR7, PT ;  /* 0x0000000702007c0c */ /* 0x002fe4000bf02070 */
[----:B--2---:R-:W-:Y:S02]  /*4040*/  LOP3.LUT R0, RZ, UR5, RZ, 0x33, !PT ;  /* 0x00000005ff007c12 */ /* 0x004fe4000f8e33ff */
[----:B---3--:R-:W-:Y:S02]  /*4050*/  MOV R2, UR6 ;  /* 0x0000000600027c02 */ /* 0x008fe40008000f00 */
[----:B------:R-:W1:Y:S07]  /*4060*/  REDUX UR5, R0 ;  /* 0x00000000000573c4 */ /* 0x000e6e0000000000 */
[----:B------:R4:W-:Y:S01]  /*4070*/  @P0 ATOMS.AND RZ, [UR4+0x14], R2 ;  /* 0x00001402ffff098c */ /* 0x0009e2000a800004 */
[----:B-1----:R-:W-:-:S05]  /*4080*/  IMAD.U32 R0, RZ, RZ, UR5 ;  /* 0x00000005ff007e24 */ /* 0x002fca000f8e00ff */
[----:B------:R4:W-:Y:S01]  /*4090*/  @P0 ATOMS.AND RZ, [UR4+0x18], R0 ;  /* 0x00001800ffff098c */ /* 0x0009e2000a800004 */
[----:B------:R-:W-:Y:S05]  /*40a0*/  BRA `(.L_x_83) ;  /* 0x0000000000147947 */ /* 0x000fea0003800000 */
.L_x_82:
[----:B------:R-:W-:Y:S02]  /*40b0*/  MOV R2, 0x40d0 ;  /* 0x000040d000027802 */ /* 0x000fe40000000f00 */
[----:B-----5:R-:W-:Y:S05]  /*40c0*/  CALL.REL.NOINC `($__internal_0_$__cuda_sm10x_tcgen05_guardrail_trap_col_being_dealloced_not_returned_by_alloc) ;  /* 0x000000b0001c7944 */ /* 0x020fea0003c00000 */
[----:B------:R-:W-:Y:S05]  /*40d0*/  BRA `(.L_x_83) ;  /* 0x0000000000087947 */ /* 0x000fea0003800000 */
.L_x_81:
[----:B------:R-:W-:Y:S02]  /*40e0*/  MOV R2, 0x4100 ;  /* 0x0000410000027802 */ /* 0x000fe40000000f00 */
[----:B-----5:R-:W-:Y:S05]  /*40f0*/  CALL.REL.NOINC `($__internal_2_$__cuda_sm10x_tcgen05_guardrail_trap_unallocated_columns_being_dealloced) ;  /* 0x000000b000287944 */ /* 0x020fea0003c00000 */
.L_x_83:
[----:B------:R-:W-:Y:S01]  /*4100*/  NOP ;  /* 0x0000000000007918 */ /* 0x000fe20000000000 */
[----:B----4-:R-:W-:Y:S05]  /*4110*/  EXIT ;  /* 0x000000000000794d */ /* 0x010fea0003800000 */
.L_x_56:
[----:B------:R-:W-:-:S09]  /*4120*/  UISETP.NE.OR UP3, UPT, UR12, 0x3, UP3 ;  /* 0x000000030c00788c */ /* 0x000fd20009f65670 */
[----:B------:R-:W-:Y:S05]  /*4130*/  BRA.U UP3, `(.L_x_84) ;  /* 0x0000001103087547 */ /* 0x000fea000b800000 */
[----:B------:R-:W1:Y:S01]  /*4140*/  LDCU.64 UR4, c[0x0][0x888] ;  /* 0x00011100ff0477ac */ /* 0x000e620008000a00 */
[----:B------:R-:W-:Y:S02]  /*4150*/  HFMA2 R10, -RZ, RZ, 0, 0 ;  /* 0x00000000ff0a7431 */ /* 0x000fe400000001ff */
[----:B------:R-:W-:Y:S01]  /*4160*/  IMAD.MOV.U32 R9, RZ, RZ, 0x1 ;  /* 0x00000001ff097424 */ /* 0x000fe200078e00ff */
[----:B------:R-:W-:Y:S01]  /*4170*/  MOV R11, 0x4000 ;  /* 0x00004000000b7802 */ /* 0x000fe20000000f00 */
[----:B------:R-:W2:Y:S01]  /*4180*/  LDCU.64 UR22, c[0x0][0x890] ;  /* 0x00011200ff1677ac */ /* 0x000ea20008000a00 */
[----:B------:R-:W-:Y:S01]  /*4190*/  IMAD.MOV.U32 R8, RZ, RZ, RZ ;  /* 0x000000ffff087224 */ /* 0x000fe200078e00ff */
[----:B------:R-:W3:Y:S01]  /*41a0*/  LDCU UR48, c[0x0][0x370] ;  /* 0x00006e00ff3077ac */ /* 0x000ee20008000800 */
[----:B------:R-:W4:Y:S01]  /*41b0*/  LDCU UR13, c[0x0][0xb0c] ;  /* 0x00016180ff0d77ac */ /* 0x000f220008000800 */
[----:B------:R-:W3:Y:S01]  /*41c0*/  LDCU.128 UR40, c[0x0][0xb10] ;  /* 0x00016200ff2877ac */ /* 0x000ee20008000c00 */
[----:B------:R-:W4:Y:S01]  /*41d0*/  LDCU UR31, c[0x0][0x374] ;  /* 0x00006e80ff1f77ac */ /* 0x000f220008000800 */
[----:B-1----:R-:W-:Y:S01]  /*41e0*/  UISETP.NE.U32.AND UP0, UPT, UR4, URZ, UPT ;  /* 0x000000ff0400728c */ /* 0x002fe2000bf05070 */
[----:B------:R-:W1:Y:S01]  /*41f0*/  LDCU UR4, c[0x0][0xb30] ;  /* 0x00016600ff0477ac */ /* 0x000e620008000800 */
[----:B------:R-:W1:Y:S02]  /*4200*/  LDCU UR29, c[0x0][0xb20] ;  /* 0x00016400ff1d77ac */ /* 0x000e640008000800 */
[----:B------:R-:W-:-:S02]  /*4210*/  UISETP.NE.AND.EX UP6, UPT, UR5, URZ, UPT, UP0 ;  /* 0x000000ff0500728c */ /* 0x000fc4000bfc5300 */
[----:B------:R-:W-:Y:S02]  /*4220*/  UISETP.GE.AND UP3, UPT, UR37, 0x1, UPT ;  /* 0x000000012500788c */ /* 0x000fe4000bf66270 */
[----:B------:R-:W-:Y:S02]  /*4230*/  UISETP.NE.AND UP0, UPT, UR37, 0x1, UPT ;  /* 0x000000012500788c */ /* 0x000fe4000bf05270 */
[----:B------:R-:W-:Y:S01]  /*4240*/  UP2UR UR5, UPR, URZ, 0x8 ;  /* 0x00000008ff057883 */ /* 0x000fe20008000000 */
[----:B------:R-:W-:Y:S01]  /*4250*/  UMOV UR30, 0x400 ;  /* 0x00000400001e7882 */ /* 0x000fe20000000000 */
[----:B------:R-:W-:Y:S02]  /*4260*/  UP2UR UR5, UPR, URZ, 0x1 ;  /* 0x00000001ff057883 */ /* 0x000fe40008000000 */
[----:B--2---:R-:W-:Y:S02]  /*4270*/  UISETP.NE.U32.AND UP0, UPT, UR22, URZ, UPT ;  /* 0x000000ff1600728c */ /* 0x004fe4000bf05070 */
[----:B------:R-:W-:-:S02]  /*4280*/  ULEA UR30, UR21, UR30, 0x18 ;  /* 0x0000001e151e7291 */ /* 0x000fc4000f8ec0ff */
[----:B------:R-:W-:Y:S02]  /*4290*/  UISETP.NE.AND.EX UP5, UPT, UR23, URZ, UPT, UP0 ;  /* 0x000000ff1700728c */ /* 0x000fe4000bfa5300 */
[----:B---3--:R-:W-:Y:S02]  /*42a0*/  UIMAD.WIDE.U32 UR50, UR48, UR40, URZ ;  /* 0x00000028303272a5 */ /* 0x008fe4000f8e00ff */
[----:B----4-:R-:W-:Y:S02]  /*42b0*/  UISETP.NE.AND UP3, UPT, UR13, 0x1, UPT ;  /* 0x000000010d00788c */ /* 0x010fe4000bf65270 */
[----:B------:R-:W-:Y:S02]  /*42c0*/  UIADD3 UR49, UPT, UPT, UR30, 0x68, URZ ;  /* 0x000000681e317890 */ /* 0x000fe4000fffe0ff */
[----:B------:R-:W-:Y:S02]  /*42d0*/  UIMAD.WIDE.U32 UR8, UR31, UR43, URZ ;  /* 0x0000002b1f0872a5 */ /* 0x000fe4000f8e00ff */
[----:B------:R-:W-:-:S02]  /*42e0*/  UISETP.NE.AND UP0, UPT, UR42, 0x1, UPT ;  /* 0x000000012a00788c */ /* 0x000fc4000bf05270 */
[----:B-1----:R-:W-:Y:S01]  /*42f0*/  UISETP.NE.AND UP4, UPT, UR4, 0x1, UPT ;  /* 0x000000010400788c */ /* 0x002fe2000bf85270 */
[----:B------:R-:W1:Y:S01]  /*4300*/  LDCU.64 UR54, c[0x0][0x348] ;  /* 0x00006900ff3677ac */ /* 0x000e620008000a00 */
[----:B------:R-:W-:Y:S01]  /*4310*/  UPLOP3.LUT UP1, UPT, UPT, UPT, UPT, 0x40, 0x4 ;  /* 0x000000000004789c */ /* 0x000fe20003f2e870 */
[----:B------:R-:W2:Y:S01]  /*4320*/  LDCU.64 UR6, c[0x0][0xb28] ;  /* 0x00016500ff0677ac */ /* 0x000ea20008000a00 */
[----:B------:R-:W-:Y:S02]  /*4330*/  UP2UR UR5, UPR, URZ, 0x8 ;  /* 0x00000008ff057883 */ /* 0x000fe40008000000 */
[----:B------:R-:W-:Y:S02]  /*4340*/  UIADD3 UR33, UPT, UPT, UR30, 0x50, URZ ;  /* 0x000000501e217890 */ /* 0x000fe4000fffe0ff */
[----:B------:R-:W-:Y:S02]  /*4350*/  UIADD3 UR25, UPT, UPT, UR30, 0x58, URZ ;  /* 0x000000581e197890 */ /* 0x000fe4000fffe0ff */
[----:B------:R-:W-:-:S02]  /*4360*/  UIADD3 UR17, UPT, UPT, UR30, 0x60, URZ ;  /* 0x000000601e117890 */ /* 0x000fc4000fffe0ff */
[----:B------:R-:W-:Y:S02]  /*4370*/  UPRMT UR49, UR21, 0x654, UR49 ;  /* 0x0000065415317896 */ /* 0x000fe40008000031 */
[----:B------:R-:W-:Y:S02]  /*4380*/  USHF.R.U32.HI UR51, URZ, UR41, UR51 ;  /* 0x00000029ff337299 */ /* 0x000fe40008011633 */
[----:B------:R-:W-:Y:S02]  /*4390*/  USHF.R.U32.HI UR50, URZ, UR29, UR9 ;  /* 0x0000001dff327299 */ /* 0x000fe40008011609 */
[----:B------:R-:W-:-:S12]  /*43a0*/  UP2UR UR4, UPR, URZ, 0x1 ;  /* 0x00000001ff047883 */ /* 0x000fd80008000000 */
.L_x_95:
[----:B------:R-:W-:Y:S02]  /*43b0*/  LEA R2, R8, UR30, 0x3 ;  /* 0x0000001e08027c11 */ /* 0x000fe4000f8e18ff */
[----:B------:R-:W-:Y:S02]  /*43c0*/  SHF.L.U32 R0, R10, 0x1f, RZ ;  /* 0x0000001f0a007819 */ /* 0x000fe400000006ff */
[----:B------:R-:W-:Y:S02]  /*43d0*/  LEA R4, R8, UR30, 0x4 ;  /* 0x0000001e08047c11 */ /* 0x000fe4000f8e20ff */
[----:B---3--:R-:W3:Y:S02]  /*43e0*/  SYNCS.PHASECHK.TRANS64.TRYWAIT P0, [R2+URZ+0xa0], R0 ;  /* 0x0000a000020075a7 */ /* 0x008ee400080011ff */
[----:B---3--:R-:W-:Y:S05]  /*43f0*/  @!P0 BRA `(.L_x_85) ;  /* 0x000000a8003c8947 */ /* 0x008fea0003800000 */
.L_x_352:
[----:B------:R-:W4:Y:S01]  /*4400*/  LDS.128 R4, [R4+0x110] ;  /* 0x0001100004047984 */ /* 0x000f220000000c00 */
[----:B------:R-:W-:Y:S01]  /*4410*/  UISETP.GE.AND UP0, UPT, UR37, 0x1, UPT ;  /* 0x000000012500788c */ /* 0x000fe2000bf06270 */
[----:B------:R-:W-:Y:S01]  /*4420*/  @!PT LDS RZ, [RZ] ;  /* 0x00000000fffff984 */ /* 0x000fe20000000800 */
[----:B------:R-:W-:Y:S01]  /*4430*/  @!PT LDS RZ, [RZ] ;  /* 0x00000000fffff984 */ /* 0x000fe20000000800 */
[----:B------:R-:W-:Y:S01]  /*4440*/  @!PT LDS RZ, [RZ] ;  /* 0x00000000fffff984 */ /* 0x000fe20000000800 */
[----:B------:R-:W-:Y:S01]  /*4450*/  @!PT LDS RZ, [RZ] ;  /* 0x00000000fffff984 */ /* 0x000fe20000000800 */
[----:B------:R1:W-:Y:S06]  /*4460*/  MEMBAR.ALL.CTA ;  /* 0x0000000000007992 */ /* 0x0003ec0000008000 */
[----:B-1----:R-:W1:Y:S01]  /*4470*/  FENCE.VIEW.ASYNC.S ;  /* 0x00000000000073c6 */ /* 0x002e620000000000 */
[----:B----4-:R-:W-:Y:S11]  /*4480*/  LOP3.LUT P0, RZ, R6, 0x1, RZ, 0xc0, !PT ;  /* 0x0000000106ff7812 */ /* 0x010ff6000780c0ff */
[----:B------:R-:W-:Y:S02]  /*4490*/  @!UPT UIADD3 URZ, UPT, UPT, URZ, URZ, URZ ;  /* 0x000000fffffff290 */ /* 0x000fe4000fffe0ff */
[----:B-1----:R-:W-:Y:S01]  /*44a0*/  VOTEU.ANY UP3, P0 ;  /* 0x0000000000ff7886 */ /* 0x002fe20000060100 */
[----:B------:R-:W-:Y:S11]  /*44b0*/  PLOP3.LUT P0, PT, PT, PT, UP3, 0x80, 0x8 ;  /* 0x000000000008781c */ /* 0x000ff60003f0f038 */
[----:B------:R-:W-:Y:S02]  /*44c0*/  @!UPT UIADD3 URZ, UPT, UPT, URZ, URZ, URZ ;  /* 0x000000fffffff290 */ /* 0x000fe4000fffe0ff */
[----:B---3--:R-:W-:Y:S02]  /*44d0*/  @P0 SHF.R.U32.HI R0, RZ, 0x10, R5 ;  /* 0x00000010ff000819 */ /* 0x008fe40000011605 */
[----:B------:R-:W-:Y:S02]  /*44e0*/  @P0 MOV R3, R4 ;  /* 0x0000000400030202 */ /* 0x000fe40000000f00 */
[----:B------:R-:W-:Y:S01]  /*44f0*/  @P0 R2UR UR4, R0 ;  /* 0x00000000000402ca */ /* 0x000fe200000e0000 */
[----:B------:R-:W-:Y:S01]  /*4500*/  VIADD R0, R2, 0xb0 ;  /* 0x000000b002007836 */ /* 0x000fe20000000000 */
[----:B------:R-:W-:Y:S02]  /*4510*/  @P0 LOP3.LUT R4, R5, 0xffff, RZ, 0xc0, !PT ;  /* 0x0000ffff05040812 */ /* 0x000fe400078ec0ff */
[----:B------:R-:W-:Y:S02]  /*4520*/  @P0 R2UR UR8, R3 ;  /* 0x00000000030802ca */ /* 0x000fe400000e0000 */
[----:B------:R-:W-:Y:S02]  /*4530*/  PRMT R0, RZ, 0x654, R0 ;  /* 0x00000654ff007816 */ /* 0x000fe40000000000 */
[----:B------:R-:W-:Y:S02]  /*4540*/  @P0 R2UR UR5, R4 ;  /* 0x00000000040502ca */ /* 0x000fe400000e0000 */
[----:B------:R1:W-:Y:S03]  /*4550*/  SYNCS.ARRIVE.TRANS64.RED.A1T0 RZ, [R0+URZ], RZ ;  /* 0x000000ff00ff79a7 */ /* 0x0003e600081004ff */
[----:B------:R-:W-:Y:S04]  /*4560*/  @UP3 UMOV UR53, UR4 ;  /* 0x0000000400353c82 */ /* 0x000fe80008000000 */
[----:B------:R-:W-:Y:S04]  /*4570*/  @UP3 UMOV UR15, UR8 ;  /* 0x00000008000f3c82 */ /* 0x000fe80008000000 */
[----:B------:R-:W-:Y:S01]  /*4580*/  @UP3 UMOV UR14, UR5 ;  /* 0x00000005000e3c82 */ /* 0x000fe20008000000 */
[----:B------:R-:W-:Y:S05]  /*4590*/  BRA.U !UP0, `(.L_x_86) ;  /* 0x0000000108b47547 */ /* 0x000fea000b800000 */
[----:B------:R-:W-:Y:S02]  /*45a0*/  UIMAD.WIDE.U32 UR60, UR14, UR43, URZ ;  /* 0x0000002b0e3c72a5 */ /* 0x000fe4000f8e00ff */
[----:B------:R-:W-:Y:S02]  /*45b0*/  UP2UR UR26, UPR, URZ, 0x4 ;  /* 0x00000004ff1a7883 */ /* 0x000fe40008000000 */
[----:B------:R-:W-:Y:S02]  /*45c0*/  UISETP.NE.AND UP2, UPT, UR42, 0x1, UPT ;  /* 0x000000012a00788c */ /* 0x000fe4000bf45270 */
[----:B------:R-:W-:Y:S02]  /*45d0*/  UIMAD.WIDE.U32 UR58, UR15, UR40, URZ ;  /* 0x000000280f3a72a5 */ /* 0x000fe4000f8e00ff */
[----:B------:R-:W-:Y:S02]  /*45e0*/  USEL UR4, UR31, UR50, !UP2 ;  /* 0x000000321f047287 */ /* 0x000fe4000d000000 */
[----:B------:R-:W-:Y:S02]  /*45f0*/  UP2UR UR20, UPR, URZ, 0x2 ;  /* 0x00000002ff147883 */ /* 0x000fe40008000000 */
[----:B------:R-:W-:Y:S02]  /*4600*/  UISETP.NE.AND UP1, UPT, UR37, 0x1, UPT ;  /* 0x000000012500788c */ /* 0x000fe4000bf25270 */
[----:B--2---:R-:W-:Y:S02]  /*4610*/  UIMAD.WIDE.U32 UR56, UR4, UR6, URZ ;  /* 0x00000006043872a5 */ /* 0x004fe4000f8e00ff */
[----:B------:R-:W-:Y:S01]  /*4620*/  UISETP.NE.AND UP0, UPT, UR13, 0x1, UPT ;  /* 0x000000010d00788c */ /* 0x000fe2000bf05270 */
[----:B------:R-:W-:Y:S02]  /*4630*/  UMOV UR27, UR61 ;  /* 0x0000003d001b7c82 */ /* 0x000fe40008000000 */
[----:B------:R-:W-:Y:S02]  /*4640*/  USHF.R.U32.HI UR28, URZ, UR29, UR27 ;  /* 0x0000001dff1c7299 */ /* 0x000fe4000801161b */
[----:B------:R-:W-:Y:S02]  /*4650*/  USEL UR9, UR48, UR51, !UP0 ;  /* 0x0000003330097287 */ /* 0x000fe4000c000000 */
[----:B------:R-:W-:Y:S02]  /*4660*/  USEL UR8, UR14, UR28, !UP2 ;  /* 0x0000001c0e087287 */ /* 0x000fe4000d000000 */
[----:B------:R-:W-:Y:S02]  /*4670*/  UIMAD.WIDE.U32 UR34, UR9, UR6, URZ ;  /* 0x00000006092272a5 */ /* 0x000fe4000f8e00ff */
[----:B------:R-:W-:Y:S02]  /*4680*/  UIMAD.WIDE.U32 UR18, UR8, UR6, URZ ;  /* 0x00000006081272a5 */ /* 0x000fe4000f8e00ff */
[----:B------:R-:W-:Y:S02]  /*4690*/  @UP1 USHF.R.U32.HI UR9, URZ, UR7, UR35 ;  /* 0x00000007ff091299 */ /* 0x000fe40008011623 */
[----:B------:R-:W-:Y:S02]  /*46a0*/  USHF.R.U32.HI UR18, URZ, UR7, UR19 ;  /* 0x00000007ff127299 */ /* 0x000fe40008011613 */
[----:B------:R-:W-:Y:S02]  /*46b0*/  UIMAD UR10, UR37, UR9, URZ ;  /* 0x00000009250a72a4 */ /* 0x000fe4000f8e02ff */
[----:B------:R-:W-:Y:S02]  /*46c0*/  USEL UR18, UR8, UR18, !UP1 ;  /* 0x0000001208127287 */ /* 0x000fe4000c800000 */
[----:B------:R-:W-:Y:S02]  /*46d0*/  UISETP.NE.AND UP2, UPT, UR26, URZ, UPT ;  /* 0x000000ff1a00728c */ /* 0x000fe4000bf45270 */
[----:B------:R-:W-:Y:S01]  /*46e0*/  UIADD3 UR16, UPT, UPT, -UR18, URZ, URZ ;  /* 0x000000ff12107290 */ /* 0x000fe2000fffe1ff */
[----:B------:R-:W-:Y:S02]  /*46f0*/  UMOV UR27, UR59 ;  /* 0x0000003b001b7c82 */ /* 0x000fe40008000000 */
[----:B------:R-:W-:Y:S02]  /*4700*/  USHF.R.U32.HI UR24, URZ, UR41, UR27 ;  /* 0x00000029ff187299 */ /* 0x000fe4000801161b */
[----:B------:R-:W-:Y:S02]  /*4710*/  UIMAD UR16, UR37, UR16, UR8 ;  /* 0x00000010251072a4 */ /* 0x000fe4000f8e0208 */
[----:B------:R-:W-:Y:S01]  /*4720*/  USEL UR5, UR15, UR24, !UP0 ;  /* 0x000000180f057287 */ /* 0x000fe2000c000000 */
[----:B------:R-:W-:Y:S02]  /*4730*/  UMOV UR27, UR57 ;  /* 0x00000039001b7c82 */ /* 0x000fe40008000000 */
[----:B------:R-:W-:Y:S04]  /*4740*/  @UP1 USHF.R.U32.HI UR4, URZ, UR7, UR27 ;  /* 0x00000007ff041299 */ /* 0x000fe8000801161b */
[----:B------:R-:W-:Y:S04]  /*4750*/  UIMAD UR4, UR37, UR4, URZ ;  /* 0x00000004250472a4 */ /* 0x000fe8000f8e02ff */
[----:B------:R-:W-:Y:S04]  /*4760*/  UISETP.GE.AND UP0, UPT, UR8, UR4, UPT ;  /* 0x000000040800728c */ /* 0x000fe8000bf06270 */
[----:B------:R-:W-:Y:S02]  /*4770*/  UISETP.GE.OR UP0, UPT, UR5, UR10, UP0 ;  /* 0x0000000a0500728c */ /* 0x000fe40008706670 */
[----:B------:R-:W-:Y:S09]  /*4780*/  UIMAD.WIDE.U32 UR10, UR5, UR6, URZ ;  /* 0x00000006050a72a5 */ /* 0x000ff2000f8e00ff */
[----:B------:R-:W-:Y:S04]  /*4790*/  @!UP0 USHF.R.U32.HI UR4, URZ, UR7, UR11 ;  /* 0x00000007ff048299 */ /* 0x000fe8000801160b */
[----:B------:R-:W-:Y:S02]  /*47a0*/  @!UP0 USEL UR4, UR5, UR4, !UP1 ;  /* 0x0000000405048287 */ /* 0x000fe4000c800000 */
[----:B------:R-:W-:Y:S02]  /*47b0*/  UISETP.NE.AND UP1, UPT, UR20, URZ, UPT ;  /* 0x000000ff1400728c */ /* 0x000fe4000bf25270 */
[----:B------:R-:W-:Y:S02]  /*47c0*/  @!UP0 UIMAD UR12, UR9, UR16, UR4 ;  /* 0x00000010090c82a4 */ /* 0x000fe4000f8e0204 */
[----:B------:R-:W-:Y:S02]  /*47d0*/  @!UP0 UIADD3 UR16, UPT, UPT, UR18, -UR4, URZ ;  /* 0x8000000412108290 */ /* 0x000fe4000fffe0ff */
[----:B------:R-:W-:Y:S02]  /*47e0*/  UIADD3 UR9, UPT, UPT, -UR5, URZ, URZ ;  /* 0x000000ff05097290 */ /* 0x000fe4000fffe1ff */
[----:B------:R-:W-:Y:S02]  /*47f0*/  UIADD3 UR4, UPT, UPT, -UR8, URZ, URZ ;  /* 0x000000ff08047290 */ /* 0x000fe4000fffe1ff */
[----:B------:R-:W-:Y:S02]  /*4800*/  @!UP0 UIMAD UR8, UR16, UR37, UR5 ;  /* 0x00000025100882a4 */ /* 0x000fe4000f8e0205 */
[----:B------:R-:W-:Y:S02]  /*4810*/  UIMAD UR15, UR13, UR9, UR15 ;  /* 0x000000090d0f72a4 */ /* 0x000fe4000f8e020f */
[----:B------:R-:W-:Y:S01]  /*4820*/  UIMAD UR14, UR42, UR4, UR14 ;  /* 0x000000042a0e72a4 */ /* 0x000fe2000f8e020e */
[----:B------:R-:W-:Y:S02]  /*4830*/  @!UP0 UMOV UR5, UR12 ;  /* 0x0000000c00058c82 */ /* 0x000fe40008000000 */
[----:B------:R-:W-:Y:S02]  /*4840*/  UIMAD UR15, UR5, UR13, UR15 ;  /* 0x0000000d050f72a4 */ /* 0x000fe4000f8e020f */
[----:B------:R-:W-:Y:S11]  /*4850*/  UIMAD UR14, UR8, UR42, UR14 ;  /* 0x0000002a080e72a4 */ /* 0x000ff6000f8e020e */
[----:B------:R-:W-:Y:S01]  /*4860*/  @!UPT UIADD3 URZ, UPT, UPT, URZ, URZ, URZ ;  /* 0x000000fffffff290 */ /* 0x000fe2000fffe0ff */
.L_x_86:
[----:B------:R-:W3:Y:S01]  /*4870*/  @!UP4 LDCU.128 UR8, c[0x0][0xb10] ;  /* 0x00016200ff08c7ac */ /* 0x000ee20008000c00 */
[----:B------:R-:W-:Y:S02]  /*4880*/  ISETP.NE.U32.AND P0, PT, RZ, UR22, PT ;  /* 0x00000016ff007c0c */ /* 0x000fe4000bf05070 */
[----:B------:R-:W-:Y:S02]  /*4890*/  SHF.L.U32 R2, R9, 0x1f, RZ ;  /* 0x0000001f09027819 */ /* 0x000fe400000006ff */
[----:B------:R-:W-:Y:S01]  /*48a0*/  ISETP.NE.AND.EX P0, PT, RZ, UR23, PT, P0 ;  /* 0x00000017ff007c0c */ /* 0x000fe2000bf05300 */
[----:B------:R-:W4:Y:S01]  /*48b0*/  @!UP4 LDCU UR5, c[0x0][0xb0c] ;  /* 0x00016180ff05c7ac */ /* 0x000f220008000800 */
[----:B------:R-:W-:Y:S02]  /*48c0*/  USHF.L.U32 UR35, UR47, 0x7, URZ ;  /* 0x000000072f237899 */ /* 0x000fe400080006ff */
[----:B------:R-:W-:Y:S02]  /*48d0*/  USHF.L.U32 UR34, UR46, 0x8, URZ ;  /* 0x000000082e227899 */ /* 0x000fe400080006ff */
[----:B---3--:R-:W-:Y:S04]  /*48e0*/  UIMAD.WIDE.U32 UR18, UR15, UR8, URZ ;  /* 0x000000080f1272a5 */ /* 0x008fe8000f8e00ff */
[----:B------:R-:W-:Y:S02]  /*48f0*/  @!UP4 USHF.R.U32.HI UR4, URZ, UR9, UR19 ;  /* 0x00000009ff04c299 */ /* 0x000fe40008011613 */
[----:B------:R-:W-:Y:S02]  /*4900*/  UIMAD.WIDE.U32 UR18, UR14, UR11, URZ ;  /* 0x0000000b0e1272a5 */ /* 0x000fe4000f8e00ff */
[----:B----4-:R-:W-:Y:S04]  /*4910*/  @!UP4 UISETP.NE.AND UP0, UPT, UR5, 0x1, UPT ;  /* 0x000000010500c88c */ /* 0x010fe8000bf05270 */
[----:B------:R-:W-:Y:S02]  /*4920*/  @!UP4 USEL UR8, UR15, UR4, !UP0 ;  /* 0x000000040f08c287 */ /* 0x000fe4000c000000 */
[----:B------:R-:W-:Y:S01]  /*4930*/  @!UP4 UISETP.NE.AND UP0, UPT, UR10, 0x1, UPT ;  /* 0x000000010a00c88c */ /* 0x000fe2000bf05270 */
[----:B------:R-:W3:Y:S02]  /*4940*/  @!UP4 LDCU UR4, c[0x0][0xb20] ;  /* 0x00016400ff04c7ac */ /* 0x000ee40008000800 */
[----:B---3--:R-:W-:Y:S04]  /*4950*/  @!UP4 USHF.R.U32.HI UR4, URZ, UR4, UR19 ;  /* 0x00000004ff04c299 */ /* 0x008fe80008011613 */
[----:B------:R-:W-:Y:S04]  /*4960*/  @!UP4 USEL UR9, UR14, UR4, !UP0 ;  /* 0x000000040e09c287 */ /* 0x000fe8000c000000 */
[----:B------:R-:W-:Y:S02]  /*4970*/  @!UP4 UIADD3 UR4, UPT, UPT, -UR8, UR9, URZ ;  /* 0x000000090804c290 */ /* 0x000fe4000fffe1ff */
[----:B------:R-:W-:Y:S02]  /*4980*/  @!UP4 UIADD3 UR8, UPT, UPT, UR8, -UR9, URZ ;  /* 0x800000090808c290 */ /* 0x000fe4000fffe0ff */
[----:B------:R-:W-:Y:S02]  /*4990*/  @!UP4 UIMAD UR15, UR4, UR5, UR15 ;  /* 0x00000005040fc2a4 */ /* 0x000fe4000f8e020f */
[----:B------:R-:W-:Y:S01]  /*49a0*/  @!UP4 UIMAD UR14, UR8, UR10, UR14 ;  /* 0x0000000a080ec2a4 */ /* 0x000fe2000f8e020e */
[----:B------:R-:W-:Y:S11]  /*49b0*/  BRA.U UP1, `(.L_x_87) ;  /* 0x0000000101107547 */ /* 0x000ff6000b800000 */
[----:B-1----:R-:W-:Y:S04]  /*49c0*/  MOV R0, UR52 ;  /* 0x0000003400007c02 */ /* 0x002fe80008000f00 */
[----:B------:R-:W-:Y:S04]  /*49d0*/  SHF.L.U32 R0, R0, 0x1f, RZ ;  /* 0x0000001f00007819 */ /* 0x000fe800000006ff */
[----:B------:R-:W1:Y:S02]  /*49e0*/  SYNCS.PHASECHK.TRANS64.TRYWAIT P1, [UR30+0x98], R0 ;  /* 0x00009800ff0075a7 */ /* 0x000e64000802111e */
[----:B-1----:R-:W-:Y:S05]  /*49f0*/  @!P1 BRA `(.L_x_88) ;  /* 0x000000a000d09947 */ /* 0x002fea0003800000 */
.L_x_87:
[----:B------:R-:W-:Y:S05]  /*4a00*/  BRA.U !UP5, `(.L_x_89) ;  /* 0x000000010d3c7547 */ /* 0x000fea000b800000 */
[----:B------:R-:W-:Y:S01]  /*4a10*/  UPLOP3.LUT UP2, UPT, UPT, UPT, UP6, 0x80, 0x8 ;  /* 0x000000000008789c */ /* 0x000fe20003f4f060 */
[----:B-1----:R-:W-:Y:S02]  /*4a20*/  HFMA2 R0, -RZ, RZ, 0, 5.9604644775390625e-08 ;  /* 0x00000001ff007431 */ /* 0x002fe400000001ff */
[----:B------:R-:W-:Y:S03]  /*4a30*/  IMAD.MOV.U32 R3, RZ, RZ, 0x1 ;  /* 0x00000001ff037424 */ /* 0x000fe600078e00ff */
[----:B------:R-:W-:Y:S05]  /*4a40*/  PLOP3.LUT P1, PT, PT, PT, UP2, 0x80, 0x8 ;  /* 0x000000000008781c */ /* 0x000fea0003f2f028 */
[----:B------:R-:W1:Y:S01]  /*4a50*/  @UP2 LDCU.64 UR8, c[0x0][0x888] ;  /* 0x00011100ff0827ac */ /* 0x000e620008000a00 */
[----:B------:R-:W-:Y:S07]  /*4a60*/  @UP2 UIMAD UR4, UR36, UR22, URZ ;  /* 0x00000016240422a4 */ /* 0x000fee000f8e02ff */
[----:B------:R-:W-:Y:S04]  /*4a70*/  @P1 PRMT R4, R0, 0x7610, R4 ;  /* 0x0000761000041816 */ /* 0x000fe80000000004 */
[----:B------:R-:W-:Y:S05]  /*4a80*/  @!P1 PRMT R4, R3, 0x7610, R4 ;  /* 0x0000761003049816 */ /* 0x000fea0000000004 */
[----:B------:R3:W-:Y:S01]  /*4a90*/  STL.S16 [R1+0x38], R4 ;  /* 0x0000380401007387 */ /* 0x0007e20000100600 */
[----:B-1----:R-:W-:Y:S01]  /*4aa0*/  @UP2 UIMAD.WIDE UR8, UR4, 0x4, UR8 ;  /* 0x00000004040828a5 */ /* 0x002fe2000f8e0208 */
[----:B------:R-:W1:Y:S05]  /*4ab0*/  @!UP2 LDCU UR4, c[0x0][0x880] ;  /* 0x00011000ff04a7ac */ /* 0x000e6a0008000800 */
[----:B-----5:R-:W-:Y:S02]  /*4ac0*/  IMAD.U32 R176, RZ, RZ, UR8 ;  /* 0x00000008ffb07e24 */ /* 0x020fe4000f8e00ff */
[----:B------:R-:W-:Y:S05]  /*4ad0*/  IMAD.U32 R177, RZ, RZ, UR9 ;  /* 0x00000009ffb17e24 */ /* 0x000fea000f8e00ff */
[----:B------:R3:W5:Y:S02]  /*4ae0*/  @P1 LDG.E R176, desc[UR44][R176.64] ;  /* 0x0000002cb0b01981 */ /* 0x000764000c1e1900 */
[----:B-1-3--:R-:W-:Y:S07]  /*4af0*/  @!P1 MOV R176, UR4 ;  /* 0x0000000400b09c02 */ /* 0x00afee0008000f00 */
.L_x_89:
[----:B-----5:R-:W-:Y:S01]  /*4b00*/  @!P0 FSETP.EQ.AND P2, PT, R176, RZ, PT ;  /* 0x000000ffb000820b */ /* 0x020fe20003f42000 */
[----:B------:R-:W-:Y:S01]  /*4b10*/  @!UPT UIADD3 URZ, UPT, UPT, URZ, URZ, URZ ;  /* 0x000000fffffff290 */ /* 0x000fe2000fffe0ff */
[----:B------:R-:W-:Y:S11]  /*4b20*/  @!P0 BRA `(.L_x_90) ;  /* 0x00000000001c8947 */ /* 0x000ff60003800000 */
[----:B------:R-:W-:Y:S01]  /*4b30*/  PLOP3.LUT P2, PT, PT, PT, UP2, 0x80, 0x8 ;  /* 0x000000000008781c */ /* 0x000fe20003f4f028 */
[----:B-1----:R-:W3:Y:S03]  /*4b40*/  LDL R0, [R1+0x38] ;  /* 0x0000380001007983 */ /* 0x002ee60000100800 */
[----:B------:R-:W-:Y:S02]  /*4b50*/  PLOP3.LUT P2, PT, P2, PT, PT, 0x8, 0x80 ;  /* 0x000000000080781c */ /* 0x000fe4000174e170 */
[----:B---3--:R-:W-:Y:S11]  /*4b60*/  LOP3.LUT P0, RZ, R0, 0xff, RZ, 0xc0, !PT ;  /* 0x000000ff00ff7812 */ /* 0x008ff6000780c0ff */
[----:B------:R-:W-:Y:S02]  /*4b70*/  @!UPT UIADD3 URZ, UPT, UPT, URZ, URZ, URZ ;  /* 0x000000fffffff290 */ /* 0x000fe4000fffe0ff */
[----:B------:R-:W-:Y:S11]  /*4b80*/  @P0 FSETP.EQ.AND P2, PT, R176, RZ, PT ;  /* 0x000000ffb000020b */ /* 0x000ff60003f42000 */
[----:B------:R-:W-:Y:S02]  /*4b90*/  @!UPT UIADD3 URZ, UPT, UPT, URZ, URZ, URZ ;  /* 0x000000fffffff290 */ /* 0x000fe4000fffe0ff */
.L_x_90:
[----:B------:R-:W3:Y:S01]  /*4ba0*/  SYNCS.PHASECHK.TRANS64.TRYWAIT P0, [UR30+0x70], R2 ;  /* 0x00007002ff0075a7 */ /* 0x000ee2000800111e */
[----:B------:R-:W-:Y:S04]  /*4bb0*/  ELECT P1, URZ, PT ;  /* 0x0000000000ff782f */ /* 0x000fe80003820000 */
[----:B------:R-:W-:Y:S01]  /*4bc0*/  PLOP3.LUT P1, PT, P2, P1, PT, 0xf2, 0x2f ;  /* 0x00000000002f781c */ /* 0x000fe20001723e72 */
[----:B------:R-:W-:Y:S01]  /*4bd0*/  @!UPT UIADD3 URZ, UPT, UPT, URZ, URZ, URZ ;  /* 0x000000fffffff290 */ /* 0x000fe2000fffe0ff */
[----:B---3--:R-:W-:Y:S11]  /*4be0*/  @!P0 BRA `(.L_x_91) ;  /* 0x000000a0006c8947 */ /* 0x008ff60003800000 */
.L_x_355:
[----:B------:R-:W-:Y:S01]  /*4bf0*/  VOTEU.ALL UP0, P1 ;  /* 0x0000000000ff7886 */ /* 0x000fe20000800000 */
[----:B-1----:R-:W-:Y:S01]  /*4c00*/  @!P1 MOV R0, 0x4000 ;  /* 0x0000400000009802 */ /* 0x002fe20000000f00 */
[----:B------:R-:W-:Y:S01]  /*4c10*/  UMOV UR4, 0x0 ;  /* 0x0000000000047882 */ /* 0x000fe20000000000 */
[----:B------:R-:W-:Y:S01]  /*4c20*/  UMOV UR5, 0x10000000 ;  /* 0x1000000000057882 */ /* 0x000fe20000000000 */
[----:B------:R-:W-:Y:S02]  /*4c30*/  UPRMT UR10, UR21, 0x654, UR33 ;  /* 0x00000654150a7896 */ /* 0x000fe40008000021 */
[----:B------:R-:W-:Y:S02]  /*4c40*/  @!UP0 UIADD3 UR8, UP1, UPT, UR54, 0x580, URZ ;  /* 0x0000058036088890 */ /* 0x000fe4000ff3e0ff */
[----:B------:R-:W-:Y:S02]  /*4c50*/  @!UP0 UIADD3 UR32, UPT, UPT, UR30, 0x400, URZ ;  /* 0x000004001e208890 */ /* 0x000fe4000fffe0ff */
[----:B------:R-:W-:Y:S01]  /*4c60*/  @!UP0 UIADD3.X UR9, UPT, UPT, URZ, UR55, URZ, UP1, !UPT ;  /* 0x00000037ff098290 */ /* 0x000fe20008ffe4ff */
[----:B------:R-:W-:Y:S08]  /*4c70*/  VOTEU.ALL UP0, P1 ;  /* 0x0000000000ff7886 */ /* 0x000ff00000800000 */
[----:B------:R1:W-:Y:S01]  /*4c80*/  @!UP0 UTMALDG.3D [UR32], [UR8], desc[UR4] ;  /* 0x00000420080085b4 */ /* 0x0003e20008011000 */
[----:B------:R1:W-:Y:S01]  /*4c90*/  @!P1 SYNCS.ARRIVE.TRANS64.RED.A0TR RZ, [UR30+0x50], R0 ;  /* 0x00005000ffff99a7 */ /* 0x0003e2000830041e */
[----:B------:R-:W-:Y:S01]  /*4ca0*/  SYNCS.ARRIVE.TRANS64.RED.A1T0 RZ, [UR10], RZ ;  /* 0x000000ffffff79a7 */ /* 0x000fe2000810040a */
[----:B------:R-:W3:Y:S02]  /*4cb0*/  SYNCS.PHASECHK.TRANS64.TRYWAIT P0, [UR30+0x78], R2 ;  /* 0x00007802ff0075a7 */ /* 0x000ee4000800111e */
[----:B-1-3--:R-:W-:Y:S05]  /*4cc0*/  @!P0 BRA `(.L_x_92) ;  /* 0x000000a0004c8947 */ /* 0x00afea0003800000 */
.L_x_357:
[----:B------:R-:W-:Y:S01]  /*4cd0*/  VOTEU.ALL UP0, P1 ;  /* 0x0000000000ff7886 */ /* 0x000fe20000800000 */
[----:B-1----:R-:W-:Y:S01]  /*4ce0*/  @!P1 MOV R0, 0x4000 ;  /* 0x0000400000009802 */ /* 0x002fe20000000f00 */
[----:B------:R-:W-:Y:S01]  /*4cf0*/  UMOV UR4, 0x0 ;  /* 0x0000000000047882 */ /* 0x000fe20000000000 */
[----:B------:R-:W-:Y:S01]  /*4d00*/  UMOV UR5, 0x10000000 ;  /* 0x1000000000057882 */ /* 0x000fe20000000000 */
[----:B------:R-:W-:Y:S01]  /*4d10*/  UMOV UR27, UR35 ;  /* 0x00000023001b7c82 */ /* 0x000fe20008000000 */
[----:B------:R-:W-:Y:S02]  /*4d20*/  @!UP0 UIADD3 UR8, UP1, UPT, UR54, 0x580, URZ ;  /* 0x0000058036088890 */ /* 0x000fe4000ff3e0ff */
[----:B------:R-:W-:Y:S02]  /*4d30*/  @!UP0 UIADD3 UR26, UPT, UPT, UR34, 0x40, URZ ;  /* 0x00000040221a8890 */ /* 0x000fe4000fffe0ff */
[----:B------:R-:W-:Y:S02]  /*4d40*/  @!UP0 UIADD3.X UR9, UPT, UPT, URZ, UR55, URZ, UP1, !UPT ;  /* 0x00000037ff098290 */ /* 0x000fe40008ffe4ff */
[----:B------:R-:W-:Y:S01]  /*4d50*/  @!UP0 UIADD3 UR24, UPT, UPT, UR30, 0x4400, URZ ;  /* 0x000044001e188890 */ /* 0x000fe2000fffe0ff */
[----:B------:R-:W-:Y:S01]  /*4d60*/  VOTEU.ALL UP0, P1 ;  /* 0x0000000000ff7886 */ /* 0x000fe20000800000 */
[----:B------:R-:W-:Y:S01]  /*4d70*/  UMOV UR28, UR36 ;  /* 0x00000024001c7c82 */ /* 0x000fe20008000000 */
[----:B------:R-:W-:Y:S06]  /*4d80*/  UPRMT UR10, UR21, 0x654, UR25 ;  /* 0x00000654150a7896 */ /* 0x000fec0008000019 */
[----:B------:R1:W-:Y:S01]  /*4d90*/  @!UP0 UTMALDG.3D [UR24], [UR8], desc[UR4] ;  /* 0x00000418080085b4 */ /* 0x0003e20008011000 */
[----:B------:R1:W-:Y:S02]  /*4da0*/  @!P1 SYNCS.ARRIVE.TRANS64.RED.A0TR RZ, [UR30+0x58], R0 ;  /* 0x00005800ffff99a7 */ /* 0x0003e4000830041e */
[----:B------:R-:W-:Y:S01]  /*4db0*/  SYNCS.ARRIVE.TRANS64.RED.A1T0 RZ, [UR10], RZ ;  /* 0x000000ffffff79a7 */ /* 0x000fe2000810040a */
[----:B------:R-:W3:Y:S02]  /*4dc0*/  SYNCS.PHASECHK.TRANS64.TRYWAIT P0, [UR30+0x80], R2 ;  /* 0x00008002ff0075a7 */ /* 0x000ee4000800111e */
[----:B-1-3--:R-:W-:Y:S05]  /*4dd0*/  @!P0 BRA `(.L_x_93) ;  /* 0x000000a000208947 */ /* 0x00afea0003800000 */
.L_x_359:
        /* <DEDUP_REMOVED lines=15> */
[----:B---3--:R-:W-:Y:S01]  /*4ed0*/  IADD3 R0, PT, PT, R8, 0x1, RZ ;  /* 0x0000000108007810 */ /* 0x008fe20007ffe0ff */
[----:B------:R-:W3:Y:S02]  /*4ee0*/  SYNCS.PHASECHK.TRANS64.TRYWAIT P0, [UR30+0x88], R2 ;  /* 0x00008802ff0075a7 */ /* 0x000ee4000800111e */
[----:B-1-3--:R-:W-:Y:S05]  /*4ef0*/  @!P0 BRA `(.L_x_94) ;  /* 0x0000009c00f08947 */ /* 0x00afea0003800000 */
.L_x_361:
[----:B------:R-:W-:Y:S01]  /*4f00*/  VOTEU.ALL UP0, P1 ;  /* 0x0000000000ff7886 */ /* 0x000fe20000800000 */
[----:B------:R-:W-:Y:S01]  /*4f10*/  UMOV UR18, 0x0 ;  /* 0x0000000000127882 */ /* 0x000fe20000000000 */
[----:B------:R-:W-:Y:S01]  /*4f20*/  UMOV UR19, 0x10000000 ;  /* 0x1000000000137882 */ /* 0x000fe20000000000 */
[----:B------:R-:W-:Y:S01]  /*4f30*/  UMOV UR11, UR35 ;  /* 0x00000023000b7c82 */ /* 0x000fe20008000000 */
[----:B------:R-:W-:Y:S01]  /*4f40*/  UMOV UR12, UR36 ;  /* 0x00000024000c7c82 */ /* 0x000fe20008000000 */
[----:B------:R-:W-:Y:S01]  /*4f50*/  @!UP0 UIADD3 UR4, UP1, UPT, UR54, 0x580, URZ ;  /* 0x0000058036048890 */ /* 0x000fe2000ff3e0ff */
[C---:B------:R-:W-:Y:S01]  /*4f60*/  ISETP.NE.AND P0, PT, R0.reuse, 0x2, PT ;  /* 0x000000020000780c */ /* 0x040fe20003f05270 */
[----:B------:R-:W-:Y:S01]  /*4f70*/  @!UP0 UIADD3 UR10, UPT, UPT, UR34, 0xc0, URZ ;  /* 0x000000c0220a8890 */ /* 0x000fe2000fffe0ff */
[----:B------:R-:W-:Y:S01]  /*4f80*/  LOP3.LUT R9, R9, 0x1, RZ, 0x3c, !PT ;  /* 0x0000000109097812 */ /* 0x000fe200078e3cff */
[----:B------:R-:W-:Y:S01]  /*4f90*/  @!UP0 UIADD3.X UR5, UPT, UPT, URZ, UR55, URZ, UP1, !UPT ;  /* 0x00000037ff058290 */ /* 0x000fe20008ffe4ff */
[----:B-1----:R-:W-:Y:S01]  /*4fa0*/  SEL R2, RZ, 0x1, P0 ;  /* 0x00000001ff027807 */ /* 0x002fe20000000000 */
[----:B------:R-:W-:Y:S01]  /*4fb0*/  @!UP0 UIADD3 UR8, UPT, UPT, UR30, 0xc400, URZ ;  /* 0x0000c4001e088890 */ /* 0x000fe2000fffe0ff */
[----:B------:R-:W-:Y:S01]  /*4fc0*/  SEL R8, R0, RZ, P0 ;  /* 0x000000ff00087207 */ /* 0x000fe20000000000 */
[----:B------:R-:W-:Y:S01]  /*4fd0*/  @!UP0 UIADD3 UR9, UPT, UPT, UR30, 0x68, URZ ;  /* 0x000000681e098890 */ /* 0x000fe2000fffe0ff */
[----:B------:R-:W-:Y:S01]  /*4fe0*/  LOP3.LUT R10, R10, R2, RZ, 0x3c, !PT ;  /* 0x000000020a0a7212 */ /* 0x000fe200078e3cff */
[----:B------:R-:W-:Y:S01]  /*4ff0*/  VOTEU.ALL UP0, P1 ;  /* 0x0000000000ff7886 */ /* 0x000fe20000800000 */
[----:B------:R-:W-:Y:S02]  /*5000*/  UIADD3 UR46, UPT, UPT, UR14, UR38, URZ ;  /* 0x000000260e2e7290 */ /* 0x000fe4000fffe0ff */
[----:B------:R-:W-:Y:S01]  /*5010*/  UIADD3 UR47, UPT, UPT, UR15, UR39, URZ ;  /* 0x000000270f2f7290 */ /* 0x000fe2000fffe0ff */
[----:B------:R-:W-:Y:S01]  /*5020*/  UMOV UR36, UR53 ;  /* 0x0000003500247c82 */ /* 0x000fe20008000000 */
[----:B------:R-:W-:Y:S02]  /*5030*/  UPLOP3.LUT UP1, UPT, UPT, UPT, UPT, 0x80, 0x8 ;  /* 0x000000000008789c */ /* 0x000fe40003f2f070 */
[----:B------:R3:W-:Y:S01]  /*5040*/  @!UP0 UTMALDG.3D [UR8], [UR4], desc[UR18] ;  /* 0x00001208040085b4 */ /* 0x0007e20008011000 */
[----:B------:R3:W-:Y:S01]  /*5050*/  @!P1 SYNCS.ARRIVE.TRANS64.RED.A0TR RZ, [UR30+0x68], R11 ;  /* 0x0000680bffff99a7 */ /* 0x0007e2000830041e */
[----:B------:R-:W-:Y:S01]  /*5060*/  SYNCS.ARRIVE.TRANS64.RED.A1T0 RZ, [UR49], RZ ;  /* 0x000000ffffff79a7 */ /* 0x000fe20008100431 */
[----:B------:R-:W-:Y:S06]  /*5070*/  BRA.U UP3, `(.L_x_95) ;  /* 0xfffffff103cc7547 */ /* 0x000fec000b83ffff */
[----:B------:R-:W-:-:S04]  /*5080*/  SHF.L.U32 R0, R9, 0x1f, RZ ;  /* 0x0000001f09007819 */ /* 0x000fc800000006ff */
[----:B------:R-:W1:Y:S02]  /*5090*/  SYNCS.PHASECHK.TRANS64.TRYWAIT P0, [UR30+0x70], R0 ;  /* 0x00007000ff0075a7 */ /* 0x000e64000800111e */
[----:B-1----:R-:W-:Y:S05]  /*50a0*/  @!P0 BRA `(.L_x_96) ;  /* 0x0000009c009c8947 */ /* 0x002fea0003800000 */
.L_x_363:
[----:B------:R-:W4:Y:S02]  /*50b0*/  SYNCS.PHASECHK.TRANS64.TRYWAIT P0, [UR30+0x78], R0 ;  /* 0x00007800ff0075a7 */ /* 0x000f24000800111e */
[----:B----4-:R-:W-:Y:S05]  /*50c0*/  @!P0 BRA `(.L_x_97) ;  /* 0x0000009c00ac8947 */ /* 0x010fea0003800000 */
.L_x_365:
[----:B------:R-:W4:Y:S02]  /*50d0*/  SYNCS.PHASECHK.TRANS64.TRYWAIT P0, [UR30+0x80], R0 ;  /* 0x00008000ff0075a7 */ /* 0x000f24000800111e */
[----:B----4-:R-:W-:Y:S05]  /*50e0*/  @!P0 BRA `(.L_x_98) ;  /* 0x0000009c00bc8947 */ /* 0x010fea0003800000 */
.L_x_367:
[----:B-1----:R-:W-:-:S07]  /*50f0*/  MOV R2, UR30 ;  /* 0x0000001e00027c02 */ /* 0x002fce0008000f00 */
.L_x_99:
[----:B-1----:R-:W-:-:S04]  /*5100*/  SHF.L.U32 R0, R9, 0x1f, RZ ;  /* 0x0000001f09007819 */ /* 0x002fc800000006ff */
[----:B------:R1:W4:Y:S03]  /*5110*/  SYNCS.PHASECHK.TRANS64.TRYWAIT P0, [R2+URZ+0x88], R0 ;  /* 0x00008800020075a7 */ /* 0x00032600080011ff */
[----:B----4-:R-:W-:Y:S05]  /*5120*/  @!P0 NANOSLEEP.SYNCS 0x989680 ;  /* 0x009896800000895d */ /* 0x010fea0003900000 */
[----:B------:R-:W4:Y:S02]  /*5130*/  @!P0 SYNCS.PHASECHK.TRANS64 P0, [R2+URZ+0x88], R0 ;  /* 0x00008800020085a7 */ /* 0x000f2400080010ff */
[----:B--234-:R-:W-:Y:S05]  /*5140*/  @P0 EXIT ;  /* 0x000000000000094d */ /* 0x01cfea0003800000 */
[----:B------:R-:W-:Y:S05]  /*5150*/  BRA `(.L_x_99) ;  /* 0xfffffffc00e87947 */ /* 0x000fea000383ffff */
.L_x_84:
[----:B------:R-:W-:-:S06]  /*5160*/  UISETP.GE.AND UP0, UPT, UR12, 0x4, UPT ;  /* 0x000000040c00788c */ /* 0x000fcc000bf06270 */
[----:B------:R-:W-:-:S13]  /*5170*/  PLOP3.LUT P0, PT, PT, PT, UP0, 0x80, 0x8 ;  /* 0x000000000008781c */ /* 0x000fda0003f0f008 */
[----:B------:R-:W-:Y:S05]  /*5180*/  @!P0 EXIT ;  /* 0x000000000000894d */ /* 0x000fea0003800000 */
[----:B------:R-:W-:Y:S01]  /*5190*/  BAR.SYNC.DEFER_BLOCKING 0x6, 0xa0 ;  /* 0x0182800000007b1d */ /* 0x000fe20000010000 */
[C---:B------:R-:W-:Y:S01]  /*51a0*/  IMAD.SHL.U32 R2, R4.reuse, 0x40, RZ ;  /* 0x0000004004027824 */ /* 0x040fe200078e00ff */
[C---:B------:R-:W-:Y:S01]  /*51b0*/  LOP3.LUT R6, R4.reuse, 0x1, RZ, 0xc0, !PT ;  /* 0x0000000104067812 */ /* 0x040fe200078ec0ff */
[C---:B------:R-:W-:Y:S02]  /*51c0*/  IMAD.SHL.U32 R3, R4.reuse, 0x8, RZ ;  /* 0x0000000804037824 */ /* 0x040fe400078e00ff */
[----:B------:R-:W-:Y:S01]  /*51d0*/  IMAD.U32 R5, R4, 0x10000, RZ ;  /* 0x0001000004057824 */ /* 0x000fe200078e00ff */
[----:B------:R-:W-:Y:S01]  /*51e0*/  UMOV UR49, 0x400 ;  /* 0x0000040000317882 */ /* 0x000fe20000000000 */
[----:B------:R-:W-:Y:S01]  /*51f0*/  LOP3.LUT R0, R2, 0x1c0, RZ, 0xc0, !PT ;  /* 0x000001c002007812 */ /* 0x000fe200078ec0ff */
[----:B------:R-:W-:Y:S01]  /*5200*/  ULEA UR49, UR21, UR49, 0x18 ;  /* 0x0000003115317291 */ /* 0x000fe2000f8ec0ff */
[----:B------:R-:W-:Y:S01]  /*5210*/  ISETP.NE.U32.AND P0, PT, R6, 0x1, PT ;  /* 0x000000010600780c */ /* 0x000fe20003f05070 */
[----:B------:R-:W-:Y:S01]  /*5220*/  IMAD.MOV.U32 R252, RZ, RZ, 0x4 ;  /* 0x00000004fffc7424 */ /* 0x000fe200078e00ff */
[----:B------:R-:W-:Y:S01]  /*5230*/  LOP3.LUT R0, R0, 0x38, R3, 0xf8, !PT ;  /* 0x0000003800007812 */ /* 0x000fe200078ef803 */
[----:B------:R-:W-:Y:S01]  /*5240*/  IMAD.MOV.U32 R170, RZ, RZ, RZ ;  /* 0x000000ffffaa7224 */ /* 0x000fe200078e00ff */
[----:B------:R-:W-:Y:S01]  /*5250*/  R2P PR, R4, 0x6 ;  /* 0x0000000604007804 */ /* 0x000fe20000000000 */
[----:B------:R-:W1:Y:S01]  /*5260*/  LDCU UR41, c[0x0][0x370] ;  /* 0x00006e00ff2977ac */ /* 0x000e620008000800 */
[----:B------:R-:W-:-:S02]  /*5270*/  LOP3.LUT R0, R0, 0x1e00, R2, 0xf8, !PT ;  /* 0x00001e0000007812 */ /* 0x000fc400078ef802 */
[----:B------:R-:W-:Y:S01]  /*5280*/  LOP3.LUT R3, R5, 0x600000, RZ, 0xc0, !PT ;  /* 0x0060000005037812 */ /* 0x000fe200078ec0ff */
[----:B------:R-:W2:Y:S01]  /*5290*/  LDCU.64 UR58, c[0x0][0x348] ;  /* 0x00006900ff3a77ac */ /* 0x000ea20008000a00 */
[----:B------:R-:W-:Y:S01]  /*52a0*/  SEL R252, R252, 0xfffffffc, !P2 ;  /* 0xfffffffcfcfc7807 */ /* 0x000fe20005000000 */
[----:B------:R3:W-:Y:S01]  /*52b0*/  STL [R1+0x28], R0 ;  /* 0x0000280001007387 */ /* 0x0007e20000100800 */
[----:B------:R-:W-:Y:S01]  /*52c0*/  UMOV UR42, 0x1 ;  /* 0x00000001002a7882 */ /* 0x000fe20000000000 */
[----:B------:R-:W4:Y:S02]  /*52d0*/  LDCU UR50, c[0x0][0x374] ;  /* 0x00006e80ff3277ac */ /* 0x000f240008000800 */
[----:B------:R-:W1:Y:S01]  /*52e0*/  LDS R173, [UR49+0x130] ;  /* 0x00013031ffad7984 */ /* 0x000e620008000800 */
[----:B------:R-:W-:-:S03]  /*52f0*/  UMOV UR57, URZ ;  /* 0x000000ff00397c82 */ /* 0x000fc60008000000 */
[----:B------:R1:W-:Y:S01]  /*5300*/  STL [R1+0x1c], RZ ;  /* 0x00001cff01007387 */ /* 0x0003e20000100800 */
[----:B------:R-:W-:Y:S01]  /*5310*/  UMOV UR56, URZ ;  /* 0x000000ff00387c82 */ /* 0x000fe20008000000 */
[----:B------:R-:W-:Y:S02]  /*5320*/  UIADD3 UR49, UPT, UPT, UR49, 0x400, URZ ;  /* 0x0000040031317890 */ /* 0x000fe4000fffe0ff */
[----:B------:R1:W-:Y:S01]  /*5330*/  STL [R1+0x18], RZ ;  /* 0x000018ff01007387 */ /* 0x0003e20000100800 */
[----:B------:R-:W-:Y:S01]  /*5340*/  UMOV UR55, URZ ;  /* 0x000000ff00377c82 */ /* 0x000fe20008000000 */
[----:B------:R-:W-:Y:S01]  /*5350*/  UMOV UR54, URZ ;  /* 0x000000ff00367c82 */ /* 0x000fe20008000000 */
[----:B---3--:R-:W-:-:S05]  /*5360*/  IMAD.MOV.U32 R0, RZ, RZ, 0x2 ;  /* 0x00000002ff007424 */ /* 0x008fca00078e00ff */
[----:B------:R-:W-:-:S05]  /*5370*/  SEL R0, R0, 0xfffffffe, !P1 ;  /* 0xfffffffe00007807 */ /* 0x000fca0004800000 */
[----:B------:R3:W-:Y:S01]  /*5380*/  STL [R1+0x10], R0 ;  /* 0x0000100001007387 */ /* 0x0007e20000100800 */
[----:B-12-4-:R-:W-:-:S07]  /*5390*/  IMAD.IADD R173, R173, 0x1, R3 ;  /* 0x00000001adad7824 */ /* 0x016fce00078e0203 */
.L_x_319:
[----:B------:R-:W1:Y:S01]  /*53a0*/  S2UR UR48, SR_CgaCtaId ;  /* 0x00000000003079c3 */ /* 0x000e620000008800 */
[----:B------:R-:W-:Y:S01]  /*53b0*/  UMOV UR4, 0x400 ;  /* 0x0000040000047882 */ /* 0x000fe20000000000 */
[----:B---3--:R-:W-:-:S04]  /*53c0*/  MOV R0, UR56 ;  /* 0x0000003800007c02 */ /* 0x008fc80008000f00 */
[----:B------:R-:W-:Y:S01]  /*53d0*/  SHF.L.U32 R0, R0, 0x1f, RZ ;  /* 0x0000001f00007819 */ /* 0x000fe200000006ff */
[----:B-1----:R-:W-:-:S04]  /*53e0*/  ULEA UR48, UR48, UR4, 0x18 ;  /* 0x0000000430307291 */ /* 0x002fc8000f8ec0ff */
[----:B------:R-:W-:-:S09]  /*53f0*/  ULEA UR5, UR57, UR48, 0x3 ;  /* 0x0000003039057291 */ /* 0x000fd2000f8e18ff */
[----:B------:R-:W1:Y:S02]  /*5400*/  SYNCS.PHASECHK.TRANS64.TRYWAIT P0, [UR5+0xa0], R0 ;  /* 0x0000a000ff0075a7 */ /* 0x000e640008001105 */
[----:B-1----:R-:W-:Y:S05]  /*5410*/  @!P0 BRA `(.L_x_100) ;  /* 0x0000009c00088947 */ /* 0x002fea0003800000 */
.L_x_369:
[----:B------:R-:W-:Y:S02]  /*5420*/  ULEA UR4, UR57, UR48, 0x4 ;  /* 0x0000003039047291 */ /* 0x000fe4000f8e20ff */
[----:B------:R-:W-:Y:S02]  /*5430*/  UIADD3 UR5, UPT, UPT, UR5, 0xb0, URZ ;  /* 0x000000b005057890 */ /* 0x000fe4000fffe0ff */
[----:B------:R-:W-:Y:S02]  /*5440*/  UISETP.GE.AND UP1, UPT, UR37, 0x1, UPT ;  /* 0x000000012500788c */ /* 0x000fe4000bf26270 */
[----:B------:R-:W-:-:S03]  /*5450*/  UPRMT UR5, URZ, 0x654, UR5 ;  /* 0x00000654ff057896 */ /* 0x000fc60008000005 */
[----:B------:R-:W2:Y:S01]  /*5460*/  LDS.128 R4, [UR4+0x110] ;  /* 0x00011004ff047984 */ /* 0x000ea20008000c00 */
[----:B------:R-:W-:Y:S01]  /*5470*/  @!PT LDS RZ, [RZ] ;  /* 0x00000000fffff984 */ /* 0x000fe20000000800 */
[----:B------:R-:W-:Y:S01]  /*5480*/  @!PT LDS RZ, [RZ] ;  /* 0x00000000fffff984 */ /* 0x000fe20000000800 */
[----:B------:R-:W-:Y:S01]  /*5490*/  @!PT LDS RZ, [RZ] ;  /* 0x00000000fffff984 */ /* 0x000fe20000000800 */
[----:B------:R-:W-:Y:S01]  /*54a0*/  @!PT LDS RZ, [RZ] ;  /* 0x00000000fffff984 */ /* 0x000fe20000000800 */
[----:B------:R3:W-:Y:S06]  /*54b0*/  MEMBAR.ALL.CTA ;  /* 0x0000000000007992 */ /* 0x0007ec0000008000 */
[----:B---3--:R-:W3:Y:S02]  /*54c0*/  FENCE.VIEW.ASYNC.S ;  /* 0x00000000000073c6 */ /* 0x008ee40000000000 */
[----:B---3--:R-:W-:Y:S01]  /*54d0*/  SYNCS.ARRIVE.TRANS64.RED.A1T0 RZ, [UR5], RZ ;  /* 0x000000ffffff79a7 */ /* 0x008fe20008100405 */
[----:B--2---:R-:W-:Y:S01]  /*54e0*/  LOP3.LUT P0, RZ, R6, 0x1, RZ, 0xc0, !PT ;  /* 0x0000000106ff7812 */ /* 0x004fe2000780c0ff */
[----:B------:R2:W-:Y:S04]  /*54f0*/  STL.64 [R1+0x40], R4 ;  /* 0x0000400401007387 */ /* 0x0005e80000100a00 */
[----:B------:R2:W-:Y:S08]  /*5500*/  STL.64 [R1+0x48], R6 ;  /* 0x0000480601007387 */ /* 0x0005f00000100a00 */
[----:B------:R-:W-:Y:S01]  /*5510*/  VOTEU.ANY UP0, P0 ;  /* 0x0000000000ff7886 */ /* 0x000fe20000000100 */
[----:B------:R-:W-:-:S13]  /*5520*/  PLOP3.LUT P0, PT, PT, PT, UP0, 0x80, 0x8 ;  /* 0x000000000008781c */ /* 0x000fda0003f0f008 */
[----:B------:R-:W-:Y:S02]  /*5530*/  @P0 MOV R3, R4 ;  /* 0x0000000400030202 */ /* 0x000fe40000000f00 */
[----:B-1----:R-:W-:Y:S02]  /*5540*/  @P0 SHF.R.U32.HI R0, RZ, 0x10, R5 ;  /* 0x00000010ff000819 */ /* 0x002fe40000011605 */
[----:B------:R-:W-:Y:S02]  /*5550*/  @P0 LOP3.LUT R2, R5, 0xffff, RZ, 0xc0, !PT ;  /* 0x0000ffff05020812 */ /* 0x000fe400078ec0ff */
[----:B------:R-:W-:Y:S02]  /*5560*/  @P0 R2UR UR7, R3 ;  /* 0x00000000030702ca */ /* 0x000fe400000e0000 */
[----:B------:R-:W-:Y:S02]  /*5570*/  @P0 R2UR UR4, R0 ;  /* 0x00000000000402ca */ /* 0x000fe400000e0000 */
[----:B------:R-:W-:-:S09]  /*5580*/  @P0 R2UR UR6, R2 ;  /* 0x00000000020602ca */ /* 0x000fd200000e0000 */
[----:B------:R-:W-:Y:S02]  /*5590*/  @UP0 UMOV UR52, UR7 ;  /* 0x0000000700340c82 */ /* 0x000fe40008000000 */
[----:B------:R-:W-:Y:S02]  /*55a0*/  @UP0 UMOV UR53, UR4 ;  /* 0x0000000400350c82 */ /* 0x000fe40008000000 */
[----:B------:R-:W-:Y:S01]  /*55b0*/  @UP0 UMOV UR51, UR6 ;  /* 0x0000000600330c82 */ /* 0x000fe20008000000 */
[----:B--2---:R-:W-:Y:S05]  /*55c0*/  BRA.U !UP1, `(.L_x_101) ;  /* 0x0000000109c07547 */ /* 0x004fea000b800000 */
[----:B------:R-:W1:Y:S01]  /*55d0*/  LDCU.128 UR4, c[0x0][0xb10] ;  /* 0x00016200ff0477ac */ /* 0x000e620008000c00 */
[----:B------:R-:W2:Y:S01]  /*55e0*/  LDCU UR10, c[0x0][0xb20] ;  /* 0x00016400ff0a77ac */ /* 0x000ea20008000800 */
[----:B------:R-:W3:Y:S01]  /*55f0*/  LDCU UR11, c[0x0][0xb0c] ;  /* 0x00016180ff0b77ac */ /* 0x000ee20008000800 */
[----:B------:R-:W4:Y:S01]  /*5600*/  LDCU.64 UR8, c[0x0][0xb28] ;  /* 0x00016500ff0877ac */ /* 0x000f220008000a00 */
[----:B------:R-:W-:Y:S02]  /*5610*/  UISETP.NE.AND UP2, UPT, UR37, 0x1, UPT ;  /* 0x000000012500788c */ /* 0x000fe4000bf45270 */
[----:B-1----:R-:W-:Y:S02]  /*5620*/  UIMAD.WIDE.U32 UR14, UR50, UR7, URZ ;  /* 0x00000007320e72a5 */ /* 0x002fe4000f8e00ff */
[----:B------:R-:W-:Y:S02]  /*5630*/  UIMAD.WIDE.U32 UR18, UR51, UR7, URZ ;  /* 0x00000007331272a5 */ /* 0x000fe4000f8e00ff */
[----:B------:R-:W-:-:S02]  /*5640*/  UIMAD.WIDE.U32 UR12, UR41, UR4, URZ ;  /* 0x00000004290c72a5 */ /* 0x000fc4000f8e00ff */
[----:B------:R-:W-:Y:S01]  /*5650*/  UISETP.NE.AND UP0, UPT, UR6, 0x1, UPT ;  /* 0x000000010600788c */ /* 0x000fe2000bf05270 */
[----:B------:R-:W-:Y:S01]  /*5660*/  UMOV UR7, UR15 ;  /* 0x0000000f00077c82 */ /* 0x000fe20008000000 */
[----:B---3--:R-:W-:Y:S02]  /*5670*/  UISETP.NE.AND UP1, UPT, UR11, 0x1, UPT ;  /* 0x000000010b00788c */ /* 0x008fe4000bf25270 */
[----:B--2---:R-:W-:Y:S02]  /*5680*/  USHF.R.U32.HI UR7, URZ, UR10, UR7 ;  /* 0x0000000aff077299 */ /* 0x004fe40008011607 */
[----:B------:R-:W-:Y:S02]  /*5690*/  USHF.R.U32.HI UR12, URZ, UR5, UR13 ;  /* 0x00000005ff0c7299 */ /* 0x000fe4000801160d */
[----:B------:R-:W-:Y:S02]  /*56a0*/  USEL UR7, UR50, UR7, !UP0 ;  /* 0x0000000732077287 */ /* 0x000fe4000c000000 */
[----:B------:R-:W-:-:S02]  /*56b0*/  UIMAD.WIDE.U32 UR14, UR52, UR4, URZ ;  /* 0x00000004340e72a5 */ /* 0x000fc4000f8e00ff */
[----:B------:R-:W-:Y:S02]  /*56c0*/  USEL UR4, UR41, UR12, !UP1 ;  /* 0x0000000c29047287 */ /* 0x000fe4000c800000 */
[----:B----4-:R-:W-:Y:S01]  /*56d0*/  UIMAD.WIDE.U32 UR16, UR7, UR8, URZ ;  /* 0x00000008071072a5 */ /* 0x010fe2000f8e00ff */
[----:B------:R-:W-:Y:S01]  /*56e0*/  UMOV UR13, UR19 ;  /* 0x00000013000d7c82 */ /* 0x000fe20008000000 */
[----:B------:R-:W-:Y:S02]  /*56f0*/  UIMAD.WIDE.U32 UR18, UR4, UR8, URZ ;  /* 0x00000008041272a5 */ /* 0x000fe4000f8e00ff */
[----:B------:R-:W-:Y:S02]  /*5700*/  USHF.R.U32.HI UR13, URZ, UR10, UR13 ;  /* 0x0000000aff0d7299 */ /* 0x000fe4000801160d */
[----:B------:R-:W-:Y:S02]  /*5710*/  @UP2 USHF.R.U32.HI UR7, URZ, UR9, UR17 ;  /* 0x00000009ff072299 */ /* 0x000fe40008011611 */
[----:B------:R-:W-:-:S02]  /*5720*/  USEL UR13, UR51, UR13, !UP0 ;  /* 0x0000000d330d7287 */ /* 0x000fc4000c000000 */
[----:B------:R-:W-:Y:S02]  /*5730*/  @UP2 USHF.R.U32.HI UR4, URZ, UR9, UR19 ;  /* 0x00000009ff042299 */ /* 0x000fe40008011613 */
[----:B------:R-:W-:Y:S02]  /*5740*/  USHF.R.U32.HI UR15, URZ, UR5, UR15 ;  /* 0x00000005ff0f7299 */ /* 0x000fe4000801160f */
[----:B------:R-:W-:Y:S02]  /*5750*/  UIMAD UR7, UR37, UR7, URZ ;  /* 0x00000007250772a4 */ /* 0x000fe4000f8e02ff */
[----:B------:R-:W-:Y:S02]  /*5760*/  UIMAD UR5, UR37, UR4, URZ ;  /* 0x00000004250572a4 */ /* 0x000fe4000f8e02ff */
[----:B------:R-:W-:Y:S02]  /*5770*/  UIMAD.WIDE.U32 UR18, UR13, UR8, URZ ;  /* 0x000000080d1272a5 */ /* 0x000fe4000f8e00ff */
[----:B------:R-:W-:-:S02]  /*5780*/  USEL UR15, UR52, UR15, !UP1 ;  /* 0x0000000f340f7287 */ /* 0x000fc4000c800000 */
[----:B------:R-:W-:Y:S02]  /*5790*/  UISETP.GE.AND UP0, UPT, UR13, UR7, UPT ;  /* 0x000000070d00728c */ /* 0x000fe4000bf06270 */
[----:B------:R-:W-:Y:S02]  /*57a0*/  UIMAD.WIDE.U32 UR16, UR15, UR8, URZ ;  /* 0x000000080f1072a5 */ /* 0x000fe4000f8e00ff */
[----:B------:R-:W-:Y:S02]  /*57b0*/  UISETP.GE.OR UP0, UPT, UR15, UR5, UP0 ;  /* 0x000000050f00728c */ /* 0x000fe40008706670 */
[----:B------:R-:W-:Y:S01]  /*57c0*/  UIADD3 UR7, UPT, UPT, -UR13, URZ, URZ ;  /* 0x000000ff0d077290 */ /* 0x000fe2000fffe1ff */
[----:B------:R-:W-:Y:S01]  /*57d0*/  UMOV UR5, UR19 ;  /* 0x0000001300057c82 */ /* 0x000fe20008000000 */
[----:B------:R-:W-:Y:S02]  /*57e0*/  UIADD3 UR8, UPT, UPT, -UR15, URZ, URZ ;  /* 0x000000ff0f087290 */ /* 0x000fe4000fffe1ff */
[----:B------:R-:W-:-:S02]  /*57f0*/  USHF.R.U32.HI UR5, URZ, UR9, UR5 ;  /* 0x00000009ff057299 */ /* 0x000fc40008011605 */
[----:B------:R-:W-:Y:S02]  /*5800*/  UIMAD UR7, UR6, UR7, UR51 ;  /* 0x00000007060772a4 */ /* 0x000fe4000f8e0233 */
[----:B------:R-:W-:Y:S02]  /*5810*/  USEL UR5, UR13, UR5, !UP2 ;  /* 0x000000050d057287 */ /* 0x000fe4000d000000 */
[----:B------:R-:W-:Y:S02]  /*5820*/  @!UP0 USHF.R.U32.HI UR9, URZ, UR9, UR17 ;  /* 0x00000009ff098299 */ /* 0x000fe40008011611 */
[----:B------:R-:W-:Y:S02]  /*5830*/  UIADD3 UR10, UPT, UPT, -UR5, URZ, URZ ;  /* 0x000000ff050a7290 */ /* 0x000fe4000fffe1ff */
[----:B------:R-:W-:Y:S02]  /*5840*/  @!UP0 USEL UR9, UR15, UR9, !UP2 ;  /* 0x000000090f098287 */ /* 0x000fe4000d000000 */
[----:B------:R-:W-:-:S02]  /*5850*/  UIMAD UR10, UR37, UR10, UR13 ;  /* 0x0000000a250a72a4 */ /* 0x000fc4000f8e020d */
[----:B------:R-:W-:Y:S02]  /*5860*/  @!UP0 UIADD3 UR5, UPT, UPT, UR5, -UR9, URZ ;  /* 0x8000000905058290 */ /* 0x000fe4000fffe0ff */
[----:B------:R-:W-:Y:S02]  /*5870*/  @!UP0 UIMAD UR10, UR10, UR4, UR9 ;  /* 0x000000040a0a82a4 */ /* 0x000fe4000f8e0209 */
[----:B------:R-:W-:Y:S02]  /*5880*/  @!UP0 UIMAD UR13, UR37, UR5, UR15 ;  /* 0x00000005250d82a4 */ /* 0x000fe4000f8e020f */
[----:B------:R-:W-:Y:S02]  /*5890*/  UIMAD UR8, UR11, UR8, UR52 ;  /* 0x000000080b0872a4 */ /* 0x000fe4000f8e0234 */
[----:B------:R-:W-:Y:S01]  /*58a0*/  UIMAD UR51, UR13, UR6, UR7 ;  /* 0x000000060d3372a4 */ /* 0x000fe2000f8e0207 */
[----:B------:R-:W-:Y:S02]  /*58b0*/  @!UP0 UMOV UR15, UR10 ;  /* 0x0000000a000f8c82 */ /* 0x000fe40008000000 */
[----:B------:R-:W-:-:S12]  /*58c0*/  UIMAD UR52, UR15, UR11, UR8 ;  /* 0x0000000b0f3472a4 */ /* 0x000fd8000f8e0208 */
.L_x_101:
[----:B------:R-:W1:Y:S01]  /*58d0*/  LDCU UR4, c[0x0][0xb30] ;  /* 0x00016600ff0477ac */ /* 0x000e620008000800 */
[----:B------:R-:W-:Y:S02]  /*58e0*/  UIADD3 UR57, UPT, UPT, UR57, 0x1, URZ ;  /* 0x0000000139397890 */ /* 0x000fe4000fffe0ff */
[----:B-1----:R-:W-:-:S09]  /*58f0*/  UISETP.NE.AND UP0, UPT, UR4, 0x1, UPT ;  /* 0x000000010400788c */ /* 0x002fd2000bf05270 */
[----:B------:R-:W-:Y:S05]  /*5900*/  BRA.U UP0, `(.L_x_102) ;  /* 0x0000000100407547 */ /* 0x000fea000b800000 */
[----:B------:R-:W1:Y:S01]  /*5910*/  LDCU.128 UR4, c[0x0][0xb10] ;  /* 0x00016200ff0477ac */ /* 0x000e620008000c00 */
[----:B------:R-:W2:Y:S01]  /*5920*/  LDCU UR9, c[0x0][0xb0c] ;  /* 0x00016180ff0977ac */ /* 0x000ea20008000800 */
[----:B------:R-:W3:Y:S01]  /*5930*/  LDCU UR8, c[0x0][0xb20] ;  /* 0x00016400ff0877ac */ /* 0x000ee20008000800 */
[----:B-1----:R-:W-:Y:S02]  /*5940*/  UIMAD.WIDE.U32 UR12, UR52, UR4, URZ ;  /* 0x00000004340c72a5 */ /* 0x002fe4000f8e00ff */
[----:B------:R-:W-:Y:S02]  /*5950*/  UIMAD.WIDE.U32 UR10, UR51, UR7, URZ ;  /* 0x00000007330a72a5 */ /* 0x000fe4000f8e00ff */
[----:B--2---:R-:W-:Y:S02]  /*5960*/  UISETP.NE.AND UP1, UPT, UR9, 0x1, UPT ;  /* 0x000000010900788c */ /* 0x004fe4000bf25270 */
[----:B------:R-:W-:Y:S01]  /*5970*/  UISETP.NE.AND UP0, UPT, UR6, 0x1, UPT ;  /* 0x000000010600788c */ /* 0x000fe2000bf05270 */
[----:B------:R-:W-:Y:S01]  /*5980*/  UMOV UR7, UR13 ;  /* 0x0000000d00077c82 */ /* 0x000fe20008000000 */
[----:B---3--:R-:W-:-:S02]  /*5990*/  USHF.R.U32.HI UR8, URZ, UR8, UR11 ;  /* 0x00000008ff087299 */ /* 0x008fc4000801160b */
[----:B------:R-:W-:Y:S02]  /*59a0*/  USHF.R.U32.HI UR5, URZ, UR5, UR7 ;  /* 0x00000005ff057299 */ /* 0x000fe40008011607 */
[----:B------:R-:W-:Y:S02]  /*59b0*/  USEL UR8, UR51, UR8, !UP0 ;  /* 0x0000000833087287 */ /* 0x000fe4000c000000 */
[----:B------:R-:W-:-:S04]  /*59c0*/  USEL UR5, UR52, UR5, !UP1 ;  /* 0x0000000534057287 */ /* 0x000fc8000c800000 */
[----:B------:R-:W-:Y:S02]  /*59d0*/  UIADD3 UR4, UPT, UPT, UR5, -UR8, URZ ;  /* 0x8000000805047290 */ /* 0x000fe4000fffe0ff */
[----:B------:R-:W-:Y:S02]  /*59e0*/  UIADD3 UR5, UPT, UPT, -UR5, UR8, URZ ;  /* 0x0000000805057290 */ /* 0x000fe4000fffe1ff */
[----:B------:R-:W-:Y:S02]  /*59f0*/  UIMAD UR51, UR4, UR6, UR51 ;  /* 0x00000006043372a4 */ /* 0x000fe4000f8e0233 */
[----:B------:R-:W-:-:S12]  /*5a00*/  UIMAD UR52, UR5, UR9, UR52 ;  /* 0x00000009053472a4 */ /* 0x000fd8000f8e0234 */
.L_x_102:
[----:B------:R-:W-:-:S09]  /*5a10*/  ULOP3.LUT UP0, URZ, UR49, 0x3f0, URZ, 0xc0, !UPT ;  /* 0x000003f031ff7892 */ /* 0x000fd2000f80c0ff */
[----:B------:R-:W-:Y:S05]  /*5a20*/  BRA.U !UP0, `(.L_x_103) ;  /* 0x00000001087c7547 */ /* 0x000fea000b800000 */
[----:B------:R-:W-:Y:S01]  /*5a30*/  MOV R16, 0x0 ;  /* 0x0000000000107802 */ /* 0x000fe20000000f00 */
[----:B------:R-:W1:Y:S01]  /*5a40*/  LDCU.64 UR8, c[0x4][0x80] ;  /* 0x01001000ff0877ac */ /* 0x000e620008000a00 */
[----:B------:R-:W-:Y:S02]  /*5a50*/  HFMA2 R12, -RZ, RZ, 0, 5.9604644775390625e-08 ;  /* 0x00000001ff0c7431 */ /* 0x000fe400000001ff */
[----:B------:R-:W-:Y:S01]  /*5a60*/  IMAD.MOV.U32 R8, RZ, RZ, 0x70 ;  /* 0x00000070ff087424 */ /* 0x000fe200078e00ff */
[----:B------:R2:W3:Y:S01]  /*5a70*/  LDC.64 R2, c[0x4][R16] ;  /* 0x0100000010027b82 */ /* 0x0004e20000000a00 */
[----:B------:R-:W4:Y:S01]  /*5a80*/  LDCU.64 UR6, c[0x4][0x88] ;  /* 0x01001100ff0677ac */ /* 0x000f220008000a00 */
[----:B------:R-:W-:Y:S01]  /*5a90*/  IMAD.MOV.U32 R13, RZ, RZ, RZ ;  /* 0x000000ffff0d7224 */ /* 0x000fe200078e00ff */
[----:B------:R-:W2:Y:S01]  /*5aa0*/  LDCU.64 UR4, c[0x4][0x8] ;  /* 0x01000100ff0477ac */ /* 0x000ea20008000a00 */
[----:B-1----:R-:W-:Y:S01]  /*5ab0*/  IMAD.U32 R4, RZ, RZ, UR8 ;  /* 0x00000008ff047e24 */ /* 0x002fe2000f8e00ff */
[----:B------:R-:W-:Y:S01]  /*5ac0*/  MOV R5, UR9 ;  /* 0x0000000900057c02 */ /* 0x000fe20008000f00 */
[----:B----4-:R-:W-:Y:S01]  /*5ad0*/  IMAD.U32 R6, RZ, RZ, UR6 ;  /* 0x00000006ff067e24 */ /* 0x010fe2000f8e00ff */
[----:B------:R-:W-:Y:S01]  /*5ae0*/  MOV R7, UR7 ;  /* 0x0000000700077c02 */ /* 0x000fe20008000f00 */
[----:B--2---:R-:W-:Y:S01]  /*5af0*/  IMAD.U32 R10, RZ, RZ, UR4 ;  /* 0x00000004ff0a7e24 */ /* 0x004fe2000f8e00ff */
[----:B------:R-:W-:-:S02]  /*5b00*/  MOV R11, UR5 ;  /* 0x00000005000b7c02 */ /* 0x000fc40008000f00 */
[----:B------:R-:W-:-:S07]  /*5b10*/  LEPC R20, `(.L_x_104) ;  /* 0x000000001014794e */ /* 0x000fce0000000000 */
[----:B---3-5:R-:W-:Y:S05]  /*5b20*/  CALL.ABS.NOINC R2 ;  /* 0x0000000002007343 */ /* 0x028fea0003c00000 */
.L_x_104:
[----:B------:R1:W2:Y:S01]  /*5b30*/  LDC.64 R2, c[0x4][R16] ;  /* 0x0100000010027b82 */ /* 0x0002a20000000a00 */
[----:B------:R-:W3:Y:S01]  /*5b40*/  LDCU.64 UR8, c[0x4][0x80] ;  /* 0x01001000ff0877ac */ /* 0x000ee20008000a00 */
[----:B------:R-:W-:Y:S02]  /*5b50*/  HFMA2 R12, -RZ, RZ, 0, 5.9604644775390625e-08 ;  /* 0x00000001ff0c7431 */ /* 0x000fe400000001ff */
[----:B------:R-:W-:Y:S01]  /*5b60*/  IMAD.MOV.U32 R8, RZ, RZ, 0x70 ;  /* 0x00000070ff087424 */ /* 0x000fe200078e00ff */
[----:B------:R-:W4:Y:S01]  /*5b70*/  LDCU.64 UR6, c[0x4][0x88] ;  /* 0x01001100ff0677ac */ /* 0x000f220008000a00 */
[----:B------:R-:W-:Y:S01]  /*5b80*/  IMAD.MOV.U32 R13, RZ, RZ, RZ ;  /* 0x000000ffff0d7224 */ /* 0x000fe200078e00ff */
[----:B------:R-:W5:Y:S01]  /*5b90*/  LDCU.64 UR4, c[0x4][0x8] ;  /* 0x01000100ff0477ac */ /* 0x000f620008000a00 */
[----:B---3--:R-:W-:Y:S02]  /*5ba0*/  MOV R4, UR8 ;  /* 0x0000000800047c02 */ /* 0x008fe40008000f00 */
[----:B------:R-:W-:Y:S01]  /*5bb0*/  MOV R5, UR9 ;  /* 0x0000000900057c02 */ /* 0x000fe20008000f00 */
[----:B----4-:R-:W-:Y:S01]  /*5bc0*/  IMAD.U32 R6, RZ, RZ, UR6 ;  /* 0x00000006ff067e24 */ /* 0x010fe2000f8e00ff */
[----:B------:R-:W-:Y:S01]  /*5bd0*/  MOV R7, UR7 ;  /* 0x0000000700077c02 */ /* 0x000fe20008000f00 */
[----:B-----5:R-:W-:Y:S01]  /*5be0*/  IMAD.U32 R10, RZ, RZ, UR4 ;  /* 0x00000004ff0a7e24 */ /* 0x020fe2000f8e00ff */
[----:B-1----:R-:W-:-:S02]  /*5bf0*/  MOV R11, UR5 ;  /* 0x00000005000b7c02 */ /* 0x002fc40008000f00 */
[----:B------:R-:W-:-:S07]  /*5c00*/  LEPC R20, `(.L_x_103) ;  /* 0x000000001014794e */ /* 0x000fce0000000000 */
[----:B--2---:R-:W-:Y:S05]  /*5c10*/  CALL.ABS.NOINC R2 ;  /* 0x0000000002007343 */ /* 0x004fea0003c00000 */
.L_x_103:
[----:B------:R-:W1:Y:S01]  /*5c20*/  LDC.64 R4, c[0x0][0x890] ;  /* 0x00022400ff047b82 */ /* 0x000e620000000a00 */
[----:B------:R-:W-:-:S06]  /*5c30*/  ULOP3.LUT UR4, UR42, 0x1, URZ, 0x3c, !UPT ;  /* 0x000000012a047892 */ /* 0x000fcc000f8e3cff */
[----:B------:R-:W-:Y:S01]  /*5c40*/  IMAD.U32 R223, RZ, RZ, UR4 ;  /* 0x00000004ffdf7e24 */ /* 0x000fe2000f8e00ff */
[----:B-1----:R-:W-:-:S04]  /*5c50*/  ISETP.NE.U32.AND P4, PT, R4, RZ, PT ;  /* 0x000000ff0400720c */ /* 0x002fc80003f85070 */
[----:B------:R-:W-:-:S13]  /*5c60*/  ISETP.NE.AND.EX P4, PT, R5, RZ, PT, P4 ;  /* 0x000000ff0500720c */ /* 0x000fda0003f85340 */
[----:B------:R-:W-:Y:S05]  /*5c70*/  @!P4 BRA `(.L_x_105) ;  /* 0x00000000003cc947 */ /* 0x000fea0003800000 */
[----:B------:R-:W1:Y:S02]  /*5c80*/  LDCU.64 UR4, c[0x0][0x888] ;  /* 0x00011100ff0477ac */ /* 0x000e640008000a00 */
[----:B-1----:R-:W-:-:S04]  /*5c90*/  UISETP.NE.U32.AND UP0, UPT, UR4, URZ, UPT ;  /* 0x000000ff0400728c */ /* 0x002fc8000bf05070 */
[----:B------:R-:W-:-:S09]  /*5ca0*/  UISETP.NE.AND.EX UP0, UPT, UR5, URZ, UPT, UP0 ;  /* 0x000000ff0500728c */ /* 0x000fd2000bf05300 */
[----:B------:R-:W-:Y:S05]  /*5cb0*/  BRA.U !UP0, `(.L_x_106) ;  /* 0x00000001081c7547 */ /* 0x000fea000b800000 */
[----:B------:R-:W1:Y:S01]  /*5cc0*/  LDC.64 R6, c[0x0][0x888] ;  /* 0x00022200ff067b82 */ /* 0x000e620000000a00 */
[----:B------:R-:W-:-:S04]  /*5cd0*/  IMAD R2, R4, UR36, RZ ;  /* 0x0000002404027c24 */ /* 0x000fc8000f8e02ff */
[----:B-1----:R-:W-:-:S05]  /*5ce0*/  IMAD.WIDE R2, R2, 0x4, R6 ;  /* 0x0000000402027825 */ /* 0x002fca00078e0206 */
[----:B-----5:R1:W5:Y:S01]  /*5cf0*/  LDG.E R176, desc[UR44][R2.64] ;  /* 0x0000002c02b07981 */ /* 0x020362000c1e1900 */
[----:B------:R-:W-:-:S05]  /*5d00*/  MOV R0, 0x1 ;  /* 0x0000000100007802 */ /* 0x000fca0000000f00 */
[----:B------:R1:W-:Y:S01]  /*5d10*/  STL.S16 [R1+0x38], R0 ;  /* 0x0000380001007387 */ /* 0x0003e20000100600 */
[----:B------:R-:W-:Y:S05]  /*5d20*/  BRA `(.L_x_105) ;  /* 0x0000000000107947 */ /* 0x000fea0003800000 */
.L_x_106:
[----:B------:R-:W-:Y:S01]  /*5d30*/  HFMA2 R0, -RZ, RZ, 0, 5.9604644775390625e-08 ;  /* 0x00000001ff007431 */ /* 0x000fe200000001ff */
[----:B------:R-:W1:Y:S04]  /*5d40*/  LDCU UR4, c[0x0][0x880] ;  /* 0x00011000ff0477ac */ /* 0x000e680008000800 */
[----:B------:R2:W-:Y:S01]  /*5d50*/  STL.S16 [R1+0x38], R0 ;  /* 0x0000380001007387 */ /* 0x0005e20000100600 */
[----:B-1---5:R-:W-:-:S03]  /*5d60*/  MOV R176, UR4 ;  /* 0x0000000400b07c02 */ /* 0x022fc60008000f00 */
.L_x_105:
[----:B-1----:R-:W1:Y:S02]  /*5d70*/  LDC.64 R2, c[0x0][0x8b0] ;  /* 0x00022c00ff027b82 */ /* 0x002e640000000a00 */
        /* <DEDUP_REMOVED lines=8> */
[----:B--2---:R-:W-:-:S04]  /*5e00*/  IMAD R0, R2, UR36, RZ ;  /* 0x0000002402007c24 */ /* 0x004fc8000f8e02ff */
[----:B-1----:R-:W-:-:S05]  /*5e10*/  IMAD.WIDE R2, R0, 0x4, R6 ;  /* 0x0000000400027825 */ /* 0x002fca00078e0206 */
[----:B-----5:R1:W5:Y:S01]  /*5e20*/  LDG.E R105, desc[UR44][R2.64] ;  /* 0x0000002c02697981 */ /* 0x020362000c1e1900 */
[----:B------:R-:W-:Y:S05]  /*5e30*/  BRA `(.L_x_107) ;  /* 0x0000000000087947 */ /* 0x000fea0003800000 */
.L_x_108:
[----:B------:R-:W1:Y:S02]  /*5e40*/  LDCU UR4, c[0x0][0x8a0] ;  /* 0x00011400ff0477ac */ /* 0x000e640008000800 */
[----:B-1---5:R-:W-:Y:S02]  /*5e50*/  MOV R105, UR4 ;  /* 0x0000000400697c02 */ /* 0x022fe40008000f00 */
.L_x_107:
[----:B------:R-:W-:Y:S01]  /*5e60*/  PLOP3.LUT P0, PT, PT, PT, PT, 0x8, 0x80 ;  /* 0x000000000080781c */ /* 0x000fe20003f0e170 */
[----:B------:R3:W5:Y:S01]  /*5e70*/  LDL R6, [R1+0x38] ;  /* 0x0000380001067983 */ /* 0x0007620000100800 */
[----:B------:R-:W-:Y:S02]  /*5e80*/  UISETP.NE.AND UP0, UPT, UR40, URZ, UPT ;  /* 0x000000ff2800728c */ /* 0x000fe4000bf05270 */
[----:B--2---:R-:W-:-:S05]  /*5e90*/  P2R R0, PR, RZ, 0x1 ;  /* 0x00000001ff007803 */ /* 0x004fca0000000000 */
[----:B------:R3:W-:Y:S02]  /*5ea0*/  STL [R1+0x20], R0 ;  /* 0x0000200001007387 */ /* 0x0007e40000100800 */
[----:B------:R-:W-:Y:S05]  /*5eb0*/  BRA.U !UP0, `(.L_x_109) ;  /* 0x0000000108447547 */ /* 0x000fea000b800000 */
[----:B------:R-:W-:-:S04]  /*5ec0*/  ISETP.NE.U32.AND P0, PT, R4, RZ, PT ;  /* 0x000000ff0400720c */ /* 0x000fc80003f05070 */
[----:B------:R-:W-:-:S13]  /*5ed0*/  ISETP.NE.AND.EX P0, PT, R5, RZ, PT, P0 ;  /* 0x000000ff0500720c */ /* 0x000fda0003f05300 */
[----:B-----5:R-:W-:-:S04]  /*5ee0*/  @!P0 FSETP.EQ.AND P1, PT, R176, RZ, PT ;  /* 0x000000ffb000820b */ /* 0x020fc80003f22000 */
[----:B---3--:R-:W-:-:S05]  /*5ef0*/  P2R R0, PR, RZ, 0x2 ;  /* 0x00000002ff007803 */ /* 0x008fca0000000000 */
[----:B------:R2:W-:Y:S01]  /*5f00*/  STL [R1+0x20], R0 ;  /* 0x0000200001007387 */ /* 0x0005e20000100800 */
[----:B------:R-:W-:Y:S05]  /*5f10*/  @!P0 BRA `(.L_x_109) ;  /* 0x00000000002c8947 */ /* 0x000fea0003800000 */
[----:B------:R-:W3:Y:S01]  /*5f20*/  LDCU.64 UR4, c[0x0][0x888] ;  /* 0x00011100ff0477ac */ /* 0x000ee20008000a00 */
[----:B------:R-:W-:Y:S02]  /*5f30*/  LOP3.LUT P1, RZ, R6, 0xff, RZ, 0xc0, !PT ;  /* 0x000000ff06ff7812 */ /* 0x000fe4000782c0ff */
[----:B------:R-:W-:-:S04]  /*5f40*/  FSETP.NEU.AND P0, PT, R176, RZ, PT ;  /* 0x000000ffb000720b */ /* 0x000fc80003f0d000 */
[----:B--2---:R-:W-:Y:S02]  /*5f50*/  SEL R0, RZ, 0xffffffff, P0 ;  /* 0xffffffffff007807 */ /* 0x004fe40000000000 */
[----:B---3--:R-:W-:-:S04]  /*5f60*/  ISETP.NE.U32.AND P2, PT, RZ, UR4, PT ;  /* 0x00000004ff007c0c */ /* 0x008fc8000bf45070 */
[----:B------:R-:W-:-:S04]  /*5f70*/  ISETP.NE.AND.EX P2, PT, RZ, UR5, PT, P2 ;  /* 0x00000005ff007c0c */ /* 0x000fc8000bf45320 */
[----:B------:R-:W-:-:S04]  /*5f80*/  @!P1 SEL R0, RZ, 0xffffffff, P2 ;  /* 0xffffffffff009807 */ /* 0x000fc80001000000 */
[----:B------:R-:W-:-:S04]  /*5f90*/  LOP3.LUT R0, R0, 0x1, RZ, 0xc0, !PT ;  /* 0x0000000100007812 */ /* 0x000fc800078ec0ff */
[----:B------:R-:W-:-:S04]  /*5fa0*/  ISETP.EQ.U32.AND P0, PT, R0, 0x1, PT ;  /* 0x000000010000780c */ /* 0x000fc80003f02070 */
[----:B------:R-:W-:-:S05]  /*5fb0*/  P2R R0, PR, RZ, 0x1 ;  /* 0x00000001ff007803 */ /* 0x000fca0000000000 */
[----:B------:R4:W-:Y:S04]  /*5fc0*/  STL [R1+0x20], R0 ;  /* 0x0000200001007387 */ /* 0x0009e80000100800 */
.L_x_109:
[----:B-1----:R-:W2:Y:S04]  /*5fd0*/  LDL R2, [R1+0x20] ;  /* 0x0000200001027983 */ /* 0x002ea80000100800 */
[----:B--234-:R-:W2:Y:S01]  /*5fe0*/  LDL R0, [R1+0x1c] ;  /* 0x00001c0001007983 */ /* 0x01cea20000100800 */
[----:B------:R-:W-:Y:S01]  /*5ff0*/  LEA R3, R170, UR48, 0x3 ;  /* 0x00000030aa037c11 */ /* 0x000fe2000f8e18ff */
[----:B------:R-:W-:Y:S01]  /*6000*/  IMAD.MOV.U32 R222, RZ, RZ, 0x1 ;  /* 0x00000001ffde7424 */ /* 0x000fe200078e00ff */
[----:B-----5:R-:W-:Y:S01]  /*6010*/  FSETP.NEU.AND P3, PT, R176, RZ, PT ;  /* 0x000000ffb000720b */ /* 0x020fe20003f6d000 */
[----:B------:R-:W-:Y:S01]  /*6020*/  IMAD R172, R170, 0x100, R173 ;  /* 0x00000100aaac7824 */ /* 0x000fe200078e02ad */
[----:B------:R-:W-:Y:S01]  /*6030*/  CS2R R250, SRZ ;  /* 0x0000000000fa7805 */ /* 0x000fe2000001ff00 */
[----:B------:R-:W-:Y:S01]  /*6040*/  IMAD.MOV.U32 R152, RZ, RZ, RZ ;  /* 0x000000ffff987224 */ /* 0x000fe200078e00ff */
[----:B------:R-:W-:Y:S01]  /*6050*/  CS2R R248, SRZ ;  /* 0x0000000000f87805 */ /* 0x000fe2000001ff00 */
[----:B------:R-:W-:Y:S01]  /*6060*/  IMAD.U32 R221, RZ, RZ, UR55 ;  /* 0x00000037ffdd7e24 */ /* 0x000fe2000f8e00ff */
[----:B------:R-:W-:-:S02]  /*6070*/  CS2R R246, SRZ ;  /* 0x0000000000f67805 */ /* 0x000fc4000001ff00 */
[----:B------:R-:W-:Y:S02]  /*6080*/  CS2R R244, SRZ ;  /* 0x0000000000f47805 */ /* 0x000fe4000001ff00 */
[----:B------:R-:W-:Y:S02]  /*6090*/  CS2R R242, SRZ ;  /* 0x0000000000f27805 */ /* 0x000fe4000001ff00 */
[----:B------:R-:W-:Y:S02]  /*60a0*/  CS2R R240, SRZ ;  /* 0x0000000000f07805 */ /* 0x000fe4000001ff00 */
[----:B------:R-:W-:Y:S02]  /*60b0*/  CS2R R238, SRZ ;  /* 0x0000000000ee7805 */ /* 0x000fe4000001ff00 */
[----:B------:R-:W-:Y:S02]  /*60c0*/  CS2R R236, SRZ ;  /* 0x0000000000ec7805 */ /* 0x000fe4000001ff00 */
[----:B------:R-:W-:-:S02]  /*60d0*/  CS2R R234, SRZ ;  /* 0x0000000000ea7805 */ /* 0x000fc4000001ff00 */
[----:B------:R-:W-:Y:S02]  /*60e0*/  CS2R R232, SRZ ;  /* 0x0000000000e87805 */ /* 0x000fe4000001ff00 */
[----:B------:R-:W-:Y:S02]  /*60f0*/  CS2R R230, SRZ ;  /* 0x0000000000e67805 */ /* 0x000fe4000001ff00 */
[----:B------:R-:W-:Y:S02]  /*6100*/  CS2R R228, SRZ ;  /* 0x0000000000e47805 */ /* 0x000fe4000001ff00 */
[----:B------:R-:W-:Y:S02]  /*6110*/  CS2R R226, SRZ ;  /* 0x0000000000e27805 */ /* 0x000fe4000001ff00 */
[----:B------:R-:W-:Y:S02]  /*6120*/  CS2R R224, SRZ ;  /* 0x0000000000e07805 */ /* 0x000fe4000001ff00 */
[----:B------:R-:W-:-:S02]  /*6130*/  ISETP.NE.AND P5, PT, R2, RZ, PT ;  /* 0x000000ff0200720c */ /* 0x000fc40003fa5270 */
[----:B--2---:R-:W-:-:S11]  /*6140*/  SHF.L.U32 R0, R0, 0x1f, RZ ;  /* 0x0000001f00007819 */ /* 0x004fd600000006ff */
[----:B------:R-:W-:Y:S01]  /*6150*/  VOTEU.ALL UP0, P5 ;  /* 0x0000000000ff7886 */ /* 0x000fe20002800000 */
[----:B------:R-:W-:-:S04]  /*6160*/  @!P5 SHF.L.U32 R2, R223, 0x1f, RZ ;  /* 0x0000001fdf02d819 */ /* 0x000fc800000006ff */
[----:B------:R-:W-:-:S09]  /*6170*/  @!UP0 ULEA UR4, UR55, UR48, 0x3 ;  /* 0x0000003037048291 */ /* 0x000fd2000f8e18ff */
[----:B------:R1:W2:Y:S02]  /*6180*/  @!P5 SYNCS.PHASECHK.TRANS64.TRYWAIT P1, [UR4+0x50], R2 ;  /* 0x00005002ff00d5a7 */ /* 0x0002a40008021104 */
[----:B------:R-:W3:Y:S01]  /*6190*/  LDCU.64 UR4, c[0x0][0x888] ;  /* 0x00011100ff0477ac */ /* 0x000ee20008000a00 */
[----:B------:R4:W2:Y:S01]  /*61a0*/  SYNCS.PHASECHK.TRANS64.TRYWAIT P0, [R3+URZ+0xc0], R0 ;  /* 0x0000c000030075a7 */ /* 0x0008a200080011ff */
[----:B---3--:R-:W-:-:S04]  /*61b0*/  ISETP.NE.U32.AND P2, PT, RZ, UR4, PT ;  /* 0x00000004ff007c0c */ /* 0x008fc8000bf45070 */
[----:B------:R-:W-:-:S04]  /*61c0*/  ISETP.NE.AND.EX P2, PT, RZ, UR5, PT, P2 ;  /* 0x00000005ff007c0c */ /* 0x000fc8000bf45320 */
[----:B-1----:R-:W-:Y:S02]  /*61d0*/  SEL R2, RZ, 0xffffffff, P2 ;  /* 0xffffffffff027807 */ /* 0x002fe40001000000 */
[----:B------:R-:W-:Y:S02]  /*61e0*/  LOP3.LUT P2, RZ, R6, 0xff, RZ, 0xc0, !PT ;  /* 0x000000ff06ff7812 */ /* 0x000fe4000784c0ff */
[----:B----4-:R-:W-:-:S04]  /*61f0*/  SEL R0, RZ, 0xffffffff, P3 ;  /* 0xffffffffff007807 */ /* 0x010fc80001800000 */
[----:B------:R-:W-:Y:S01]  /*6200*/  @P4 SEL R0, R2, R0, !P2 ;  /* 0x0000000002004207 */ /* 0x000fe20005000000 */
[----:B------:R-:W-:-:S03]  /*6210*/  IMAD.U32 R2, RZ, RZ, UR46 ;  /* 0x0000002eff027e24 */ /* 0x000fc6000f8e00ff */
[----:B------:R-:W-:-:S04]  /*6220*/  LOP3.LUT R0, R0, 0x1, RZ, 0xc0, !PT ;  /* 0x0000000100007812 */ /* 0x000fc800078ec0ff */
[----:B------:R-:W-:Y:S01]  /*6230*/  ISETP.NE.U32.AND P2, PT, R0, 0x1, PT ;  /* 0x000000010000780c */ /* 0x000fe20003f45070 */
[----:B------:R-:W-:-:S03]  /*6240*/  IMAD.U32 R0, RZ, RZ, UR47 ;  /* 0x0000002fff007e24 */ /* 0x000fc6000f8e00ff */
[----:B------:R-:W-:-:S05]  /*6250*/  P2R R3, PR, RZ, 0x4 ;  /* 0x00000004ff037803 */ /* 0x000fca0000000000 */
[----:B------:R1:W-:Y:S02]  /*6260*/  STL [R1+0x24], R3 ;  /* 0x0000240301007387 */ /* 0x0003e40000100800 */
[----:B-1----:R-:W-:Y:S01]  /*6270*/  IMAD.U32 R3, RZ, RZ, UR54 ;  /* 0x00000036ff037e24 */ /* 0x002fe2000f8e00ff */
[----:B--2---:R-:W-:-:S04]  /*6280*/  @!P5 SEL R222, RZ, 0x1, !P1 ;  /* 0x00000001ffded807 */ /* 0x004fc80004800000 */
[----:B------:R1:W-:Y:S04]  /*6290*/  STL [R1+0x14], R3 ;  /* 0x0000140301007387 */ /* 0x0003e80000100800 */
[----:B------:R2:W-:Y:S04]  /*62a0*/  STL [R1+0x8], RZ ;  /* 0x000008ff01007387 */ /* 0x0005e80000100800 */
[----:B------:R2:W-:Y:S04]  /*62b0*/  STL [R1+0xc], RZ ;  /* 0x00000cff01007387 */ /* 0x0005e80000100800 */
[----:B------:R2:W-:Y:S04]  /*62c0*/  STL [R1], RZ ;  /* 0x000000ff01007387 */ /* 0x0005e80000100800 */
[----:B------:R2:W-:Y:S01]  /*62d0*/  STL [R1+0x4], RZ ;  /* 0x000004ff01007387 */ /* 0x0005e20000100800 */
[----:B-1----:R-:W-:-:S02]  /*62e0*/  IMAD.SHL.U32 R3, R2, 0x100, RZ ;  /* 0x0000010002037824 */ /* 0x002fc400078e00ff */
[----:B------:R-:W-:Y:S01]  /*62f0*/  IMAD.SHL.U32 R2, R0, 0x80, RZ ;  /* 0x0000008000027824 */ /* 0x000fe200078e00ff */
[----:B------:R-:W-:Y:S02]  /*6300*/  SEL R0, RZ, 0x1, !P0 ;  /* 0x00000001ff007807 */ /* 0x000fe40004000000 */
[----:B------:R2:W-:Y:S04]  /*6310*/  STL [R1+0x34], R3 ;  /* 0x0000340301007387 */ /* 0x0005e80000100800 */
[----:B------:R2:W-:Y:S04]  /*6320*/  STL [R1+0x2c], R2 ;  /* 0x00002c0201007387 */ /* 0x0005e80000100800 */
[----:B------:R2:W-:Y:S02]  /*6330*/  STL [R1+0x30], R0 ;  /* 0x0000300001007387 */ /* 0x0005e40000100800 */
.L_x_318:
[----:B--2---:R-:W2:Y:S01]  /*6340*/  LDL R0, [R1+0x20] ;  /* 0x0000200001007983 */ /* 0x004ea20000100800 */
[----:B------:R-:W-:Y:S05]  /*6350*/  YIELD ;  /* 0x0000000000007946 */ /* 0x000fea0003800000 */
[----:B------:R-:W-:Y:S01]  /*6360*/  BSSY B1, `(.L_x_110) ;  /* 0x000003b000017945 */ /* 0x000fe20003800000 */
[----:B--2---:R-:W-:Y:S11]  /*6370*/  ISETP.NE.AND P0, PT, R0, RZ, PT ;  /* 0x000000ff0000720c */ /* 0x004ff60003f05270 */
[----:B------:R-:W-:Y:S02]  /*6380*/  @!UPT UIADD3 URZ, UPT, UPT, URZ, URZ, URZ ;  /* 0x000000fffffff290 */ /* 0x000fe4000fffe0ff */
[----:B------:R-:W-:Y:S05]  /*6390*/  @P0 BRA `(.L_x_111) ;  /* 0x0000000000dc0947 */ /* 0x000fea0003800000 */
[----:B------:R-:W2:Y:S01]  /*63a0*/  LDL R0, [R1+0x24] ;  /* 0x0000240001007983 */ /* 0x000ea20000100800 */
[----:B------:R-:W-:Y:S01]  /*63b0*/  ISETP.NE.AND P0, PT, R222, RZ, PT ;  /* 0x000000ffde00720c */ /* 0x000fe20003f05270 */
[----:B------:R-:W-:Y:S02]  /*63c0*/  BSSY B0, `(.L_x_112) ;  /* 0x0000018000007945 */ /* 0x000fe40003800000 */
[----:B------:R-:W3:Y:S01]  /*63d0*/  LDL R3, [R1+0x28] ;  /* 0x0000280001037983 */ /* 0x000ee20000100800 */
[----:B------:R-:W1:Y:S02]  /*63e0*/  S2R R4, SR_TID.X ;  /* 0x0000000000047919 */ /* 0x000e640000002100 */
[----:B-1----:R-:W-:Y:S04]  /*63f0*/  LOP3.LUT R4, R4, 0x1, RZ, 0xc0, !PT ;  /* 0x0000000104047812 */ /* 0x002fe800078ec0ff */
[----:B------:R-:W-:Y:S02]  /*6400*/  ISETP.NE.U32.AND P2, PT, R4, 0x1, PT ;  /* 0x000000010400780c */ /* 0x000fe40003f45070 */
[----:B--2---:R-:W-:Y:S11]  /*6410*/  ISETP.NE.AND P1, PT, R0, RZ, PT ;  /* 0x000000ff0000720c */ /* 0x004ff60003f25270 */
[----:B------:R-:W-:Y:S02]  /*6420*/  @!UPT UIADD3 URZ, UPT, UPT, URZ, URZ, URZ ;  /* 0x000000fffffff290 */ /* 0x000fe4000fffe0ff */
[----:B---3--:R-:W-:Y:S01]  /*6430*/  @P1 IMAD R3, R221, 0x2000, R3 ;  /* 0x00002000dd031824 */ /* 0x008fe200078e0203 */
[----:B------:R-:W1:Y:S01]  /*6440*/  @P1 S2R R0, SR_CgaCtaId ;  /* 0x0000000000001919 */ /* 0x000e620000008800 */
[----:B------:R-:W-:Y:S04]  /*6450*/  @P1 MOV R2, 0x400 ;  /* 0x0000040000021802 */ /* 0x000fe80000000f00 */
[----:B-1----:R-:W-:Y:S01]  /*6460*/  @P1 LEA R0, R0, R2, 0x18 ;  /* 0x0000000200001211 */ /* 0x002fe200078ec0ff */
[----:B------:R-:W-:Y:S04]  /*6470*/  @P1 IMAD.MOV.U32 R2, RZ, RZ, 0x10 ;  /* 0x00000010ff021424 */ /* 0x000fe800078e00ff */
[----:B------:R-:W-:Y:S01]  /*6480*/  @P1 IMAD.U32 R0, R3, 0x2, R0 ;  /* 0x0000000203001824 */ /* 0x000fe200078e0000 */
[----:B------:R-:W-:Y:S03]  /*6490*/  @P1 SEL R2, R2, 0xfffffff0, P2 ;  /* 0xfffffff002021807 */ /* 0x000fe60001000000 */
[C---:B------:R-:W-:Y:S02]  /*64a0*/  @P1 VIADD R5, R0.reuse, 0x400 ;  /* 0x0000040000051836 */ /* 0x040fe40000000000 */
[----:B------:R-:W-:Y:S01]  /*64b0*/  @P1 IMAD.IADD R6, R0, 0x1, R2 ;  /* 0x0000000100061824 */ /* 0x000fe200078e0202 */
[----:B------:R-:W-:Y:S06]  /*64c0*/  @P0 BRA `(.L_x_113) ;  /* 0x00000000001c0947 */ /* 0x000fec0003800000 */
[----:B------:R-:W1:Y:S01]  /*64d0*/  S2UR UR4, SR_CgaCtaId ;  /* 0x00000000000479c3 */ /* 0x000e620000008800 */
[----:B------:R-:W-:Y:S01]  /*64e0*/  UMOV UR5, 0x400 ;  /* 0x0000040000057882 */ /* 0x000fe20000000000 */
[----:B------:R-:W-:Y:S01]  /*64f0*/  SHF.L.U32 R3, R223, 0x1f, RZ ;  /* 0x0000001fdf037819 */ /* 0x000fe200000006ff */
[----:B-1----:R-:W-:Y:S06]  /*6500*/  ULEA UR4, UR4, UR5, 0x18 ;  /* 0x0000000504047291 */ /* 0x002fec000f8ec0ff */
[----:B------:R-:W-:Y:S04]  /*6510*/  LEA R4, R221, UR4, 0x3 ;  /* 0x00000004dd047c11 */ /* 0x000fe8000f8e18ff */
[----:B------:R-:W1:Y:S02]  /*6520*/  SYNCS.PHASECHK.TRANS64.TRYWAIT P0, [R4+URZ+0x50], R3 ;  /* 0x00005003040075a7 */ /* 0x000e6400080011ff */
[----:B-1----:R-:W-:Y:S05]  /*6530*/  @!P0 BRA `(.L_x_114) ;  /* 0x0000008800d88947 */ /* 0x002fea0003800000 */
.L_x_113:
[----:B------:R-:W-:Y:S05]  /*6540*/  BSYNC B0 ;  /* 0x0000000000007941 */ /* 0x000fea0003800000 */
.L_x_112:
[----:B------:R-:W2:Y:S04]  /*6550*/  LDL R12, [R1+0x24] ;  /* 0x00002400010c7983 */ /* 0x000ea80000100800 */
[----:B------:R-:W1:Y:S04]  /*6560*/  LDL R7, [R1+0x10] ;  /* 0x0000100001077983 */ /* 0x000e680000100800 */
[----:B------:R3:W4:Y:S04]  /*6570*/  LDL.64 R8, [R1] ;  /* 0x0000000001087983 */ /* 0x0007280000100a00 */
[----:B------:R3:W4:Y:S01]  /*6580*/  LDL.64 R10, [R1+0x8] ;  /* 0x00000800010a7983 */ /* 0x0007220000100a00 */
[----:B--2---:R-:W-:Y:S11]  /*6590*/  ISETP.NE.AND P0, PT, R12, RZ, PT ;  /* 0x000000ff0c00720c */ /* 0x004ff60003f05270 */
[----:B------:R-:W-:Y:S02]  /*65a0*/  @!UPT UIADD3 URZ, UPT, UPT, URZ, URZ, URZ ;  /* 0x000000fffffff290 */ /* 0x000fe4000fffe0ff */
[----:B------:R2:W-:Y:S01]  /*65b0*/  @P0 LDS.128 R224, [R0+0x400] ;  /* 0x0004000000e00984 */ /* 0x0005e20000000c00 */
[C---:B-1----:R-:W-:Y:S02]  /*65c0*/  @P0 IMAD R3, R7.reuse, 0x10, R0 ;  /* 0x0000001007030824 */ /* 0x042fe400078e0200 */
[C---:B------:R-:W-:Y:S01]  /*65d0*/  @P0 IMAD R4, R252.reuse, 0x10, R5 ;  /* 0x00000010fc040824 */ /* 0x040fe200078e0205 */
[----:B------:R1:W-:Y:S01]  /*65e0*/  @P0 LDS.128 R228, [R6+0x400] ;  /* 0x0004000006e40984 */ /* 0x0003e20000000c00 */
[----:B------:R-:W-:Y:S03]  /*65f0*/  @P0 LEA R5, R252, R0, 0x4 ;  /* 0x00000000fc050211 */ /* 0x000fe600078e20ff */
[----:B------:R-:W-:Y:S04]  /*6600*/  @P0 LDS.128 R232, [R3+0x400] ;  /* 0x0004000003e80984 */ /* 0x000fe80000000c00 */
[----:B------:R-:W-:Y:S01]  /*6610*/  @P0 LDS.128 R240, [R5+0x400] ;  /* 0x0004000005f00984 */ /* 0x000fe20000000c00 */
[----:B--2---:R-:W-:Y:S01]  /*6620*/  @P0 IMAD R0, R7, 0x10, R4 ;  /* 0x0000001007000824 */ /* 0x004fe200078e0204 */
[C---:B------:R-:W-:Y:S01]  /*6630*/  @P0 IADD3 R4, PT, PT, R2.reuse, R4, RZ ;  /* 0x0000000402040210 */ /* 0x040fe20007ffe0ff */
[C---:B-1----:R-:W-:Y:S03]  /*6640*/  @P0 IMAD.IADD R6, R2.reuse, 0x1, R3 ;  /* 0x0000000102060824 */ /* 0x042fe600078e0203 */
[----:B------:R1:W-:Y:S01]  /*6650*/  @P0 LDS.128 R248, [R0] ;  /* 0x0000000000f80984 */ /* 0x0003e20000000c00 */
[----:B------:R-:W-:Y:S03]  /*6660*/  @P0 IMAD.IADD R2, R2, 0x1, R0 ;  /* 0x0000000102020824 */ /* 0x000fe600078e0200 */
[----:B------:R-:W-:Y:S04]  /*6670*/  @P0 LDS.128 R236, [R6+0x400] ;  /* 0x0004000006ec0984 */ /* 0x000fe80000000c00 */
[----:B----4-:R-:W2:Y:S04]  /*6680*/  @P0 LDS.128 R8, [R2] ;  /* 0x0000000002080984 */ /* 0x010ea80000000c00 */
[----:B------:R3:W4:Y:S01]  /*6690*/  @P0 LDS.128 R244, [R4] ;  /* 0x0000000004f40984 */ /* 0x0007220000000c00 */
[----:B-1----:R-:W-:Y:S03]  /*66a0*/  IADD3 R0, PT, PT, R221, 0x1, RZ ;  /* 0x00000001dd007810 */ /* 0x002fe60007ffe0ff */
[----:B--2---:R3:W-:Y:S04]  /*66b0*/  @P0 STL.64 [R1], R8 ;  /* 0x0000000801000387 */ /* 0x0047e80000100a00 */
[----:B------:R3:W-:Y:S01]  /*66c0*/  @P0 STL.64 [R1+0x8], R10 ;  /* 0x0000080a01000387 */ /* 0x0007e20000100a00 */
[C---:B------:R-:W-:Y:S04]  /*66d0*/  ISETP.NE.AND P0, PT, R0.reuse, 0x4, PT ;  /* 0x000000040000780c */ /* 0x040fe80003f05270 */
[----:B------:R-:W-:Y:S02]  /*66e0*/  SEL R2, RZ, 0x1, P0 ;  /* 0x00000001ff027807 */ /* 0x000fe40000000000 */
[----:B------:R-:W-:Y:S02]  /*66f0*/  SEL R221, R0, RZ, P0 ;  /* 0x000000ff00dd7207 */ /* 0x000fe40000000000 */
[----:B----4-:R-:W-:Y:S02]  /*6700*/  LOP3.LUT R223, R223, R2, RZ, 0x3c, !PT ;  /* 0x00000002dfdf7212 */ /* 0x010fe400078e3cff */
.L_x_111:
[----:B------:R-:W-:Y:S05]  /*6710*/  BSYNC B1 ;  /* 0x0000000000017941 */ /* 0x000fea0003800000 */
.L_x_110:
[----:B---3--:R-:W2:Y:S01]  /*6720*/  LDL R4, [R1+0x30] ;  /* 0x0000300001047983 */ /* 0x008ea20000100800 */
[----:B------:R-:W1:Y:S01]  /*6730*/  S2UR UR4, SR_CgaCtaId ;  /* 0x00000000000479c3 */ /* 0x000e620000008800 */
[----:B------:R-:W-:Y:S01]  /*6740*/  IMAD.SHL.U32 R171, R152, 0x40, RZ ;  /* 0x0000004098ab7824 */ /* 0x000fe200078e00ff */
[----:B------:R-:W-:Y:S01]  /*6750*/  UMOV UR5, 0x400 ;  /* 0x0000040000057882 */ /* 0x000fe20000000000 */
[----:B------:R-:W3:Y:S01]  /*6760*/  S2R R3, SR_TID.X ;  /* 0x0000000000037919 */ /* 0x000ee20000002100 */
[----:B------:R-:W-:Y:S01]  /*6770*/  BSSY B0, `(.L_x_115) ;  /* 0x000000e000007945 */ /* 0x000fe20003800000 */
[----:B------:R-:W-:Y:S05]  /*6780*/  IMAD.IADD R2, R172, 0x1, R171 ;  /* 0x00000001ac027824 */ /* 0x000fea00078e02ab */
[----:B------:R-:W-:Y:S02]  /*6790*/  SHF.R.U32.HI R0, RZ, 0x15, R2 ;  /* 0x00000015ff007819 */ /* 0x000fe40000011602 */
[----:B---3--:R-:W-:Y:S01]  /*67a0*/  SHF.R.U32.HI R3, RZ, 0x5, R3 ;  /* 0x00000005ff037819 */ /* 0x008fe20000011603 */
[----:B-1----:R-:W-:Y:S03]  /*67b0*/  ULEA UR4, UR4, UR5, 0x18 ;  /* 0x0000000504047291 */ /* 0x002fe6000f8ec0ff */
[----:B------:R-:W-:Y:S03]  /*67c0*/  LOP3.LUT P0, RZ, R0, 0x3, R3, 0x48, !PT ;  /* 0x0000000300ff7812 */ /* 0x000fe60007804803 */
[----:B------:R-:W-:Y:S02]  /*67d0*/  LEA R218, R170, UR4, 0x3 ;  /* 0x00000004aada7c11 */ /* 0x000fe4000f8e18ff */
[----:B--2---:R-:W-:Y:S11]  /*67e0*/  LOP3.LUT P1, RZ, R152, R4, RZ, 0xfc, !PT ;  /* 0x0000000498ff7212 */ /* 0x004ff6000782fcff */
[----:B------:R-:W-:Y:S02]  /*67f0*/  @!UPT UIADD3 URZ, UPT, UPT, URZ, URZ, URZ ;  /* 0x000000fffffff290 */ /* 0x000fe4000fffe0ff */
[----:B------:R-:W-:Y:S05]  /*6800*/  @P1 BRA `(.L_x_116) ;  /* 0x0000000000101947 */ /* 0x000fea0003800000 */
[----:B------:R-:W2:Y:S02]  /*6810*/  LDL R3, [R1+0x1c] ;  /* 0x00001c0001037983 */ /* 0x000ea40000100800 */
[----:B--2---:R-:W-:Y:S04]  /*6820*/  SHF.L.U32 R0, R3, 0x1f, RZ ;  /* 0x0000001f03007819 */ /* 0x004fe800000006ff */
[----:B------:R-:W1:Y:S02]  /*6830*/  SYNCS.PHASECHK.TRANS64.TRYWAIT P1, [R218+URZ+0xc0], R0 ;  /* 0x0000c000da0075a7 */ /* 0x000e6400080211ff */
[----:B-1----:R-:W-:Y:S05]  /*6840*/  @!P1 BRA `(.L_x_117) ;  /* 0x0000008800289947 */ /* 0x002fea0003800000 */
.L_x_116:
[----:B------:R-:W-:Y:S05]  /*6850*/  BSYNC B0 ;  /* 0x0000000000007941 */ /* 0x000fea0003800000 */
.L_x_115:
[----:B------:R-:W-:Y:S05]  /*6860*/  @!P0 BRA `(.L_x_118) ;  /* 0x0000000000408947 */ /* 0x000fea0003800000 */
[----:B------:R-:W2:Y:S01]  /*6870*/  LDCU.64 UR8, c[0x4][0x70] ;  /* 0x01000e00ff0877ac */ /* 0x000ea20008000a00 */
[----:B------:R-:W-:Y:S01]  /*6880*/  MOV R15, 0x0 ;  /* 0x00000000000f7802 */ /* 0x000fe20000000f00 */
[----:B------:R-:W-:Y:S02]  /*6890*/  HFMA2 R12, -RZ, RZ, 0, 5.9604644775390625e-08 ;  /* 0x00000001ff0c7431 */ /* 0x000fe400000001ff */
[----:B------:R-:W-:Y:S02]  /*68a0*/  IMAD.MOV.U32 R8, RZ, RZ, 0x192 ;  /* 0x00000192ff087424 */ /* 0x000fe400078e00ff */
[----:B------:R-:W-:Y:S01]  /*68b0*/  IMAD.MOV.U32 R13, RZ, RZ, RZ ;  /* 0x000000ffff0d7224 */ /* 0x000fe200078e00ff */
[----:B------:R-:W3:Y:S01]  /*68c0*/  LDCU.64 UR6, c[0x4][0x78] ;  /* 0x01000f00ff0677ac */ /* 0x000ee20008000a00 */
[----:B------:R-:W4:Y:S01]  /*68d0*/  LDC.64 R14, c[0x4][R15] ;  /* 0x010000000f0e7b82 */ /* 0x000f220000000a00 */
[----:B------:R-:W5:Y:S01]  /*68e0*/  LDCU.64 UR4, c[0x4][0x10] ;  /* 0x01000200ff0477ac */ /* 0x000f620008000a00 */
[----:B--2---:R-:W-:Y:S01]  /*68f0*/  MOV R5, UR9 ;  /* 0x0000000900057c02 */ /* 0x004fe20008000f00 */
[----:B------:R-:W-:Y:S01]  /*6900*/  IMAD.U32 R4, RZ, RZ, UR8 ;  /* 0x00000008ff047e24 */ /* 0x000fe2000f8e00ff */
[----:B---3--:R-:W-:Y:S01]  /*6910*/  MOV R7, UR7 ;  /* 0x0000000700077c02 */ /* 0x008fe20008000f00 */
[----:B------:R-:W-:Y:S01]  /*6920*/  IMAD.U32 R6, RZ, RZ, UR6 ;  /* 0x00000006ff067e24 */ /* 0x000fe2000f8e00ff */
[----:B-----5:R-:W-:Y:S01]  /*6930*/  MOV R11, UR5 ;  /* 0x00000005000b7c02 */ /* 0x020fe20008000f00 */
[----:B------:R-:W-:Y:S02]  /*6940*/  IMAD.U32 R10, RZ, RZ, UR4 ;  /* 0x00000004ff0a7e24 */ /* 0x000fe4000f8e00ff */
[----:B------:R-:W-:Y:S07]  /*6950*/  LEPC R20, `(.L_x_118) ;  /* 0x000000001014794e */ /* 0x000fee0000000000 */
[----:B-1--4-:R-:W-:Y:S05]  /*6960*/  CALL.ABS.NOINC R14 ;  /* 0x000000000e007343 */ /* 0x012fea0003c00000 */
.L_x_118:
[----:B------:R-:W2:Y:S01]  /*6970*/  LDL R72, [R1] ;  /* 0x0000000001487983 */ /* 0x000ea20000100800 */
[----:B------:R-:W-:Y:S05]  /*6980*/  WARPSYNC.ALL ;  /* 0x0000000000007948 */ /* 0x000fea0003800000 */
[----:B------:R-:W3:Y:S01]  /*6990*/  LDL R71, [R1+0x4] ;  /* 0x0000040001477983 */ /* 0x000ee20000100800 */
[----:B------:R-:W-:Y:S01]  /*69a0*/  R2UR UR4, R2 ;  /* 0x00000000020472ca */ /* 0x000fe200000e0000 */
[----:B------:R-:W-:Y:S01]  /*69b0*/  HFMA2 R169, -RZ, RZ, 3.7421875, 0 ;  /* 0x437c0000ffa97431 */ /* 0x000fe200000001ff */
[----:B------:R-:W-:Y:S01]  /*69c0*/  SHF.L.U32 R68, R224, 0x10, RZ ;  /* 0x00000010e0447819 */ /* 0x000fe200000006ff */
[----:B------:R-:W4:Y:S01]  /*69d0*/  LDL R70, [R1+0x8] ;  /* 0x0000080001467983 */ /* 0x000f220000100800 */
[----:B------:R-:W-:Y:S01]  /*69e0*/  MOV R177, 0x3bbb989d ;  /* 0x3bbb989d00b17802 */ /* 0x000fe20000000f00 */
[----:B------:R-:W-:Y:S01]  /*69f0*/  BSSY.RECONVERGENT B1, `(.L_x_119) ;  /* 0x00002da000017945 */ /* 0x000fe20003800200 */
[----:B------:R-:W-:Y:S01]  /*6a00*/  ISETP.NE.AND P1, PT, R152, 0x3, PT ;  /* 0x000000039800780c */ /* 0x000fe20003f25270 */
[----:B------:R-:W5:Y:S06]  /*6a10*/  LDL R69, [R1+0xc] ;  /* 0x00000c0001457983 */ /* 0x000f6c0000100800 */
[----:B------:R-:W1:Y:S06]  /*6a20*/  LDTM.x64 R4, tmem[UR4] ;  /* 0x00000004000479ee */ /* 0x000e6c0008340000 */
[----:B------:R-:W-:Y:S01]  /*6a30*/  @!P1 NOP ;  /* 0x0000000000009918 */ /* 0x000fe20000000000 */
[C---:B-1----:R-:W-:Y:S01]  /*6a40*/  FMUL R0, R105.reuse, R4 ;  /* 0x0000000469007220 */ /* 0x042fe20000400000 */
[C---:B------:R-:W-:Y:S01]  /*6a50*/  FMUL R4, R105.reuse, R8 ;  /* 0x0000000869047220 */ /* 0x040fe20000400000 */
        /* <DEDUP_REMOVED lines=40> */
[----:B------:R-:W-:Y:S01]  /*6ce0*/  LOP3.LUT R64, R224, 0xffff0000, RZ, 0xc0, !PT ;  /* 0xffff0000e0407812 */ /* 0x000fe200078ec0ff */
[C---:B------:R-:W-:Y:S01]  /*6cf0*/  FMUL R57, R105.reuse, R61 ;  /* 0x0000003d69397220 */ /* 0x040fe20000400000 */
[C---:B------:R-:W-:Y:S01]  /*6d00*/  FMUL R50, R105.reuse, R54 ;  /* 0x0000003669327220 */ /* 0x040fe20000400000 */
[C---:B------:R-:W-:Y:S01]  /*6d10*/  FMUL R61, R105.reuse, R65 ;  /* 0x00000041693d7220 */ /* 0x040fe20000400000 */
[----:B------:R-:W-:Y:S01]  /*6d20*/  FMUL R54, R105, R58 ;  /* 0x0000003a69367220 */ /* 0x000fe20000400000 */
[----:B------:R-:W-:Y:S01]  /*6d30*/  SHF.L.U32 R65, R225, 0x10, RZ ;  /* 0x00000010e1417819 */ /* 0x000fe200000006ff */
[C---:B------:R-:W-:Y:S01]  /*6d40*/  FMUL R58, R105.reuse, R62 ;  /* 0x0000003e693a7220 */ /* 0x040fe20000400000 */
[----:B------:R-:W-:Y:S01]  /*6d50*/  FMUL R62, R105, R66 ;  /* 0x00000042693e7220 */ /* 0x000fe20000400000 */
[C---:B------:R-:W-:Y:S01]  /*6d60*/  FFMA R0, R176.reuse, R68, R0 ;  /* 0x00000044b0007223 */ /* 0x040fe20000000000 */
[----:B------:R-:W-:Y:S01]  /*6d70*/  LOP3.LUT R66, R225, 0xffff0000, RZ, 0xc0, !PT ;  /* 0xffff0000e1427812 */ /* 0x000fe200078ec0ff */
[----:B------:R-:W-:Y:S01]  /*6d80*/  FFMA R174, R176, R64, R2 ;  /* 0x00000040b0ae7223 */ /* 0x000fe20000000002 */
[----:B------:R-:W-:Y:S01]  /*6d90*/  FMUL R7, R105, R7 ;  /* 0x0000000769077220 */ /* 0x000fe20000400000 */
[----:B------:R-:W-:Y:S01]  /*6da0*/  SHF.L.U32 R68, R226, 0x10, RZ ;  /* 0x00000010e2447819 */ /* 0x000fe200000006ff */
[----:B------:R-:W-:Y:S01]  /*6db0*/  FFMA R175, R176, R65, R3 ;  /* 0x00000041b0af7223 */ /* 0x000fe20000000003 */
[----:B------:R-:W-:Y:S01]  /*6dc0*/  LOP3.LUT R2, R226, 0xffff0000, RZ, 0xc0, !PT ;  /* 0xffff0000e2027812 */ /* 0x000fe200078ec0ff */
[C---:B------:R-:W-:Y:S01]  /*6dd0*/  FFMA R7, R176.reuse, R66, R7 ;  /* 0x00000042b0077223 */ /* 0x040fe20000000007 */
[C---:B------:R-:W-:Y:S01]  /*6de0*/  SHF.L.U32 R3, R227.reuse, 0x10, RZ ;  /* 0x00000010e3037819 */ /* 0x040fe200000006ff */
[C---:B------:R-:W-:Y:S01]  /*6df0*/  FFMA R4, R176.reuse, R68, R4 ;  /* 0x00000044b0047223 */ /* 0x040fe20000000004 */
[----:B------:R-:W-:Y:S01]  /*6e00*/  LOP3.LUT R64, R227, 0xffff0000, RZ, 0xc0, !PT ;  /* 0xffff0000e3407812 */ /* 0x000fe200078ec0ff */
[----:B------:R-:W-:Y:S01]  /*6e10*/  FFMA R5, R176, R2, R5 ;  /* 0x00000002b0057223 */ /* 0x000fe20000000005 */
[C---:B------:R-:W-:Y:S01]  /*6e20*/  SHF.L.U32 R2, R228.reuse, 0x10, RZ ;  /* 0x00000010e4027819 */ /* 0x040fe200000006ff */
[----:B------:R-:W-:Y:S01]  /*6e30*/  FMUL R11, R105, R11 ;  /* 0x0000000b690b7220 */ /* 0x000fe20000400000 */
[----:B------:R-:W-:Y:S01]  /*6e40*/  LOP3.LUT R65, R228, 0xffff0000, RZ, 0xc0, !PT ;  /* 0xffff0000e4417812 */ /* 0x000fe200078ec0ff */
[C---:B------:R-:W-:Y:S01]  /*6e50*/  FFMA R6, R176.reuse, R3, R6 ;  /* 0x00000003b0067223 */ /* 0x040fe20000000006 */
[C---:B------:R-:W-:Y:S01]  /*6e60*/  SHF.L.U32 R3, R229.reuse, 0x10, RZ ;  /* 0x00000010e5037819 */ /* 0x040fe200000006ff */
[C---:B------:R-:W-:Y:S01]  /*6e70*/  FFMA R11, R176.reuse, R64, R11 ;  /* 0x00000040b00b7223 */ /* 0x040fe2000000000b */
        /* <DEDUP_REMOVED lines=11> */
[C---:B------:R-:W-:Y:S01]  /*6f30*/  FMUL R19, R105.reuse, R19 ;  /* 0x0000001369137220 */ /* 0x040fe20000400000 */
[----:B------:R-:W-:Y:S01]  /*6f40*/  FFMA R13, R176, R3, R13 ;  /* 0x00000003b00d7223 */ /* 0x000fe2000000000d */
[----:B------:R-:W-:Y:S01]  /*6f50*/  SHF.L.U32 R3, R232, 0x10, RZ ;  /* 0x00000010e8037819 */ /* 0x000fe200000006ff */
[C---:B------:R-:W-:Y:S01]  /*6f60*/  FFMA R14, R176.reuse, R65, R14 ;  /* 0x00000041b00e7223 */ /* 0x040fe2000000000e */
[----:B------:R-:W-:Y:S01]  /*6f70*/  FFMA R19, R176, R2, R19 ;  /* 0x00000002b0137223 */ /* 0x000fe20000000013 */
[----:B------:R-:W-:Y:S01]  /*6f80*/  LOP3.LUT R64, R232, 0xffff0000, RZ, 0xc0, !PT ;  /* 0xffff0000e8407812 */ /* 0x000fe200078ec0ff */
[----:B------:R-:W-:Y:S01]  /*6f90*/  FMUL R23, R105, R23 ;  /* 0x0000001769177220 */ /* 0x000fe20000400000 */
[C---:B------:R-:W-:Y:S01]  /*6fa0*/  SHF.L.U32 R2, R233.reuse, 0x10, RZ ;  /* 0x00000010e9027819 */ /* 0x040fe200000006ff */
[C---:B------:R-:W-:Y:S01]  /*6fb0*/  FFMA R16, R176.reuse, R3, R16 ;  /* 0x00000003b0107223 */ /* 0x040fe20000000010 */
[----:B------:R-:W-:Y:S01]  /*6fc0*/  LOP3.LUT R65, R233, 0xffff0000, RZ, 0xc0, !PT ;  /* 0xffff0000e9417812 */ /* 0x000fe200078ec0ff */
[----:B------:R-:W-:Y:S01]  /*6fd0*/  FFMA R17, R176, R64, R17 ;  /* 0x00000040b0117223 */ /* 0x000fe20000000011 */
[----:B------:R-:W-:Y:S01]  /*6fe0*/  SHF.L.U32 R3, R234, 0x10, RZ ;  /* 0x00000010ea037819 */ /* 0x000fe200000006ff */
[----:B------:R-:W-:Y:S01]  /*6ff0*/  FFMA R18, R176, R2, R18 ;  /* 0x00000002b0127223 */ /* 0x000fe20000000012 */
[----:B------:R-:W-:Y:S01]  /*7000*/  LOP3.LUT R2, R234, 0xffff0000, RZ, 0xc0, !PT ;  /* 0xffff0000ea027812 */ /* 0x000fe200078ec0ff */
[C---:B------:R-:W-:Y:S01]  /*7010*/  FFMA R23, R176.reuse, R65, R23 ;  /* 0x00000041b0177223 */ /* 0x040fe20000000017 */
[C---:B------:R-:W-:Y:S01]  /*7020*/  SHF.L.U32 R64, R235.reuse, 0x10, RZ ;  /* 0x00000010eb407819 */ /* 0x040fe200000006ff */
[C---:B------:R-:W-:Y:S01]  /*7030*/  FFMA R20, R176.reuse, R3, R20 ;  /* 0x00000003b0147223 */ /* 0x040fe20000000014 */
[----:B------:R-:W-:Y:S01]  /*7040*/  LOP3.LUT R3, R235, 0xffff0000, RZ, 0xc0, !PT ;  /* 0xffff0000eb037812 */ /* 0x000fe200078ec0ff */
[----:B------:R-:W-:Y:S01]  /*7050*/  FMUL R27, R105, R27 ;  /* 0x0000001b691b7220 */ /* 0x000fe20000400000 */
        /* <DEDUP_REMOVED lines=17> */
[C---:B------:R-:W-:Y:S01]  /*7170*/  FFMA R29, R176.reuse, R65, R29 ;  /* 0x00000041b01d7223 */ /* 0x040fe2000000001d */
[C---:B------:R-:W-:Y:S01]  /*7180*/  FMUL R35, R105.reuse, R35 ;  /* 0x0000002369237220 */ /* 0x040fe20000400000 */
[----:B------:R-:W-:Y:S01]  /*7190*/  FFMA R30, R176, R3, R30 ;  /* 0x00000003b01e7223 */ /* 0x000fe2000000001e */
[C---:B------:R-:W-:Y:S01]  /*71a0*/  SHF.L.U32 R64, R240.reuse, 0x10, RZ ;  /* 0x00000010f0407819 */ /* 0x040fe200000006ff */
[----:B------:R-:W-:Y:S01]  /*71b0*/  FMUL R39, R105, R39 ;  /* 0x0000002769277220 */ /* 0x000fe20000400000 */
[----:B------:R-:W-:Y:S01]  /*71c0*/  LOP3.LUT R3, R240, 0xffff0000, RZ, 0xc0, !PT ;  /* 0xffff0000f0037812 */ /* 0x000fe200078ec0ff */
[C---:B------:R-:W-:Y:S01]  /*71d0*/  FFMA R35, R176.reuse, R2, R35 ;  /* 0x00000002b0237223 */ /* 0x040fe20000000023 */
        /* <DEDUP_REMOVED lines=9> */
[----:B------:R-:W-:Y:S01]  /*7270*/  FFMA R36, R176, R3, R36 ;  /* 0x00000003b0247223 */ /* 0x000fe20000000024 */
[----:B------:R-:W-:Y:S01]  /*7280*/  LOP3.LUT R65, R243, 0xffff0000, RZ, 0xc0, !PT ;  /* 0xffff0000f3417812 */ /* 0x000fe200078ec0ff */
[----:B------:R-:W-:Y:S01]  /*7290*/  FMUL R43, R105, R43 ;  /* 0x0000002b692b7220 */ /* 0x000fe20000400000 */
[----:B------:R-:W-:Y:S01]  /*72a0*/  SHF.L.U32 R3, R244, 0x10, RZ ;  /* 0x00000010f4037819 */ /* 0x000fe200000006ff */
[C---:B------:R-:W-:Y:S01]  /*72b0*/  FFMA R37, R176.reuse, R64, R37 ;  /* 0x00000040b0257223 */ /* 0x040fe20000000025 */
[----:B------:R-:W-:Y:S01]  /*72c0*/  FFMA R38, R176, R2, R38 ;  /* 0x00000002b0267223 */ /* 0x000fe20000000026 */
[----:B------:R-:W-:Y:S01]  /*72d0*/  LOP3.LUT R2, R244, 0xffff0000, RZ, 0xc0, !PT ;  /* 0xffff0000f4027812 */ /* 0x000fe200078ec0ff */
[C---:B------:R-:W-:Y:S01]  /*72e0*/  FFMA R43, R176.reuse, R65, R43 ;  /* 0x00000041b02b7223 */ /* 0x040fe2000000002b */
[C---:B------:R-:W-:Y:S01]  /*72f0*/  FFMA R40, R176.reuse, R3, R40 ;  /* 0x00000003b0287223 */ /* 0x040fe20000000028 */
[----:B------:R-:W-:Y:S01]  /*7300*/  SHF.L.U32 R64, R245, 0x10, RZ ;  /* 0x00000010f5407819 */ /* 0x000fe200000006ff */
[----:B------:R-:W-:Y:S01]  /*7310*/  FMUL R47, R105, R47 ;  /* 0x0000002f692f7220 */ /* 0x000fe20000400000 */
        /* <DEDUP_REMOVED lines=28> */
[C---:B------:R-:W-:Y:S01]  /*74e0*/  FFMA R53, R176.reuse, R3, R53 ;  /* 0x00000003b0357223 */ /* 0x040fe20000000035 */
[C---:B------:R-:W-:Y:S01]  /*74f0*/  FMUL R63, R105.reuse, R63 ;  /* 0x0000003f693f7220 */ /* 0x040fe20000400000 */
[C---:B------:R-:W-:Y:S01]  /*7500*/  FFMA R54, R176.reuse, R65, R54 ;  /* 0x00000041b0367223 */ /* 0x040fe20000000036 */
[----:B------:R-:W-:Y:S01]  /*7510*/  FMUL R67, R105, R67 ;  /* 0x0000004369437220 */ /* 0x000fe20000400000 */
[----:B------:R-:W-:Y:S01]  /*7520*/  FFMA R59, R176, R2, R59 ;  /* 0x00000002b03b7223 */ /* 0x000fe2000000003b */
[C---:B--2---:R-:W-:Y:S02]  /*7530*/  SHF.L.U32 R3, R72.reuse, 0x10, RZ ;  /* 0x0000001048037819 */ /* 0x044fe400000006ff */
[----:B------:R-:W-:Y:S03]  /*7540*/  LOP3.LUT R64, R72, 0xffff0000, RZ, 0xc0, !PT ;  /* 0xffff000048407812 */ /* 0x000fe600078ec0ff */
[C---:B------:R-:W-:Y:S01]  /*7550*/  FFMA R56, R176.reuse, R3, R56 ;  /* 0x00000003b0387223 */ /* 0x040fe20000000038 */
[C---:B---3--:R-:W-:Y:S01]  /*7560*/  SHF.L.U32 R2, R71.reuse, 0x10, RZ ;  /* 0x0000001047027819 */ /* 0x048fe200000006ff */
[----:B------:R-:W-:Y:S01]  /*7570*/  FFMA R57, R176, R64, R57 ;  /* 0x00000040b0397223 */ /* 0x000fe20000000039 */
[----:B------:R-:W-:Y:S02]  /*7580*/  LOP3.LUT R65, R71, 0xffff0000, RZ, 0xc0, !PT ;  /* 0xffff000047417812 */ /* 0x000fe400078ec0ff */
[----:B----4-:R-:W-:Y:S01]  /*7590*/  SHF.L.U32 R3, R70, 0x10, RZ ;  /* 0x0000001046037819 */ /* 0x010fe200000006ff */
[----:B------:R-:W-:Y:S01]  /*75a0*/  FFMA R58, R176, R2, R58 ;  /* 0x00000002b03a7223 */ /* 0x000fe2000000003a */
[----:B------:R-:W-:Y:S01]  /*75b0*/  LOP3.LUT R2, R70, 0xffff0000, RZ, 0xc0, !PT ;  /* 0xffff000046027812 */ /* 0x000fe200078ec0ff */
[C---:B------:R-:W-:Y:S01]  /*75c0*/  FFMA R63, R176.reuse, R65, R63 ;  /* 0x00000041b03f7223 */ /* 0x040fe2000000003f */
[C---:B-----5:R-:W-:Y:S01]  /*75d0*/  SHF.L.U32 R64, R69.reuse, 0x10, RZ ;  /* 0x0000001045407819 */ /* 0x060fe200000006ff */
[C---:B------:R-:W-:Y:S01]  /*75e0*/  FFMA R60, R176.reuse, R3, R60 ;  /* 0x00000003b03c7223 */ /* 0x040fe2000000003c */
[----:B------:R-:W-:Y:S01]  /*75f0*/  LOP3.LUT R3, R69, 0xffff0000, RZ, 0xc0, !PT ;  /* 0xffff000045037812 */ /* 0x000fe200078ec0ff */
[C---:B------:R-:W-:Y:S02]  /*7600*/  FFMA R61, R176.reuse, R2, R61 ;  /* 0x00000002b03d7223 */ /* 0x040fe4000000003d */
[C---:B------:R-:W-:Y:S02]  /*7610*/  FFMA R62, R176.reuse, R64, R62 ;  /* 0x00000040b03e7223 */ /* 0x040fe4000000003e */
[----:B------:R-:W-:Y:S01]  /*7620*/  FFMA R67, R176, R3, R67 ;  /* 0x00000003b0437223 */ /* 0x000fe20000000043 */
[----:B------:R-:W-:Y:S04]  /*7630*/  FFMA.SAT R2, R0, -R177, 0.5 ;  /* 0x3f00000000027423 */ /* 0x000fe800000028b1 */
[----:B------:R-:W-:Y:S04]  /*7640*/  FFMA.RM R168, R2, R169, 12582913 ;  /* 0x4b40000102a87423 */ /* 0x000fe800000040a9 */
[----:B------:R-:W-:Y:S04]  /*7650*/  FADD R2, R168, -12583039 ;  /* 0xcb40007fa8027421 */ /* 0x000fe80000000000 */
[C---:B------:R-:W-:Y:S04]  /*7660*/  FFMA R2, R0.reuse, -1.4426950216293334961, -R2 ;  /* 0xbfb8aa3b00027823 */ /* 0x040fe80000000802 */
[----:B------:R-:W-:Y:S01]  /*7670*/  FFMA R2, R0, -1.925963033500011079e-08, R2 ;  /* 0xb2a5706000027823 */ /* 0x000fe20000000002 */
[C---:B------:R-:W-:Y:S03]  /*7680*/  FFMA.SAT R3, R174.reuse, -R177, 0.5 ;  /* 0x3f000000ae037423 */ /* 0x040fe600000028b1 */
[----:B------:R-:W1:Y:S01]  /*7690*/  MUFU.EX2 R178, R2 ;  /* 0x0000000200b27308 */ /* 0x000e620000000800 */
[----:B------:R-:W-:Y:S04]  /*76a0*/  FFMA.RM R167, R3, R169, 12582913 ;  /* 0x4b40000103a77423 */ /* 0x000fe800000040a9 */
[----:B------:R-:W-:Y:S04]  /*76b0*/  FADD R3, R167, -12583039 ;  /* 0xcb40007fa7037421 */ /* 0x000fe80000000000 */
[C---:B------:R-:W-:Y:S04]  /*76c0*/  FFMA R3, R174.reuse, -1.4426950216293334961, -R3 ;  /* 0xbfb8aa3bae037823 */ /* 0x040fe80000000803 */
[----:B------:R-:W-:Y:S01]  /*76d0*/  FFMA R3, R174, -1.925963033500011079e-08, R3 ;  /* 0xb2a57060ae037823 */ /* 0x000fe20000000003 */
[C---:B------:R-:W-:Y:S03]  /*76e0*/  FFMA.SAT R64, R175.reuse, -R177, 0.5 ;  /* 0x3f000000af407423 */ /* 0x040fe600000028b1 */
[----:B------:R-:W2:Y:S01]  /*76f0*/  MUFU.EX2 R179, R3 ;  /* 0x0000000300b37308 */ /* 0x000ea20000000800 */
[----:B------:R-:W-:Y:S04]  /*7700*/  FFMA.RM R166, R64, R169, 12582913 ;  /* 0x4b40000140a67423 */ /* 0x000fe800000040a9 */
[----:B------:R-:W-:Y:S04]  /*7710*/  FADD R64, R166, -12583039 ;  /* 0xcb40007fa6407421 */ /* 0x000fe80000000000 */
[C---:B------:R-:W-:Y:S04]  /*7720*/  FFMA R64, R175.reuse, -1.4426950216293334961, -R64 ;  /* 0xbfb8aa3baf407823 */ /* 0x040fe80000000840 */
[----:B------:R-:W-:Y:S01]  /*7730*/  FFMA R64, R175, -1.925963033500011079e-08, R64 ;  /* 0xb2a57060af407823 */ /* 0x000fe20000000040 */
[----:B------:R-:W-:Y:S03]  /*7740*/  FFMA.SAT R65, R7, -R177, 0.5 ;  /* 0x3f00000007417423 */ /* 0x000fe600000028b1 */
[----:B------:R-:W3:Y:S01]  /*7750*/  MUFU.EX2 R180, R64 ;  /* 0x0000004000b47308 */ /* 0x000ee20000000800 */
[----:B------:R-:W-:Y:S04]  /*7760*/  FFMA.RM R165, R65, R169, 12582913 ;  /* 0x4b40000141a57423 */ /* 0x000fe800000040a9 */
[----:B------:R-:W-:Y:S04]  /*7770*/  FADD R65, R165, -12583039 ;  /* 0xcb40007fa5417421 */ /* 0x000fe80000000000 */
[C---:B------:R-:W-:Y:S04]  /*7780*/  FFMA R65, R7.reuse, -1.4426950216293334961, -R65 ;  /* 0xbfb8aa3b07417823 */ /* 0x040fe80000000841 */
[----:B------:R-:W-:Y:S01]  /*7790*/  FFMA R65, R7, -1.925963033500011079e-08, R65 ;  /* 0xb2a5706007417823 */ /* 0x000fe20000000041 */
[----:B------:R-:W-:Y:S03]  /*77a0*/  FFMA.SAT R66, R4, -R177, 0.5 ;  /* 0x3f00000004427423 */ /* 0x000fe600000028b1 */
[----:B------:R-:W4:Y:S01]  /*77b0*/  MUFU.EX2 R181, R65 ;  /* 0x0000004100b57308 */ /* 0x000f220000000800 */
[----:B------:R-:W-:Y:S04]  /*77c0*/  FFMA.RM R164, R66, R169, 12582913 ;  /* 0x4b40000142a47423 */ /* 0x000fe800000040a9 */
[----:B------:R-:W-:Y:S04]  /*77d0*/  FADD R66, R164, -12583039 ;  /* 0xcb40007fa4427421 */ /* 0x000fe80000000000 */
[C---:B------:R-:W-:Y:S04]  /*77e0*/  FFMA R66, R4.reuse, -1.4426950216293334961, -R66 ;  /* 0xbfb8aa3b04427823 */ /* 0x040fe80000000842 */
[----:B------:R-:W-:Y:S01]  /*77f0*/  FFMA R66, R4, -1.925963033500011079e-08, R66 ;  /* 0xb2a5706004427823 */ /* 0x000fe20000000042 */
[----:B------:R-:W-:Y:S03]  /*7800*/  FFMA.SAT R68, R5, -R177, 0.5 ;  /* 0x3f00000005447423 */ /* 0x000fe600000028b1 */
[----:B------:R-:W5:Y:S01]  /*7810*/  MUFU.EX2 R182, R66 ;  /* 0x0000004200b67308 */ /* 0x000f620000000800 */
        /* <DEDUP_REMOVED lines=10> */
[C---:B------:R-:W-:Y:S03]  /*78c0*/  FFMA.SAT R70, R11.reuse, -R177, 0.5 ;  /* 0x3f0000000b467423 */ /* 0x040fe600000028b1 */
        /* <DEDUP_REMOVED lines=84> */
[----:B------:R1:W5:Y:S01]  /*7e10*/  MUFU.EX2 R198, R83 ;  /* 0x0000005300c67308 */ /* 0x0003620000000800 */
[----:B------:R-:W-:Y:S04]  /*7e20*/  FFMA.RM R145, R84, R169, 12582913 ;  /* 0x4b40000154917423 */ /* 0x000fe800000040a9 */
[----:B------:R-:W-:Y:S04]  /*7e30*/  FADD R84, R145, -12583039 ;  /* 0xcb40007f91547421 */ /* 0x000fe80000000000 */
[C---:B------:R-:W-:Y:S04]  /*7e40*/  FFMA R84, R21.reuse, -1.4426950216293334961, -R84 ;  /* 0xbfb8aa3b15547823 */ /* 0x040fe80000000854 */
[----:B------:R-:W-:Y:S01]  /*7e50*/  FFMA R84, R21, -1.925963033500011079e-08, R84 ;  /* 0xb2a5706015547823 */ /* 0x000fe20000000054 */
[----:B------:R-:W-:Y:S03]  /*7e60*/  FFMA.SAT R85, R22, -R177, 0.5 ;  /* 0x3f00000016557423 */ /* 0x000fe600000028b1 */
[----:B------:R2:W5:Y:S01]  /*7e70*/  MUFU.EX2 R199, R84 ;  /* 0x0000005400c77308 */ /* 0x0005620000000800 */
[----:B------:R-:W-:Y:S01]  /*7e80*/  FFMA.RM R146, R85, R169, 12582913 ;  /* 0x4b40000155927423 */ /* 0x000fe200000040a9 */
[----:B-1----:R-:W-:Y:S03]  /*7e90*/  @!P1 IADD3 R83, PT, PT, R218, 0xd0, RZ ;  /* 0x000000d0da539810 */ /* 0x002fe60007ffe0ff */
[----:B------:R-:W-:Y:S01]  /*7ea0*/  FADD R85, R146, -12583039 ;  /* 0xcb40007f92557421 */ /* 0x000fe20000000000 */
[----:B------:R-:W-:Y:S03]  /*7eb0*/  @!P1 LOP3.LUT R83, R83, 0xfefffff8, RZ, 0xc0, !PT ;  /* 0xfefffff853539812 */ /* 0x000fe600078ec0ff */
[C---:B------:R-:W-:Y:S01]  /*7ec0*/  FFMA R85, R22.reuse, -1.4426950216293334961, -R85 ;  /* 0xbfb8aa3b16557823 */ /* 0x040fe20000000855 */
[----:B------:R1:W-:Y:S03]  /*7ed0*/  @!P1 SYNCS.ARRIVE.TRANS64.RED.A1T0 RZ, [R83+URZ], RZ ;  /* 0x000000ff53ff99a7 */ /* 0x0003e600081004ff */
[----:B------:R-:W-:Y:S01]  /*7ee0*/  FFMA R85, R22, -1.925963033500011079e-08, R85 ;  /* 0xb2a5706016557823 */ /* 0x000fe20000000055 */
[C---:B------:R-:W-:Y:S03]  /*7ef0*/  FFMA.SAT R86, R27.reuse, -R177, 0.5 ;  /* 0x3f0000001b567423 */ /* 0x040fe600000028b1 */
[----:B------:R3:W5:Y:S01]  /*7f00*/  MUFU.EX2 R200, R85 ;  /* 0x0000005500c87308 */ /* 0x0007620000000800 */
[----:B------:R-:W-:Y:S01]  /*7f10*/  FFMA.RM R144, R86, R169, 12582913 ;  /* 0x4b40000156907423 */ /* 0x000fe200000040a9 */
[----:B--2---:R-:W2:Y:S03]  /*7f20*/  LDL R84, [R1+0x1c] ;  /* 0x00001c0001547983 */ /* 0x004ea60000100800 */
[----:B------:R-:W-:Y:S04]  /*7f30*/  FADD R86, R144, -12583039 ;  /* 0xcb40007f90567421 */ /* 0x000fe80000000000 */
[C---:B------:R-:W-:Y:S04]  /*7f40*/  FFMA R86, R27.reuse, -1.4426950216293334961, -R86 ;  /* 0xbfb8aa3b1b567823 */ /* 0x040fe80000000856 */
[----:B------:R-:W-:Y:S01]  /*7f50*/  FFMA R86, R27, -1.925963033500011079e-08, R86 ;  /* 0xb2a570601b567823 */ /* 0x000fe20000000056 */
[----:B------:R-:W-:Y:S03]  /*7f60*/  FFMA.SAT R87, R24, -R177, 0.5 ;  /* 0x3f00000018577423 */ /* 0x000fe600000028b1 */
[----:B------:R4:W5:Y:S01]  /*7f70*/  MUFU.EX2 R201, R86 ;  /* 0x0000005600c97308 */ /* 0x0009620000000800 */
[----:B------:R-:W-:Y:S01]  /*7f80*/  FFMA.RM R143, R87, R169, 12582913 ;  /* 0x4b400001578f7423 */ /* 0x000fe200000040a9 */
[----:B---3--:R-:W-:Y:S03]  /*7f90*/  SHF.L.U32 R85, R160, 0x17, RZ ;  /* 0x00000017a0557819 */ /* 0x008fe600000006ff */
[----:B------:R-:W-:Y:S04]  /*7fa0*/  FADD R87, R143, -12583039 ;  /* 0xcb40007f8f577421 */ /* 0x000fe80000000000 */
[C---:B------:R-:W-:Y:S04]  /*7fb0*/  FFMA R87, R24.reuse, -1.4426950216293334961, -R87 ;  /* 0xbfb8aa3b18577823 */ /* 0x040fe80000000857 */
[----:B------:R-:W-:Y:S01]  /*7fc0*/  FFMA R87, R24, -1.925963033500011079e-08, R87 ;  /* 0xb2a5706018577823 */ /* 0x000fe20000000057 */
[----:B------:R-:W-:Y:S03]  /*7fd0*/  FFMA.SAT R88, R25, -R177, 0.5 ;  /* 0x3f00000019587423 */ /* 0x000fe600000028b1 */
[----:B------:R3:W5:Y:S01]  /*7fe0*/  MUFU.EX2 R202, R87 ;  /* 0x0000005700ca7308 */ /* 0x0007620000000800 */
[----:B------:R-:W-:Y:S01]  /*7ff0*/  FFMA.RM R142, R88, R169, 12582913 ;  /* 0x4b400001588e7423 */ /* 0x000fe200000040a9 */
[----:B----4-:R-:W-:Y:S03]  /*8000*/  SHF.L.U32 R86, R159, 0x17, RZ ;  /* 0x000000179f567819 */ /* 0x010fe600000006ff */
        /* <DEDUP_REMOVED lines=24> */
[C---:B------:R-:W-:Y:S03]  /*8190*/  FFMA.SAT R92, R29.reuse, -R177, 0.5 ;  /* 0x3f0000001d5c7423 */ /* 0x040fe600000028b1 */
[----:B------:R3:W5:Y:S01]  /*81a0*/  MUFU.EX2 R206, R91 ;  /* 0x0000005b00ce7308 */ /* 0x0007620000000800 */
[----:B------:R-:W-:Y:S01]  /*81b0*/  FFMA.RM R138, R92, R169, 12582913 ;  /* 0x4b4000015c8a7423 */ /* 0x000fe200000040a9 */
[----:B----4-:R-:W-:Y:S03]  /*81c0*/  SHF.L.U32 R90, R154, 0x17, RZ ;  /* 0x000000179a5a7819 */ /* 0x010fe600000006ff */
[----:B------:R-:W-:Y:S04]  /*81d0*/  FADD R92, R138, -12583039 ;  /* 0xcb40007f8a5c7421 */ /* 0x000fe80000000000 */
[C---:B------:R-:W-:Y:S04]  /*81e0*/  FFMA R92, R29.reuse, -1.4426950216293334961, -R92 ;  /* 0xbfb8aa3b1d5c7823 */ /* 0x040fe8000000085c */
[----:B------:R-:W-:Y:S01]  /*81f0*/  FFMA R92, R29, -1.925963033500011079e-08, R92 ;  /* 0xb2a570601d5c7823 */ /* 0x000fe2000000005c */
[C---:B------:R-:W-:Y:S03]  /*8200*/  FFMA.SAT R93, R30.reuse, -R177, 0.5 ;  /* 0x3f0000001e5d7423 */ /* 0x040fe600000028b1 */
        /* <DEDUP_REMOVED lines=31> */
[C---:B------:R-:W-:Y:S01]  /*8400*/  FADD R97, R133.reuse, -12583039 ;  /* 0xcb40007f85617421 */ /* 0x040fe20000000000 */
[----:B------:R-:W-:Y:S03]  /*8410*/  SHF.L.U32 R133, R133, 0x17, RZ ;  /* 0x0000001785857819 */ /* 0x000fe600000006ff */
[C---:B------:R-:W-:Y:S04]  /*8420*/  FFMA R97, R34.reuse, -1.4426950216293334961, -R97 ;  /* 0xbfb8aa3b22617823 */ /* 0x040fe80000000861 */
[----:B------:R-:W-:Y:S01]  /*8430*/  FFMA R97, R34, -1.925963033500011079e-08, R97 ;  /* 0xb2a5706022617823 */ /* 0x000fe20000000061 */
[C---:B------:R-:W-:Y:S03]  /*8440*/  FFMA.SAT R98, R39.reuse, -R177, 0.5 ;  /* 0x3f00000027627423 */ /* 0x040fe600000028b1 */
[----:B------:R-:W3:Y:S01]  /*8450*/  MUFU.EX2 R212, R97 ;  /* 0x0000006100d47308 */ /* 0x000ee20000000800 */
[----:B------:R-:W-:Y:S01]  /*8460*/  FFMA.RM R106, R98, R169, 12582913 ;  /* 0x4b400001626a7423 */ /* 0x000fe200000040a9 */
[----:B----4-:R-:W-:Y:S03]  /*8470*/  SHF.L.U32 R96, R144, 0x17, RZ ;  /* 0x0000001790607819 */ /* 0x010fe600000006ff */
[C---:B------:R-:W-:Y:S01]  /*8480*/  FADD R98, R106.reuse, -12583039 ;  /* 0xcb40007f6a627421 */ /* 0x040fe20000000000 */
[----:B------:R-:W-:Y:S03]  /*8490*/  SHF.L.U32 R106, R106, 0x17, RZ ;  /* 0x000000176a6a7819 */ /* 0x000fe600000006ff */
[C---:B------:R-:W-:Y:S04]  /*84a0*/  FFMA R98, R39.reuse, -1.4426950216293334961, -R98 ;  /* 0xbfb8aa3b27627823 */ /* 0x040fe80000000862 */
[----:B------:R-:W-:Y:S01]  /*84b0*/  FFMA R98, R39, -1.925963033500011079e-08, R98 ;  /* 0xb2a5706027627823 */ /* 0x000fe20000000062 */
[----:B------:R-:W-:Y:S03]  /*84c0*/  FFMA.SAT R99, R36, -R177, 0.5 ;  /* 0x3f00000024637423 */ /* 0x000fe600000028b1 */
[----:B------:R4:W3:Y:S01]  /*84d0*/  MUFU.EX2 R213, R98 ;  /* 0x0000006200d57308 */ /* 0x0008e20000000800 */
[----:B------:R-:W-:Y:S04]  /*84e0*/  FFMA.RM R132, R99, R169, 12582913 ;  /* 0x4b40000163847423 */ /* 0x000fe800000040a9 */
[C---:B------:R-:W-:Y:S01]  /*84f0*/  FADD R99, R132.reuse, -12583039 ;  /* 0xcb40007f84637421 */ /* 0x040fe20000000000 */
[----:B------:R-:W-:Y:S03]  /*8500*/  SHF.L.U32 R132, R132, 0x17, RZ ;  /* 0x0000001784847819 */ /* 0x000fe600000006ff */
[C---:B------:R-:W-:Y:S04]  /*8510*/  FFMA R99, R36.reuse, -1.4426950216293334961, -R99 ;  /* 0xbfb8aa3b24637823 */ /* 0x040fe80000000863 */
[----:B------:R-:W-:Y:S01]  /*8520*/  FFMA R99, R36, -1.925963033500011079e-08, R99 ;  /* 0xb2a5706024637823 */ /* 0x000fe20000000063 */
[----:B------:R-:W-:Y:S03]  /*8530*/  FFMA.SAT R100, R37, -R177, 0.5 ;  /* 0x3f00000025647423 */ /* 0x000fe600000028b1 */
[----:B------:R1:W3:Y:S01]  /*8540*/  MUFU.EX2 R214, R99 ;  /* 0x0000006300d67308 */ /* 0x0002e20000000800 */
        /* <DEDUP_REMOVED lines=8> */
[----:B------:R-:W-:Y:S01]  /*85d0*/  FFMA.RM R108, R101, R169, 12582913 ;  /* 0x4b400001656c7423 */ /* 0x000fe200000040a9 */
[----:B-1----:R-:W-:Y:S03]  /*85e0*/  SHF.L.U32 R99, R142, 0x17, RZ ;  /* 0x000000178e637819 */ /* 0x002fe600000006ff */
        /* <DEDUP_REMOVED lines=8> */
[----:B------:R-:W-:Y:S04]  /*8670*/  FADD R102, R107, -12583039 ;  /* 0xcb40007f6b667421 */ /* 0x000fe80000000000 */
[C---:B------:R-:W-:Y:S04]  /*8680*/  FFMA R102, R43.reuse, -1.4426950216293334961, -R102 ;  /* 0xbfb8aa3b2b667823 */ /* 0x040fe80000000866 */
[----:B------:R-:W-:Y:S01]  /*8690*/  FFMA R102, R43, -1.925963033500011079e-08, R102 ;  /* 0xb2a570602b667823 */ /* 0x000fe20000000066 */
[C---:B------:R-:W-:Y:S03]  /*86a0*/  FFMA.SAT R103, R40.reuse, -R177, 0.5 ;  /* 0x3f00000028677423 */ /* 0x040fe600000028b1 */
[----:B------:R4:W3:Y:S01]  /*86b0*/  MUFU.EX2 R217, R102 ;  /* 0x0000006600d97308 */ /* 0x0008e20000000800 */
[----:B------:R-:W-:Y:S01]  /*86c0*/  FFMA.RM R109, R103, R169, 12582913 ;  /* 0x4b400001676d7423 */ /* 0x000fe200000040a9 */
[----:B-1----:R-:W-:Y:S03]  /*86d0*/  SHF.L.U32 R101, R139, 0x17, RZ ;  /* 0x000000178b657819 */ /* 0x002fe600000006ff */
[----:B------:R-:W-:Y:S04]  /*86e0*/  FADD R103, R109, -12583039 ;  /* 0xcb40007f6d677421 */ /* 0x000fe80000000000 */
[C---:B------:R-:W-:Y:S04]  /*86f0*/  FFMA R103, R40.reuse, -1.4426950216293334961, -R103 ;  /* 0xbfb8aa3b28677823 */ /* 0x040fe80000000867 */
[----:B------:R-:W-:Y:S01]  /*8700*/  FFMA R103, R40, -1.925963033500011079e-08, R103 ;  /* 0xb2a5706028677823 */ /* 0x000fe20000000067 */
[C---:B------:R-:W-:Y:S03]  /*8710*/  FFMA.SAT R104, R41.reuse, -R177, 0.5 ;  /* 0x3f00000029687423 */ /* 0x040fe600000028b1 */
        /* <DEDUP_REMOVED lines=22> */
[----:B------:R-:W-:Y:S04]  /*8880*/  FFMA.SAT R64, R44, -R177, 0.5 ;  /* 0x3f0000002c407423 */ /* 0x000fe800000028b1 */
[----:B------:R-:W-:Y:S04]  /*8890*/  FFMA.RM R111, R64, R169, 12582913 ;  /* 0x4b400001406f7423 */ /* 0x000fe800000040a9 */
        /* <DEDUP_REMOVED lines=15> */
[C---:B------:R-:W-:Y:S01]  /*8990*/  FADD R68, R117.reuse, -12583039 ;  /* 0xcb40007f75447421 */ /* 0x040fe20000000000 */
[----:B------:R-:W-:Y:S03]  /*89a0*/  SHF.L.U32 R117, R117, 0x17, RZ ;  /* 0x0000001775757819 */ /* 0x000fe600000006ff */
        /* <DEDUP_REMOVED lines=10> */
[----:B------:R-:W-:Y:S04]  /*8a50*/  FADD R70, R115, -12583039 ;  /* 0xcb40007f73467421 */ /* 0x000fe80000000000 */
[C---:B------:R-:W-:Y:S04]  /*8a60*/  FFMA R70, R49.reuse, -1.4426950216293334961, -R70 ;  /* 0xbfb8aa3b31467823 */ /* 0x040fe80000000846 */
[----:B------:R-:W-:Y:S01]  /*8a70*/  FFMA R70, R49, -1.925963033500011079e-08, R70 ;  /* 0xb2a5706031467823 */ /* 0x000fe20000000046 */
[----:B------:R-:W-:Y:S03]  /*8a80*/  FFMA.SAT R71, R50, -R177, 0.5 ;  /* 0x3f00000032477423 */ /* 0x000fe600000028b1 */
[----:B------:R-:W-:Y:S01]  /*8a90*/  MUFU.EX2 R160, R70 ;  /* 0x0000004600a07308 */ /* 0x000fe20000000800 */
[----:B------:R-:W-:Y:S04]  /*8aa0*/  FFMA.RM R128, R71, R169, 12582913 ;  /* 0x4b40000147807423 */ /* 0x000fe800000040a9 */
[C---:B------:R-:W-:Y:S01]  /*8ab0*/  FADD R71, R128.reuse, -12583039 ;  /* 0xcb40007f80477421 */ /* 0x040fe20000000000 */
[----:B------:R-:W-:Y:S03]  /*8ac0*/  SHF.L.U32 R128, R128, 0x17, RZ ;  /* 0x0000001780807819 */ /* 0x000fe600000006ff */
[C---:B------:R-:W-:Y:S04]  /*8ad0*/  FFMA R71, R50.reuse, -1.4426950216293334961, -R71 ;  /* 0xbfb8aa3b32477823 */ /* 0x040fe80000000847 */
[----:B------:R-:W-:Y:S01]  /*8ae0*/  FFMA R71, R50, -1.925963033500011079e-08, R71 ;  /* 0xb2a5706032477823 */ /* 0x000fe20000000047 */
[C---:B------:R-:W-:Y:S03]  /*8af0*/  FFMA.SAT R72, R55.reuse, -R177, 0.5 ;  /* 0x3f00000037487423 */ /* 0x040fe600000028b1 */
        /* <DEDUP_REMOVED lines=46> */
[C---:B------:R-:W-:Y:S04]  /*8de0*/  FFMA.SAT R79, R58.reuse, -R177, 0.5 ;  /* 0x3f0000003a4f7423 */ /* 0x040fe800000028b1 */
        /* <DEDUP_REMOVED lines=15> */
[C---:B------:R-:W-:Y:S04]  /*8ee0*/  FFMA.SAT R82, R61.reuse, -R177, 0.5 ;  /* 0x3f0000003d527423 */ /* 0x040fe800000028b1 */
        /* <DEDUP_REMOVED lines=9> */
[----:B-1----:R-:W-:Y:S02]  /*8f80*/  FFMA.SAT R2, R67, -R177, 0.5 ;  /* 0x3f00000043027423 */ /* 0x002fe400000028b1 */
[----:B------:R1:W4:Y:S02]  /*8f90*/  MUFU.EX2 R177, R3 ;  /* 0x0000000300b17308 */ /* 0x0003240000000800 */
[----:B------:R-:W-:Y:S04]  /*8fa0*/  FFMA.RM R169, R2, R169, 12582913 ;  /* 0x4b40000102a97423 */ /* 0x000fe800000040a9 */
[----:B------:R-:W-:Y:S04]  /*8fb0*/  FADD R2, R169, -12583039 ;  /* 0xcb40007fa9027421 */ /* 0x000fe80000000000 */
[C---:B------:R-:W-:Y:S04]  /*8fc0*/  FFMA R2, R67.reuse, -1.4426950216293334961, -R2 ;  /* 0xbfb8aa3b43027823 */ /* 0x040fe80000000802 */
[----:B------:R-:W-:Y:S01]  /*8fd0*/  FFMA R2, R67, -1.925963033500011079e-08, R2 ;  /* 0xb2a5706043027823 */ /* 0x000fe20000000002 */
[----:B-1----:R-:W-:Y:S02]  /*8fe0*/  SHF.L.U32 R3, R168, 0x17, RZ ;  /* 0x00000017a8037819 */ /* 0x002fe400000006ff */
[----:B------:R1:W4:Y:S03]  /*8ff0*/  MUFU.EX2 R168, R64 ;  /* 0x0000004000a87308 */ /* 0x0003260000000800 */
[----:B------:R-:W-:Y:S07]  /*9000*/  FFMA R3, R178, R3, 1 ;  /* 0x3f800000b2037423 */ /* 0x000fee0000000003 */
[----:B------:R5:W-:Y:S01]  /*9010*/  MUFU.EX2 R178, R66 ;  /* 0x0000004200b27308 */ /* 0x000be20000000800 */
[----:B-1----:R-:W-:Y:S09]  /*9020*/  SHF.L.U32 R64, R167, 0x17, RZ ;  /* 0x00000017a7407819 */ /* 0x002ff200000006ff */
[----:B------:R1:W4:Y:S01]  /*9030*/  MUFU.EX2 R167, R65 ;  /* 0x0000004100a77308 */ /* 0x0003220000000800 */
[----:B------:R-:W-:Y:S01]  /*9040*/  FFMA R64, R179, R64, 1 ;  /* 0x3f800000b3407423 */ /* 0x000fe20000000040 */
[----:B-----5:R-:W-:Y:S08]  /*9050*/  IADD3 R66, PT, PT, R3, 0x1800000, RZ ;  /* 0x0180000003427810 */ /* 0x020ff00007ffe0ff */
[----:B------:R5:W4:Y:S01]  /*9060*/  MUFU.EX2 R179, R68 ;  /* 0x0000004400b37308 */ /* 0x000b220000000800 */
[----:B-1----:R-:W-:Y:S04]  /*9070*/  @!P1 IADD3 R65, PT, PT, R170, 0x1, RZ ;  /* 0x00000001aa419810 */ /* 0x002fe80007ffe0ff */
[C---:B------:R-:W-:Y:S04]  /*9080*/  @!P1 ISETP.NE.AND P0, PT, R65.reuse, 0x2, PT ;  /* 0x000000024100980c */ /* 0x040fe80003f05270 */
[----:B------:R-:W-:Y:S02]  /*9090*/  @!P1 SEL R170, R65, RZ, P0 ;  /* 0x000000ff41aa9207 */ /* 0x000fe40000000000 */
[----:B------:R-:W-:Y:S02]  /*90a0*/  @!P1 SEL R65, RZ, 0x1, P0 ;  /* 0x00000001ff419807 */ /* 0x000fe40000000000 */
[----:B-----5:R-:W-:Y:S02]  /*90b0*/  LOP3.LUT R68, R66, 0x7f800000, RZ, 0xc0, !PT ;  /* 0x7f80000042447812 */ /* 0x020fe400078ec0ff */
[----:B--2---:R-:W-:Y:S02]  /*90c0*/  @!P1 LOP3.LUT R84, R84, R65, RZ, 0x3c, !PT ;  /* 0x0000004154549212 */ /* 0x004fe400078e3cff */
[----:B------:R-:W-:Y:S02]  /*90d0*/  SHF.L.U32 R66, R165, 0x17, RZ ;  /* 0x00000017a5427819 */ /* 0x000fe400000006ff */
[----:B------:R1:W2:Y:S01]  /*90e0*/  MUFU.EX2 R165, R69 ;  /* 0x0000004500a57308 */ /* 0x0002a20000000800 */
[----:B------:R5:W-:Y:S01]  /*90f0*/  @!P1 STL [R1+0x1c], R84 ;  /* 0x00001c5401009387 */ /* 0x000be20000100800 */
[----:B------:R-:W-:Y:S02]  /*9100*/  SHF.L.U32 R65, R166, 0x17, RZ ;  /* 0x00000017a6417819 */ /* 0x000fe400000006ff */
[----:B------:R-:W-:Y:S02]  /*9110*/  ISETP.GT.U32.AND P0, PT, R68, 0x1ffffff, PT ;  /* 0x01ffffff4400780c */ /* 0x000fe40003f04070 */
[----:B------:R-:W-:Y:S01]  /*9120*/  SHF.L.U32 R68, R164, 0x17, RZ ;  /* 0x00000017a4447819 */ /* 0x000fe200000006ff */
[----:B------:R-:W-:Y:S01]  /*9130*/  FFMA R65, R180, R65, 1 ;  /* 0x3f800000b4417423 */ /* 0x000fe20000000041 */
[----:B------:R-:W-:Y:S03]  /*9140*/  FFMA R66, R181, R66, 1 ;  /* 0x3f800000b5427423 */ /* 0x000fe60000000042 */
[----:B------:R-:W-:Y:S01]  /*9150*/  FFMA R68, R182, R68, 1 ;  /* 0x3f800000b6447423 */ /* 0x000fe20000000044 */
[----:B-1----:R-:W-:Y:S05]  /*9160*/  SHF.L.U32 R69, R163, 0x17, RZ ;  /* 0x00000017a3457819 */ /* 0x002fea00000006ff */
[----:B------:R-:W-:Y:S01]  /*9170*/  FFMA R69, R183, R69, 1 ;  /* 0x3f800000b7457423 */ /* 0x000fe20000000045 */
[----:B-----5:R-:W-:Y:S05]  /*9180*/  SHF.L.U32 R84, R162, 0x17, RZ ;  /* 0x00000017a2547819 */ /* 0x020fea00000006ff */
[----:B------:R-:W-:Y:S01]  /*9190*/  FFMA R70, R184, R84, 1 ;  /* 0x3f800000b8467423 */ /* 0x000fe20000000054 */
[----:B------:R-:W-:Y:S01]  /*91a0*/  FFMA R84, R185, R85, 1 ;  /* 0x3f800000b9547423 */ /* 0x000fe20000000055 */
[----:B------:R-:W-:Y:S05]  /*91b0*/  SHF.L.U32 R85, R161, 0x17, RZ ;  /* 0x00000017a1557819 */ /* 0x000fea00000006ff */
[----:B------:R-:W-:Y:S01]  /*91c0*/  FFMA R71, R186, R85, 1 ;  /* 0x3f800000ba477423 */ /* 0x000fe20000000055 */
[----:B------:R-:W-:Y:S01]  /*91d0*/  FFMA R85, R187, R86, 1 ;  /* 0x3f800000bb557423 */ /* 0x000fe20000000056 */
[----:B------:R-:W-:Y:S01]  /*91e0*/  FFMA R86, R188, R87, 1 ;  /* 0x3f800000bc567423 */ /* 0x000fe20000000057 */
[----:B------:R-:W-:Y:S01]  /*91f0*/  FFMA R87, R189, R88, 1 ;  /* 0x3f800000bd577423 */ /* 0x000fe20000000058 */
[----:B------:R-:W-:Y:S01]  /*9200*/  SHF.L.U32 R88, R155, 0x17, RZ ;  /* 0x000000179b587819 */ /* 0x000fe200000006ff */
[----:B------:R-:W-:Y:S04]  /*9210*/  FFMA R72, R190, R89, 1 ;  /* 0x3f800000be487423 */ /* 0x000fe80000000059 */
[----:B------:R-:W-:Y:S01]  /*9220*/  FFMA R88, R191, R88, 1 ;  /* 0x3f800000bf587423 */ /* 0x000fe20000000058 */
[----:B------:R-:W-:Y:S01]  /*9230*/  FFMA R89, R192, R90, 1 ;  /* 0x3f800000c0597423 */ /* 0x000fe2000000005a */
[----:B------:R-:W-:Y:S01]  /*9240*/  FFMA R90, R193, R91, 1 ;  /* 0x3f800000c15a7423 */ /* 0x000fe2000000005b */
[----:B------:R-:W-:Y:S01]  /*9250*/  FFMA R73, R194, R92, 1 ;  /* 0x3f800000c2497423 */ /* 0x000fe2000000005c */
[----:B------:R-:W-:Y:S01]  /*9260*/  SHF.L.U32 R92, R149, 0x17, RZ ;  /* 0x00000017955c7819 */ /* 0x000fe200000006ff */
[----:B------:R-:W-:Y:S01]  /*9270*/  FFMA R91, R195, R93, 1 ;  /* 0x3f800000c35b7423 */ /* 0x000fe2000000005d */
[----:B------:R-:W-:Y:S03]  /*9280*/  SHF.L.U32 R93, R148, 0x17, RZ ;  /* 0x00000017945d7819 */ /* 0x000fe600000006ff */
[----:B------:R-:W-:Y:S02]  /*9290*/  FFMA R92, R196, R92, 1 ;  /* 0x3f800000c45c7423 */ /* 0x000fe4000000005c */
[----:B------:R-:W-:Y:S01]  /*92a0*/  FFMA R74, R197, R93, 1 ;  /* 0x3f800000c54a7423 */ /* 0x000fe2000000005d */
        /* <DEDUP_REMOVED lines=13> */
[----:B------:R-:W-:Y:S01]  /*9380*/  FFMA R102, R209, R104, 1 ;  /* 0x3f800000d1667423 */ /* 0x000fe20000000068 */
[----:B------:R-:W-:Y:S02]  /*9390*/  SHF.L.U32 R104, R134, 0x17, RZ ;  /* 0x0000001786687819 */ /* 0x000fe400000006ff */
[----:B------:R1:W5:Y:S01]  /*93a0*/  MUFU.EX2 R134, R78 ;  /* 0x0000004e00867308 */ /* 0x0003620000000800 */
[----:B------:R-:W-:Y:S05]  /*93b0*/  SHF.L.U32 R103, R135, 0x17, RZ ;  /* 0x0000001787677819 */ /* 0x000fea00000006ff */
[----:B------:R-:W-:Y:S04]  /*93c0*/  FFMA R103, R210, R103, 1 ;  /* 0x3f800000d2677423 */ /* 0x000fe80000000067 */
[----:B------:R4:W5:Y:S01]  /*93d0*/  MUFU.EX2 R135, R79 ;  /* 0x0000004f00877308 */ /* 0x0009620000000800 */
[----:B-1----:R-:W-:Y:S01]  /*93e0*/  FFMA R78, R211, R104, 1 ;  /* 0x3f800000d34e7423 */ /* 0x002fe20000000068 */
[----:B---3--:R-:W-:Y:S01]  /*93f0*/  FFMA R104, R212, R133, 1 ;  /* 0x3f800000d4687423 */ /* 0x008fe20000000085 */
[----:B------:R-:W-:Y:S01]  /*9400*/  FFMA R106, R213, R106, 1 ;  /* 0x3f800000d56a7423 */ /* 0x000fe2000000006a */
[----:B------:R-:W-:Y:S01]  /*9410*/  SHF.L.U32 R133, R107, 0x17, RZ ;  /* 0x000000176b857819 */ /* 0x000fe200000006ff */
[----:B----4-:R-:W-:Y:S01]  /*9420*/  FFMA R79, R214, R132, 1 ;  /* 0x3f800000d64f7423 */ /* 0x010fe20000000084 */
[----:B------:R-:W-:Y:S04]  /*9430*/  FFMA R107, R215, R131, 1 ;  /* 0x3f800000d76b7423 */ /* 0x000fe80000000083 */
[----:B------:R1:W3:Y:S01]  /*9440*/  MUFU.EX2 R132, R80 ;  /* 0x0000005000847308 */ /* 0x0002e20000000800 */
[----:B------:R-:W-:Y:S01]  /*9450*/  SHF.L.U32 R131, R109, 0x17, RZ ;  /* 0x000000176d837819 */ /* 0x000fe200000006ff */
[----:B------:R-:W-:Y:S01]  /*9460*/  FFMA R108, R216, R108, 1 ;  /* 0x3f800000d86c7423 */ /* 0x000fe2000000006c */
[----:B------:R-:W-:Y:S07]  /*9470*/  FFMA R109, R217, R133, 1 ;  /* 0x3f800000d96d7423 */ /* 0x000fee0000000085 */
[----:B------:R-:W-:Y:S01]  /*9480*/  MUFU.EX2 R133, R83 ;  /* 0x0000005300857308 */ /* 0x000fe20000000800 */
[----:B-1----:R-:W-:Y:S01]  /*9490*/  FFMA R80, R218, R131, 1 ;  /* 0x3f800000da507423 */ /* 0x002fe20000000083 */
[----:B------:R-:W-:Y:S01]  /*94a0*/  SHF.L.U32 R131, R110, 0x17, RZ ;  /* 0x000000176e837819 */ /* 0x000fe200000006ff */
[----:B------:R-:W-:Y:S01]  /*94b0*/  FFMA R110, R219, R130, 1 ;  /* 0x3f800000db6e7423 */ /* 0x000fe20000000082 */
[----:B------:R-:W-:Y:S01]  /*94c0*/  SHF.L.U32 R130, R111, 0x17, RZ ;  /* 0x000000176f827819 */ /* 0x000fe200000006ff */
[----:B------:R-:W-:Y:S01]  /*94d0*/  FFMA R111, R220, R129, 1 ;  /* 0x3f800000dc6f7423 */ /* 0x000fe20000000081 */
[----:B------:R-:W-:Y:S01]  /*94e0*/  SHF.L.U32 R129, R113, 0x17, RZ ;  /* 0x0000001771817819 */ /* 0x000fe200000006ff */
[----:B------:R-:W-:Y:S03]  /*94f0*/  FFMA R113, R177, R131, 1 ;  /* 0x3f800000b1717423 */ /* 0x000fe60000000083 */
[----:B------:R1:W4:Y:S02]  /*9500*/  MUFU.EX2 R131, R81 ;  /* 0x0000005100837308 */ /* 0x0003240000000800 */
[----:B-1----:R-:W-:Y:S01]  /*9510*/  FFMA R81, R168, R130, 1 ;  /* 0x3f800000a8517423 */ /* 0x002fe20000000082 */
[----:B------:R-:W-:Y:S01]  /*9520*/  SHF.L.U32 R130, R114, 0x17, RZ ;  /* 0x0000001772827819 */ /* 0x000fe200000006ff */
[----:B------:R-:W-:Y:S01]  /*9530*/  FFMA R114, R167, R129, 1 ;  /* 0x3f800000a7727423 */ /* 0x000fe20000000081 */
[----:B------:R-:W-:Y:S03]  /*9540*/  SHF.L.U32 R129, R115, 0x17, RZ ;  /* 0x0000001773817819 */ /* 0x000fe600000006ff */
[----:B------:R-:W-:Y:S02]  /*9550*/  FFMA R115, R178, R130, 1 ;  /* 0x3f800000b2737423 */ /* 0x000fe40000000082 */
[----:B------:R1:W4:Y:S02]  /*9560*/  MUFU.EX2 R130, R82 ;  /* 0x0000005200827308 */ /* 0x0003240000000800 */
[----:B-1----:R-:W-:Y:S01]  /*9570*/  FFMA R82, R179, R117, 1 ;  /* 0x3f800000b3527423 */ /* 0x002fe20000000075 */
[----:B--2---:R-:W-:Y:S01]  /*9580*/  FFMA R116, R165, R116, 1 ;  /* 0x3f800000a5747423 */ /* 0x004fe20000000074 */
[----:B------:R-:W-:Y:S01]  /*9590*/  FFMA R117, R160, R129, 1 ;  /* 0x3f800000a0757423 */ /* 0x000fe20000000081 */
[----:B------:R-:W-:Y:S01]  /*95a0*/  SHF.L.U32 R129, R118, 0x17, RZ ;  /* 0x0000001776817819 */ /* 0x000fe200000006ff */
[----:B------:R-:W-:Y:S01]  /*95b0*/  FFMA R83, R157, R128, 1 ;  /* 0x3f8000009d537423 */ /* 0x000fe20000000080 */
[----:B------:R-:W-:Y:S01]  /*95c0*/  FFMA R118, R154, R120, 1 ;  /* 0x3f8000009a767423 */ /* 0x000fe20000000078 */
[----:B------:R-:W-:Y:S01]  /*95d0*/  FFMA R119, R150, R119, 1 ;  /* 0x3f80000096777423 */ /* 0x000fe20000000077 */
[----:B------:R-:W-:Y:S01]  /*95e0*/  SHF.L.U32 R128, R121, 0x17, RZ ;  /* 0x0000001779807819 */ /* 0x000fe200000006ff */
[----:B------:R-:W-:Y:S01]  /*95f0*/  FFMA R120, R145, R129, 1 ;  /* 0x3f80000091787423 */ /* 0x000fe20000000081 */
[----:B------:R-:W-:Y:S01]  /*9600*/  FFMA R121, R142, R126, 1 ;  /* 0x3f8000008e797423 */ /* 0x000fe2000000007e */
[----:B------:R1:W2:Y:S02]  /*9610*/  MUFU.EX2 R129, R2 ;  /* 0x0000000200817308 */ /* 0x0002a40000000800 */
[----:B-1----:R-:W-:Y:S01]  /*9620*/  SHF.L.U32 R2, R122, 0x17, RZ ;  /* 0x000000177a027819 */ /* 0x002fe200000006ff */
[----:B------:R-:W-:Y:S01]  /*9630*/  FFMA R122, R139, R125, 1 ;  /* 0x3f8000008b7a7423 */ /* 0x000fe2000000007d */
[----:B------:R-:W-:Y:S03]  /*9640*/  FFMA R123, R136, R123, 1 ;  /* 0x3f800000887b7423 */ /* 0x000fe6000000007b */
[----:B-----5:R-:W-:Y:S01]  /*9650*/  FFMA R125, R134, R2, 1 ;  /* 0x3f800000867d7423 */ /* 0x020fe20000000002 */
[----:B------:R-:W-:Y:S01]  /*9660*/  SHF.L.U32 R2, R127, 0x17, RZ ;  /* 0x000000177f027819 */ /* 0x000fe200000006ff */
[----:B------:R-:W-:Y:S01]  /*9670*/  FFMA R126, R135, R128, 1 ;  /* 0x3f800000877e7423 */ /* 0x000fe20000000080 */
[----:B------:R-:W-:Y:S02]  /*9680*/  SHF.L.U32 R127, R112, 0x17, RZ ;  /* 0x00000017707f7819 */ /* 0x000fe400000006ff */
[----:B------:R-:W-:Y:S01]  /*9690*/  SHF.L.U32 R128, R97, 0x17, RZ ;  /* 0x0000001761807819 */ /* 0x000fe200000006ff */
[----:B---3--:R-:W-:Y:S01]  /*96a0*/  FFMA R97, R132, R2, 1 ;  /* 0x3f80000084617423 */ /* 0x008fe20000000002 */
[----:B------:R-:W-:Y:S01]  /*96b0*/  SHF.L.U32 R134, R169, 0x17, RZ ;  /* 0x00000017a9867819 */ /* 0x000fe200000006ff */
[----:B----4-:R-:W-:Y:S01]  /*96c0*/  FFMA R112, R131, R124, 1 ;  /* 0x3f80000083707423 */ /* 0x010fe2000000007c */
[----:B------:R-:W-:Y:S01]  /*96d0*/  FFMA R124, R130, R127, 1 ;  /* 0x3f800000827c7423 */ /* 0x000fe2000000007f */
[----:B------:R-:W-:Y:S02]  /*96e0*/  FFMA R127, R133, R128, 1 ;  /* 0x3f800000857f7423 */ /* 0x000fe40000000080 */
[----:B--2---:R-:W-:Y:S01]  /*96f0*/  FFMA R128, R129, R134, 1 ;  /* 0x3f80000081807423 */ /* 0x004fe20000000086 */
[----:B------:R-:W-:Y:S06]  /*9700*/  @P0 BRA `(.L_x_120) ;  /* 0x0000000000100947 */ /* 0x000fec0003800000 */
[----:B------:R-:W-:Y:S02]  /*9710*/  MOV R2, 0x9730 ;  /* 0x0000973000027802 */ /* 0x000fe40000000f00 */
[----:B------:R-:W-:Y:S05]  /*9720*/  CALL.REL.NOINC `($__internal_3_$__cuda_sm20_rcp_rn_f32_slowpath) ;  /* 0x0000005800a87944 */ /* 0x000fea0003c00000 */
[----:B------:R-:W-:Y:S01]  /*9730*/  MOV R129, R130 ;  /* 0x0000008200817202 */ /* 0x000fe20000000f00 */
[----:B------:R-:W-:Y:S05]  /*9740*/  BRA `(.L_x_121) ;  /* 0x0000000000107947 */ /* 0x000fea0003800000 */
.L_x_120:
[----:B------:R-:W1:Y:S02]  /*9750*/  MUFU.RCP R2, R3 ;  /* 0x0000000300027308 */ /* 0x000e640000001000 */
[----:B-1----:R-:W-:Y:S04]  /*9760*/  FFMA R3, R3, R2, -1 ;  /* 0xbf80000003037423 */ /* 0x002fe80000000002 */
[----:B------:R-:W-:Y:S04]  /*9770*/  FADD.FTZ R3, -R3, -RZ ;  /* 0x800000ff03037221 */ /* 0x000fe80000010100 */
[----:B------:R-:W-:Y:S07]  /*9780*/  FFMA R129, R2, R3, R2 ;  /* 0x0000000302817223 */ /* 0x000fee0000000002 */
.L_x_121:
[----:B------:R-:W-:Y:S05]  /*9790*/  BSYNC.RECONVERGENT B1 ;  /* 0x0000000000017941 */ /* 0x000fea0003800200 */
.L_x_119:
[----:B------:R-:W-:Y:S01]  /*97a0*/  VIADD R2, R64, 0x1800000 ;  /* 0x0180000040027836 */ /* 0x000fe20000000000 */
[----:B------:R-:W-:Y:S04]  /*97b0*/  BSSY.RECONVERGENT B1, `(.L_x_122) ;  /* 0x000000e000017945 */ /* 0x000fe80003800200 */
[----:B------:R-:W-:Y:S04]  /*97c0*/  LOP3.LUT R2, R2, 0x7f800000, RZ, 0xc0, !PT ;  /* 0x7f80000002027812 */ /* 0x000fe800078ec0ff */
[----:B------:R-:W-:Y:S11]  /*97d0*/  ISETP.GT.U32.AND P0, PT, R2, 0x1ffffff, PT ;  /* 0x01ffffff0200780c */ /* 0x000ff60003f04070 */
[----:B------:R-:W-:Y:S02]  /*97e0*/  @!UPT UIADD3 URZ, UPT, UPT, URZ, URZ, URZ ;  /* 0x000000fffffff290 */ /* 0x000fe4000fffe0ff */
[----:B------:R-:W-:Y:S05]  /*97f0*/  @P0 BRA `(.L_x_123) ;  /* 0x0000000000140947 */ /* 0x000fea0003800000 */
[----:B------:R-:W-:Y:S02]  /*9800*/  MOV R3, R64 ;  /* 0x0000004000037202 */ /* 0x000fe40000000f00 */
[----:B------:R-:W-:Y:S02]  /*9810*/  MOV R2, 0x9830 ;  /* 0x0000983000027802 */ /* 0x000fe40000000f00 */
[----:B------:R-:W-:Y:S05]  /*9820*/  CALL.REL.NOINC `($__internal_3_$__cuda_sm20_rcp_rn_f32_slowpath) ;  /* 0x0000005800687944 */ /* 0x000fea0003c00000 */
[----:B------:R-:W-:Y:S01]  /*9830*/  MOV R64, R130 ;  /* 0x0000008200407202 */ /* 0x000fe20000000f00 */
[----:B------:R-:W-:Y:S05]  /*9840*/  BRA `(.L_x_124) ;  /* 0x0000000000107947 */ /* 0x000fea0003800000 */
.L_x_123:
[----:B------:R-:W1:Y:S02]  /*9850*/  MUFU.RCP R2, R64 ;  /* 0x0000004000027308 */ /* 0x000e640000001000 */
[----:B-1----:R-:W-:Y:S04]  /*9860*/  FFMA R3, R64, R2, -1 ;  /* 0xbf80000040037423 */ /* 0x002fe80000000002 */
[----:B------:R-:W-:Y:S04]  /*9870*/  FADD.FTZ R3, -R3, -RZ ;  /* 0x800000ff03037221 */ /* 0x000fe80000010100 */
[----:B------:R-:W-:Y:S07]  /*9880*/  FFMA R64, R2, R3, R2 ;  /* 0x0000000302407223 */ /* 0x000fee0000000002 */
.L_x_124:
[----:B------:R-:W-:Y:S05]  /*9890*/  BSYNC.RECONVERGENT B1 ;  /* 0x0000000000017941 */ /* 0x000fea0003800200 */
.L_x_122:
        /* <DEDUP_REMOVED lines=11> */
.L_x_126:
[----:B------:R-:W1:Y:S02]  /*9950*/  MUFU.RCP R2, R65 ;  /* 0x0000004100027308 */ /* 0x000e640000001000 */
[----:B-1----:R-:W-:Y:S04]  /*9960*/  FFMA R3, R65, R2, -1 ;  /* 0xbf80000041037423 */ /* 0x002fe80000000002 */
[----:B------:R-:W-:Y:S04]  /*9970*/  FADD.FTZ R3, -R3, -RZ ;  /* 0x800000ff03037221 */ /* 0x000fe80000010100 */
[----:B------:R-:W-:Y:S07]  /*9980*/  FFMA R65, R2, R3, R2 ;  /* 0x0000000302417223 */ /* 0x000fee0000000002 */
.L_x_127:
[----:B------:R-:W-:Y:S05]  /*9990*/  BSYNC.RECONVERGENT B1 ;  /* 0x0000000000017941 */ /* 0x000fea0003800200 */
.L_x_125:
        /* <DEDUP_REMOVED lines=11> */
.L_x_129:
[----:B------:R-:W1:Y:S02]  /*9a50*/  MUFU.RCP R2, R66 ;  /* 0x0000004200027308 */ /* 0x000e640000001000 */
[----:B-1----:R-:W-:Y:S04]  /*9a60*/  FFMA R3, R66, R2, -1 ;  /* 0xbf80000042037423 */ /* 0x002fe80000000002 */
[----:B------:R-:W-:Y:S04]  /*9a70*/  FADD.FTZ R3, -R3, -RZ ;  /* 0x800000ff03037221 */ /* 0x000fe80000010100 */
[----:B------:R-:W-:Y:S07]  /*9a80*/  FFMA R66, R2, R3, R2 ;  /* 0x0000000302427223 */ /* 0x000fee0000000002 */
.L_x_130:
[----:B------:R-:W-:Y:S05]  /*9a90*/  BSYNC.RECONVERGENT B1 ;  /* 0x0000000000017941 */ /* 0x000fea0003800200 */
.L_x_128:
        /* <DEDUP_REMOVED lines=11> */
.L_x_132:
[----:B------:R-:W1:Y:S02]  /*9b50*/  MUFU.RCP R2, R68 ;  /* 0x0000004400027308 */ /* 0x000e640000001000 */
[----:B-1----:R-:W-:Y:S04]  /*9b60*/  FFMA R3, R68, R2, -1 ;  /* 0xbf80000044037423 */ /* 0x002fe80000000002 */
[----:B------:R-:W-:Y:S04]  /*9b70*/  FADD.FTZ R3, -R3, -RZ ;  /* 0x800000ff03037221 */ /* 0x000fe80000010100 */
[----:B------:R-:W-:Y:S07]  /*9b80*/  FFMA R68, R2, R3, R2 ;  /* 0x0000000302447223 */ /* 0x000fee0000000002 */
.L_x_133:
[----:B------:R-:W-:Y:S05]  /*9b90*/  BSYNC.RECONVERGENT B1 ;  /* 0x0000000000017941 */ /* 0x000fea0003800200 */
.L_x_131:
        /* <DEDUP_REMOVED lines=11> */
.L_x_135:
[----:B------:R-:W1:Y:S02]  /*9c50*/  MUFU.RCP R2, R69 ;  /* 0x0000004500027308 */ /* 0x000e640000001000 */
[----:B-1----:R-:W-:Y:S04]  /*9c60*/  FFMA R3, R69, R2, -1 ;  /* 0xbf80000045037423 */ /* 0x002fe80000000002 */
[----:B------:R-:W-:Y:S04]  /*9c70*/  FADD.FTZ R3, -R3, -RZ ;  /* 0x800000ff03037221 */ /* 0x000fe80000010100 */
[----:B------:R-:W-:Y:S07]  /*9c80*/  FFMA R69, R2, R3, R2 ;  /* 0x0000000302457223 */ /* 0x000fee0000000002 */
.L_x_136:
[----:B------:R-:W-:Y:S05]  /*9c90*/  BSYNC.RECONVERGENT B1 ;  /* 0x0000000000017941 */ /* 0x000fea0003800200 */
.L_x_134:
        /* <DEDUP_REMOVED lines=11> */
.L_x_138:
[----:B------:R-:W1:Y:S02]  /*9d50*/  MUFU.RCP R2, R70 ;  /* 0x0000004600027308 */ /* 0x000e640000001000 */
[----:B-1----:R-:W-:Y:S04]  /*9d60*/  FFMA R3, R70, R2, -1 ;  /* 0xbf80000046037423 */ /* 0x002fe80000000002 */
[----:B------:R-:W-:Y:S04]  /*9d70*/  FADD.FTZ R3, -R3, -RZ ;  /* 0x800000ff03037221 */ /* 0x000fe80000010100 */
[----:B------:R-:W-:Y:S07]  /*9d80*/  FFMA R70, R2, R3, R2 ;  /* 0x0000000302467223 */ /* 0x000fee0000000002 */
.L_x_139:
[----:B------:R-:W-:Y:S05]  /*9d90*/  BSYNC.RECONVERGENT B1 ;  /* 0x0000000000017941 */ /* 0x000fea0003800200 */
.L_x_137:
        /* <DEDUP_REMOVED lines=11> */
.L_x_141:
[----:B------:R-:W1:Y:S02]  /*9e50*/  MUFU.RCP R2, R84 ;  /* 0x0000005400027308 */ /* 0x000e640000001000 */
[----:B-1----:R-:W-:Y:S04]  /*9e60*/  FFMA R3, R84, R2, -1 ;  /* 0xbf80000054037423 */ /* 0x002fe80000000002 */
[----:B------:R-:W-:Y:S04]  /*9e70*/  FADD.FTZ R3, -R3, -RZ ;  /* 0x800000ff03037221 */ /* 0x000fe80000010100 */
[----:B------:R-:W-:Y:S07]  /*9e80*/  FFMA R84, R2, R3, R2 ;  /* 0x0000000302547223 */ /* 0x000fee0000000002 */
.L_x_142:
[----:B------:R-:W-:Y:S05]  /*9e90*/  BSYNC.RECONVERGENT B1 ;  /* 0x0000000000017941 */ /* 0x000fea0003800200 */
.L_x_140:
        /* <DEDUP_REMOVED lines=11> */
.L_x_144:
[----:B------:R-:W1:Y:S02]  /*9f50*/  MUFU.RCP R2, R71 ;  /* 0x0000004700027308 */ /* 0x000e640000001000 */
[----:B-1----:R-:W-:Y:S04]  /*9f60*/  FFMA R3, R71, R2, -1 ;  /* 0xbf80000047037423 */ /* 0x002fe80000000002 */
[----:B------:R-:W-:Y:S04]  /*9f70*/  FADD.FTZ R3, -R3, -RZ ;  /* 0x800000ff03037221 */ /* 0x000fe80000010100 */
[----:B------:R-:W-:Y:S07]  /*9f80*/  FFMA R71, R2, R3, R2 ;  /* 0x0000000302477223 */ /* 0x000fee0000000002 */
.L_x_145:
[----:B------:R-:W-:Y:S05]  /*9f90*/  BSYNC.RECONVERGENT B1 ;  /* 0x0000000000017941 */ /* 0x000fea0003800200 */
.L_x_143:
        /* <DEDUP_REMOVED lines=11> */
.L_x_147:
[----:B------:R-:W1:Y:S02]  /*a050*/  MUFU.RCP R2, R85 ;  /* 0x0000005500027308 */ /* 0x000e640000001000 */
[----:B-1----:R-:W-:Y:S04]  /*a060*/  FFMA R3, R85, R2, -1 ;  /* 0xbf80000055037423 */ /* 0x002fe80000000002 */
[----:B------:R-:W-:Y:S04]  /*a070*/  FADD.FTZ R3, -R3, -RZ ;  /* 0x800000ff03037221 */ /* 0x000fe80000010100 */
[----:B------:R-:W-:Y:S07]  /*a080*/  FFMA R85, R2, R3, R2 ;  /* 0x0000000302557223 */ /* 0x000fee0000000002 */
.L_x_148:
[----:B------:R-:W-:Y:S05]  /*a090*/  BSYNC.RECONVERGENT B1 ;  /* 0x0000000000017941 */ /* 0x000fea0003800200 */
.L_x_146:
        /* <DEDUP_REMOVED lines=11> */
.L_x_150:
[----:B------:R-:W1:Y:S02]  /*a150*/  MUFU.RCP R2, R86 ;  /* 0x0000005600027308 */ /* 0x000e640000001000 */
[----:B-1----:R-:W-:Y:S04]  /*a160*/  FFMA R3, R86, R2, -1 ;  /* 0xbf80000056037423 */ /* 0x002fe80000000002 */
[----:B------:R-:W-:Y:S04]  /*a170*/  FADD.FTZ R3, -R3, -RZ ;  /* 0x800000ff03037221 */ /* 0x000fe80000010100 */
[----:B------:R-:W-:Y:S07]  /*a180*/  FFMA R86, R2, R3, R2 ;  /* 0x0000000302567223 */ /* 0x000fee0000000002 */
.L_x_151:
[----:B------:R-:W-:Y:S05]  /*a190*/  BSYNC.RECONVERGENT B1 ;  /* 0x0000000000017941 */ /* 0x000fea0003800200 */
.L_x_149:
        /* <DEDUP_REMOVED lines=11> */
.L_x_153:
[----:B------:R-:W1:Y:S02]  /*a250*/  MUFU.RCP R2, R87 ;  /* 0x0000005700027308 */ /* 0x000e640000001000 */
[----:B-1----:R-:W-:Y:S04]  /*a260*/  FFMA R3, R87, R2, -1 ;  /* 0xbf80000057037423 */ /* 0x002fe80000000002 */
[----:B------:R-:W-:Y:S04]  /*a270*/  FADD.FTZ R3, -R3, -RZ ;  /* 0x800000ff03037221 */ /* 0x000fe80000010100 */
[----:B------:R-:W-:Y:S07]  /*a280*/  FFMA R87, R2, R3, R2 ;  /* 0x0000000302577223 */ /* 0x000fee0000000002 */
.L_x_154:
[----:B------:R-:W-:Y:S05]  /*a290*/  BSYNC.RECONVERGENT B1 ;  /* 0x0000000000017941 */ /* 0x000fea0003800200 */
.L_x_152:
        /* <DEDUP_REMOVED lines=11> */
.L_x_156:
[----:B------:R-:W1:Y:S02]  /*a350*/  MUFU.RCP R2, R72 ;  /* 0x0000004800027308 */ /* 0x000e640000001000 */
[----:B-1----:R-:W-:Y:S04]  /*a360*/  FFMA R3, R72, R2, -1 ;  /* 0xbf80000048037423 */ /* 0x002fe80000000002 */
[----:B------:R-:W-:Y:S04]  /*a370*/  FADD.FTZ R3, -R3, -RZ ;  /* 0x800000ff03037221 */ /* 0x000fe80000010100 */
[----:B------:R-:W-:Y:S07]  /*a380*/  FFMA R72, R2, R3, R2 ;  /* 0x0000000302487223 */ /* 0x000fee0000000002 */
.L_x_157:
[----:B------:R-:W-:Y:S05]  /*a390*/  BSYNC.RECONVERGENT B1 ;  /* 0x0000000000017941 */ /* 0x000fea0003800200 */
.L_x_155:
        /* <DEDUP_REMOVED lines=11> */
.L_x_159:
[----:B------:R-:W1:Y:S02]  /*a450*/  MUFU.RCP R2, R88 ;  /* 0x0000005800027308 */ /* 0x000e640000001000 */
[----:B-1----:R-:W-:Y:S04]  /*a460*/  FFMA R3, R88, R2, -1 ;  /* 0xbf80000058037423 */ /* 0x002fe80000000002 */
[----:B------:R-:W-:Y:S04]  /*a470*/  FADD.FTZ R3, -R3, -RZ ;  /* 0x800000ff03037221 */ /* 0x000fe80000010100 */
[----:B------:R-:W-:Y:S07]  /*a480*/  FFMA R88, R2, R3, R2 ;  /* 0x0000000302587223 */ /* 0x000fee0000000002 */
.L_x_160:
[----:B------:R-:W-:Y:S05]  /*a490*/  BSYNC.RECONVERGENT B1 ;  /* 0x0000000000017941 */ /* 0x000fea0003800200 */
.L_x_158:
        /* <DEDUP_REMOVED lines=11> */
.L_x_162:
[----:B------:R-:W1:Y:S02]  /*a550*/  MUFU.RCP R2, R89 ;  /* 0x0000005900027308 */ /* 0x000e640000001000 */
[----:B-1----:R-:W-:Y:S04]  /*a560*/  FFMA R3, R89, R2, -1 ;  /* 0xbf80000059037423 */ /* 0x002fe80000000002 */
[----:B------:R-:W-:Y:S04]  /*a570*/  FADD.FTZ R3, -R3, -RZ ;  /* 0x800000ff03037221 */ /* 0x000fe80000010100 */
[----:B------:R-:W-:Y:S07]  /*a580*/  FFMA R89, R2, R3, R2 ;  /* 0x0000000302597223 */ /* 0x000fee0000000002 */
.L_x_163:
[----:B------:R-:W-:Y:S05]  /*a590*/  BSYNC.RECONVERGENT B1 ;  /* 0x0000000000017941 */ /* 0x000fea0003800200 */
.L_x_161:
        /* <DEDUP_REMOVED lines=11> */
.L_x_165:
[----:B------:R-:W1:Y:S02]  /*a650*/  MUFU.RCP R2, R90 ;  /* 0x0000005a00027308 */ /* 0x000e640000001000 */
[----:B-1----:R-:W-:Y:S04]  /*a660*/  FFMA R3, R90, R2, -1 ;  /* 0xbf8000005a037423 */ /* 0x002fe80000000002 */
[----:B------:R-:W-:Y:S04]  /*a670*/  FADD.FTZ R3, -R3, -RZ ;  /* 0x800000ff03037221 */ /* 0x000fe80000010100 */
[----:B------:R-:W-:Y:S07]  /*a680*/  FFMA R90, R2, R3, R2 ;  /* 0x00000003025a7223 */ /* 0x000fee0000000002 */
.L_x_166:
[----:B------:R-:W-:Y:S05]  /*a690*/  BSYNC.RECONVERGENT B1 ;  /* 0x0000000000017941 */ /* 0x000fea0003800200 */
.L_x_164:
        /* <DEDUP_REMOVED lines=11> */
.L_x_168:
[----:B------:R-:W1:Y:S02]  /*a750*/  MUFU.RCP R2, R73 ;  /* 0x0000004900027308 */ /* 0x000e640000001000 */
[----:B-1----:R-:W-:Y:S04]  /*a760*/  FFMA R3, R73, R2, -1 ;  /* 0xbf80000049037423 */ /* 0x002fe80000000002 */
[----:B------:R-:W-:Y:S04]  /*a770*/  FADD.FTZ R3, -R3, -RZ ;  /* 0x800000ff03037221 */ /* 0x000fe80000010100 */
[----:B------:R-:W-:Y:S07]  /*a780*/  FFMA R73, R2, R3, R2 ;  /* 0x0000000302497223 */ /* 0x000fee0000000002 */
.L_x_169:
[----:B------:R-:W-:Y:S05]  /*a790*/  BSYNC.RECONVERGENT B1 ;  /* 0x0000000000017941 */ /* 0x000fea0003800200 */
.L_x_167:
        /* <DEDUP_REMOVED lines=11> */
.L_x_171:
[----:B------:R-:W1:Y:S02]  /*a850*/  MUFU.RCP R2, R91 ;  /* 0x0000005b00027308 */ /* 0x000e640000001000 */
[----:B-1----:R-:W-:Y:S04]  /*a860*/  FFMA R3, R91, R2, -1 ;  /* 0xbf8000005b037423 */ /* 0x002fe80000000002 */
[----:B------:R-:W-:Y:S04]  /*a870*/  FADD.FTZ R3, -R3, -RZ ;  /* 0x800000ff03037221 */ /* 0x000fe80000010100 */
[----:B------:R-:W-:Y:S07]  /*a880*/  FFMA R91, R2, R3, R2 ;  /* 0x00000003025b7223 */ /* 0x000fee0000000002 */
.L_x_172:
[----:B------:R-:W-:Y:S05]  /*a890*/  BSYNC.RECONVERGENT B1 ;  /* 0x0000000000017941 */ /* 0x000fea0003800200 */
.L_x_170:
        /* <DEDUP_REMOVED lines=11> */
.L_x_174:
[----:B------:R-:W1:Y:S02]  /*a950*/  MUFU.RCP R2, R92 ;  /* 0x0000005c00027308 */ /* 0x000e640000001000 */
[----:B-1----:R-:W-:Y:S04]  /*a960*/  FFMA R3, R92, R2, -1 ;  /* 0xbf8000005c037423 */ /* 0x002fe80000000002 */
[----:B------:R-:W-:Y:S04]  /*a970*/  FADD.FTZ R3, -R3, -RZ ;  /* 0x800000ff03037221 */ /* 0x000fe80000010100 */
[----:B------:R-:W-:Y:S07]  /*a980*/  FFMA R92, R2, R3, R2 ;  /* 0x00000003025c7223 */ /* 0x000fee0000000002 */
.L_x_175:
[----:B------:R-:W-:Y:S05]  /*a990*/  BSYNC.RECONVERGENT B1 ;  /* 0x0000000000017941 */ /* 0x000fea0003800200 */
.L_x_173:
        /* <DEDUP_REMOVED lines=11> */
.L_x_177:
[----:B------:R-:W1:Y:S02]  /*aa50*/  MUFU.RCP R2, R74 ;  /* 0x0000004a00027308 */ /* 0x000e640000001000 */
[----:B-1----:R-:W-:Y:S04]  /*aa60*/  FFMA R3, R74, R2, -1 ;  /* 0xbf8000004a037423 */ /* 0x002fe80000000002 */
[----:B------:R-:W-:Y:S04]  /*aa70*/  FADD.FTZ R3, -R3, -RZ ;  /* 0x800000ff03037221 */ /* 0x000fe80000010100 */
[----:B------:R-:W-:Y:S07]  /*aa80*/  FFMA R74, R2, R3, R2 ;  /* 0x00000003024a7223 */ /* 0x000fee0000000002 */
.L_x_178:
[----:B------:R-:W-:Y:S05]  /*aa90*/  BSYNC.RECONVERGENT B1 ;  /* 0x0000000000017941 */ /* 0x000fea0003800200 */
.L_x_176:
        /* <DEDUP_REMOVED lines=11> */
.L_x_180:
[----:B------:R-:W1:Y:S02]  /*ab50*/  MUFU.RCP R2, R93 ;  /* 0x0000005d00027308 */ /* 0x000e640000001000 */
[----:B-1----:R-:W-:Y:S04]  /*ab60*/  FFMA R3, R93, R2, -1 ;  /* 0xbf8000005d037423 */ /* 0x002fe80000000002 */
[----:B------:R-:W-:Y:S04]  /*ab70*/  FADD.FTZ R3, -R3, -RZ ;  /* 0x800000ff03037221 */ /* 0x000fe80000010100 */
[----:B------:R-:W-:Y:S07]  /*ab80*/  FFMA R93, R2, R3, R2 ;  /* 0x00000003025d7223 */ /* 0x000fee0000000002 */
.L_x_181:
[----:B------:R-:W-:Y:S05]  /*ab90*/  BSYNC.RECONVERGENT B1 ;  /* 0x0000000000017941 */ /* 0x000fea0003800200 */
.L_x_179:
        /* <DEDUP_REMOVED lines=11> */
.L_x_183:
[----:B------:R-:W1:Y:S02]  /*ac50*/  MUFU.RCP R2, R94 ;  /* 0x0000005e00027308 */ /* 0x000e640000001000 */
[----:B-1----:R-:W-:Y:S04]  /*ac60*/  FFMA R3, R94, R2, -1 ;  /* 0xbf8000005e037423 */ /* 0x002fe80000000002 */
[----:B------:R-:W-:Y:S04]  /*ac70*/  FADD.FTZ R3, -R3, -RZ ;  /* 0x800000ff03037221 */ /* 0x000fe80000010100 */
[----:B------:R-:W-:Y:S07]  /*ac80*/  FFMA R94, R2, R3, R2 ;  /* 0x00000003025e7223 */ /* 0x000fee0000000002 */
.L_x_184:
[----:B------:R-:W-:Y:S05]  /*ac90*/  BSYNC.RECONVERGENT B1 ;  /* 0x0000000000017941 */ /* 0x000fea0003800200 */
.L_x_182:
        /* <DEDUP_REMOVED lines=11> */
.L_x_186:
[----:B------:R-:W1:Y:S02]  /*ad50*/  MUFU.RCP R2, R75 ;  /* 0x0000004b00027308 */ /* 0x000e640000001000 */
[----:B-1----:R-:W-:Y:S04]  /*ad60*/  FFMA R3, R75, R2, -1 ;  /* 0xbf8000004b037423 */ /* 0x002fe80000000002 */
[----:B------:R-:W-:Y:S04]  /*ad70*/  FADD.FTZ R3, -R3, -RZ ;  /* 0x800000ff03037221 */ /* 0x000fe80000010100 */
[----:B------:R-:W-:Y:S07]  /*ad80*/  FFMA R75, R2, R3, R2 ;  /* 0x00000003024b7223 */ /* 0x000fee0000000002 */
.L_x_187:
[----:B------:R-:W-:Y:S05]  /*ad90*/  BSYNC.RECONVERGENT B1 ;  /* 0x0000000000017941 */ /* 0x000fea0003800200 */
.L_x_185:
        /* <DEDUP_REMOVED lines=11> */
.L_x_189:
[----:B------:R-:W1:Y:S02]  /*ae50*/  MUFU.RCP R2, R95 ;  /* 0x0000005f00027308 */ /* 0x000e640000001000 */
[----:B-1----:R-:W-:Y:S04]  /*ae60*/  FFMA R3, R95, R2, -1 ;  /* 0xbf8000005f037423 */ /* 0x002fe80000000002 */
[----:B------:R-:W-:Y:S04]  /*ae70*/  FADD.FTZ R3, -R3, -RZ ;  /* 0x800000ff03037221 */ /* 0x000fe80000010100 */
[----:B------:R-:W-:Y:S07]  /*ae80*/  FFMA R95, R2, R3, R2 ;  /* 0x00000003025f7223 */ /* 0x000fee0000000002 */
.L_x_190:
[----:B------:R-:W-:Y:S05]  /*ae90*/  BSYNC.RECONVERGENT B1 ;  /* 0x0000000000017941 */ /* 0x000fea0003800200 */
.L_x_188:
        /* <DEDUP_REMOVED lines=11> */
.L_x_192:
[----:B------:R-:W1:Y:S02]  /*af50*/  MUFU.RCP R2, R96 ;  /* 0x0000006000027308 */ /* 0x000e640000001000 */
[----:B-1----:R-:W-:Y:S04]  /*af60*/  FFMA R3, R96, R2, -1 ;  /* 0xbf80000060037423 */ /* 0x002fe80000000002 */
[----:B------:R-:W-:Y:S04]  /*af70*/  FADD.FTZ R3, -R3, -RZ ;  /* 0x800000ff03037221 */ /* 0x000fe80000010100 */
[----:B------:R-:W-:Y:S07]  /*af80*/  FFMA R96, R2, R3, R2 ;  /* 0x0000000302607223 */ /* 0x000fee0000000002 */
.L_x_193:
[----:B------:R-:W-:Y:S05]  /*af90*/  BSYNC.RECONVERGENT B1 ;  /* 0x0000000000017941 */ /* 0x000fea0003800200 */
.L_x_191:
        /* <DEDUP_REMOVED lines=11> */
.L_x_195:
[----:B------:R-:W1:Y:S02]  /*b050*/  MUFU.RCP R2, R98 ;  /* 0x0000006200027308 */ /* 0x000e640000001000 */
[----:B-1----:R-:W-:Y:S04]  /*b060*/  FFMA R3, R98, R2, -1 ;  /* 0xbf80000062037423 */ /* 0x002fe80000000002 */
[----:B------:R-:W-:Y:S04]  /*b070*/  FADD.FTZ R3, -R3, -RZ ;  /* 0x800000ff03037221 */ /* 0x000fe80000010100 */
[----:B------:R-:W-:Y:S07]  /*b080*/  FFMA R98, R2, R3, R2 ;  /* 0x0000000302627223 */ /* 0x000fee0000000002 */
.L_x_196:
[----:B------:R-:W-:Y:S05]  /*b090*/  BSYNC.RECONVERGENT B1 ;  /* 0x0000000000017941 */ /* 0x000fea0003800200 */
.L_x_194:
        /* <DEDUP_REMOVED lines=11> */
.L_x_198:
[----:B------:R-:W1:Y:S02]  /*b150*/  MUFU.RCP R2, R76 ;  /* 0x0000004c00027308 */ /* 0x000e640000001000 */
[----:B-1----:R-:W-:Y:S04]  /*b160*/  FFMA R3, R76, R2, -1 ;  /* 0xbf8000004c037423 */ /* 0x002fe80000000002 */
[----:B------:R-:W-:Y:S04]  /*b170*/  FADD.FTZ R3, -R3, -RZ ;  /* 0x800000ff03037221 */ /* 0x000fe80000010100 */
[----:B------:R-:W-:Y:S07]  /*b180*/  FFMA R76, R2, R3, R2 ;  /* 0x00000003024c7223 */ /* 0x000fee0000000002 */
.L_x_199:
[----:B------:R-:W-:Y:S05]  /*b190*/  BSYNC.RECONVERGENT B1 ;  /* 0x0000000000017941 */ /* 0x000fea0003800200 */
.L_x_197:
        /* <DEDUP_REMOVED lines=11> */
.L_x_201:
[----:B------:R-:W1:Y:S02]  /*b250*/  MUFU.RCP R2, R99 ;  /* 0x0000006300027308 */ /* 0x000e640000001000 */
[----:B-1----:R-:W-:Y:S04]  /*b260*/  FFMA R3, R99, R2, -1 ;  /* 0xbf80000063037423 */ /* 0x002fe80000000002 */
[----:B------:R-:W-:Y:S04]  /*b270*/  FADD.FTZ R3, -R3, -RZ ;  /* 0x800000ff03037221 */ /* 0x000fe80000010100 */
[----:B------:R-:W-:Y:S07]  /*b280*/  FFMA R99, R2, R3, R2 ;  /* 0x0000000302637223 */ /* 0x000fee0000000002 */
.L_x_202:
[----:B------:R-:W-:Y:S05]  /*b290*/  BSYNC.RECONVERGENT B1 ;  /* 0x0000000000017941 */ /* 0x000fea0003800200 */
.L_x_200:
        /* <DEDUP_REMOVED lines=11> */
.L_x_204:
[----:B------:R-:W1:Y:S02]  /*b350*/  MUFU.RCP R2, R100 ;  /* 0x0000006400027308 */ /* 0x000e640000001000 */
[----:B-1----:R-:W-:Y:S04]  /*b360*/  FFMA R3, R100, R2, -1 ;  /* 0xbf80000064037423 */ /* 0x002fe80000000002 */
[----:B------:R-:W-:Y:S04]  /*b370*/  FADD.FTZ R3, -R3, -RZ ;  /* 0x800000ff03037221 */ /* 0x000fe80000010100 */
[----:B------:R-:W-:Y:S07]  /*b380*/  FFMA R100, R2, R3, R2 ;  /* 0x0000000302647223 */ /* 0x000fee0000000002 */
.L_x_205:
[----:B------:R-:W-:Y:S05]  /*b390*/  BSYNC.RECONVERGENT B1 ;  /* 0x0000000000017941 */ /* 0x000fea0003800200 */
.L_x_203:
        /* <DEDUP_REMOVED lines=11> */
.L_x_207:
[----:B------:R-:W1:Y:S02]  /*b450*/  MUFU.RCP R2, R101 ;  /* 0x0000006500027308 */ /* 0x000e640000001000 */
[----:B-1----:R-:W-:Y:S04]  /*b460*/  FFMA R3, R101, R2, -1 ;  /* 0xbf80000065037423 */ /* 0x002fe80000000002 */
[----:B------:R-:W-:Y:S04]  /*b470*/  FADD.FTZ R3, -R3, -RZ ;  /* 0x800000ff03037221 */ /* 0x000fe80000010100 */
[----:B------:R-:W-:Y:S07]  /*b480*/  FFMA R101, R2, R3, R2 ;  /* 0x0000000302657223 */ /* 0x000fee0000000002 */
.L_x_208:
[----:B------:R-:W-:Y:S05]  /*b490*/  BSYNC.RECONVERGENT B1 ;  /* 0x0000000000017941 */ /* 0x000fea0003800200 */
.L_x_206:
        /* <DEDUP_REMOVED lines=11> */
.L_x_210:
[----:B------:R-:W1:Y:S02]  /*b550*/  MUFU.RCP R2, R77 ;  /* 0x0000004d00027308 */ /* 0x000e640000001000 */
[----:B-1----:R-:W-:Y:S04]  /*b560*/  FFMA R3, R77, R2, -1 ;  /* 0xbf8000004d037423 */ /* 0x002fe80000000002 */
[----:B------:R-:W-:Y:S04]  /*b570*/  FADD.FTZ R3, -R3, -RZ ;  /* 0x800000ff03037221 */ /* 0x000fe80000010100 */
[----:B------:R-:W-:Y:S07]  /*b580*/  FFMA R77, R2, R3, R2 ;  /* 0x00000003024d7223 */ /* 0x000fee0000000002 */
.L_x_211:
[----:B------:R-:W-:Y:S05]  /*b590*/  BSYNC.RECONVERGENT B1 ;  /* 0x0000000000017941 */ /* 0x000fea0003800200 */
.L_x_209:
        /* <DEDUP_REMOVED lines=11> */
.L_x_213:
[----:B------:R-:W1:Y:S02]  /*b650*/  MUFU.RCP R2, R102 ;  /* 0x0000006600027308 */ /* 0x000e640000001000 */
[----:B-1----:R-:W-:Y:S04]  /*b660*/  FFMA R3, R102, R2, -1 ;  /* 0xbf80000066037423 */ /* 0x002fe80000000002 */
[----:B------:R-:W-:Y:S04]  /*b670*/  FADD.FTZ R3, -R3, -RZ ;  /* 0x800000ff03037221 */ /* 0x000fe80000010100 */
[----:B------:R-:W-:Y:S07]  /*b680*/  FFMA R102, R2, R3, R2 ;  /* 0x0000000302667223 */ /* 0x000fee0000000002 */
.L_x_214:
[----:B------:R-:W-:Y:S05]  /*b690*/  BSYNC.RECONVERGENT B1 ;  /* 0x0000000000017941 */ /* 0x000fea0003800200 */
.L_x_212:
        /* <DEDUP_REMOVED lines=11> */
.L_x_216:
[----:B------:R-:W1:Y:S02]  /*b750*/  MUFU.RCP R2, R103 ;  /* 0x0000006700027308 */ /* 0x000e640000001000 */
[----:B-1----:R-:W-:Y:S04]  /*b760*/  FFMA R3, R103, R2, -1 ;  /* 0xbf80000067037423 */ /* 0x002fe80000000002 */
[----:B------:R-:W-:Y:S04]  /*b770*/  FADD.FTZ R3, -R3, -RZ ;  /* 0x800000ff03037221 */ /* 0x000fe80000010100 */
[----:B------:R-:W-:Y:S07]  /*b780*/  FFMA R103, R2, R3, R2 ;  /* 0x0000000302677223 */ /* 0x000fee0000000002 */
.L_x_217:
[----:B------:R-:W-:Y:S05]  /*b790*/  BSYNC.RECONVERGENT B1 ;  /* 0x0000000000017941 */ /* 0x000fea0003800200 */
.L_x_215:
        /* <DEDUP_REMOVED lines=11> */
.L_x_219:
[----:B------:R-:W1:Y:S02]  /*b850*/  MUFU.RCP R2, R78 ;  /* 0x0000004e00027308 */ /* 0x000e640000001000 */
[----:B-1----:R-:W-:Y:S04]  /*b860*/  FFMA R3, R78, R2, -1 ;  /* 0xbf8000004e037423 */ /* 0x002fe80000000002 */
[----:B------:R-:W-:Y:S04]  /*b870*/  FADD.FTZ R3, -R3, -RZ ;  /* 0x800000ff03037221 */ /* 0x000fe80000010100 */
[----:B------:R-:W-:Y:S07]  /*b880*/  FFMA R78, R2, R3, R2 ;  /* 0x00000003024e7223 */ /* 0x000fee0000000002 */
.L_x_220:
[----:B------:R-:W-:Y:S05]  /*b890*/  BSYNC.RECONVERGENT B1 ;  /* 0x0000000000017941 */ /* 0x000fea0003800200 */
.L_x_218:
        /* <DEDUP_REMOVED lines=11> */
.L_x_222:
[----:B------:R-:W1:Y:S02]  /*b950*/  MUFU.RCP R2, R104 ;  /* 0x0000006800027308 */ /* 0x000e640000001000 */
[----:B-1----:R-:W-:Y:S04]  /*b960*/  FFMA R3, R104, R2, -1 ;  /* 0xbf80000068037423 */ /* 0x002fe80000000002 */
[----:B------:R-:W-:Y:S04]  /*b970*/  FADD.FTZ R3, -R3, -RZ ;  /* 0x800000ff03037221 */ /* 0x000fe80000010100 */
[----:B------:R-:W-:Y:S07]  /*b980*/  FFMA R104, R2, R3, R2 ;  /* 0x0000000302687223 */ /* 0x000fee0000000002 */
.L_x_223:
[----:B------:R-:W-:Y:S05]  /*b990*/  BSYNC.RECONVERGENT B1 ;  /* 0x0000000000017941 */ /* 0x000fea0003800200 */
.L_x_221:
        /* <DEDUP_REMOVED lines=11> */
.L_x_225:
[----:B------:R-:W1:Y:S02]  /*ba50*/  MUFU.RCP R2, R106 ;  /* 0x0000006a00027308 */ /* 0x000e640000001000 */
[----:B-1----:R-:W-:Y:S04]  /*ba60*/  FFMA R3, R106, R2, -1 ;  /* 0xbf8000006a037423 */ /* 0x002fe80000000002 */
[----:B------:R-:W-:Y:S04]  /*ba70*/  FADD.FTZ R3, -R3, -RZ ;  /* 0x800000ff03037221 */ /* 0x000fe80000010100 */
[----:B------:R-:W-:Y:S07]  /*ba80*/  FFMA R106, R2, R3, R2 ;  /* 0x00000003026a7223 */ /* 0x000fee0000000002 */
.L_x_226:
[----:B------:R-:W-:Y:S05]  /*ba90*/  BSYNC.RECONVERGENT B1 ;  /* 0x0000000000017941 */ /* 0x000fea0003800200 */
.L_x_224:
        /* <DEDUP_REMOVED lines=11> */
.L_x_228:
[----:B------:R-:W1:Y:S02]  /*bb50*/  MUFU.RCP R2, R79 ;  /* 0x0000004f00027308 */ /* 0x000e640000001000 */
[----:B-1----:R-:W-:Y:S04]  /*bb60*/  FFMA R3, R79, R2, -1 ;  /* 0xbf8000004f037423 */ /* 0x002fe80000000002 */
[----:B------:R-:W-:Y:S04]  /*bb70*/  FADD.FTZ R3, -R3, -RZ ;  /* 0x800000ff03037221 */ /* 0x000fe80000010100 */
[----:B------:R-:W-:Y:S07]  /*bb80*/  FFMA R79, R2, R3, R2 ;  /* 0x00000003024f7223 */ /* 0x000fee0000000002 */
.L_x_229:
[----:B------:R-:W-:Y:S05]  /*bb90*/  BSYNC.RECONVERGENT B1 ;  /* 0x0000000000017941 */ /* 0x000fea0003800200 */
.L_x_227:
        /* <DEDUP_REMOVED lines=11> */
.L_x_231:
[----:B------:R-:W1:Y:S02]  /*bc50*/  MUFU.RCP R2, R107 ;  /* 0x0000006b00027308 */ /* 0x000e640000001000 */
[----:B-1----:R-:W-:Y:S04]  /*bc60*/  FFMA R3, R107, R2, -1 ;  /* 0xbf8000006b037423 */ /* 0x002fe80000000002 */
[----:B------:R-:W-:Y:S04]  /*bc70*/  FADD.FTZ R3, -R3, -RZ ;  /* 0x800000ff03037221 */ /* 0x000fe80000010100 */
[----:B------:R-:W-:Y:S07]  /*bc80*/  FFMA R107, R2, R3, R2 ;  /* 0x00000003026b7223 */ /* 0x000fee0000000002 */
.L_x_232:
[----:B------:R-:W-:Y:S05]  /*bc90*/  BSYNC.RECONVERGENT B1 ;  /* 0x0000000000017941 */ /* 0x000fea0003800200 */
.L_x_230:
        /* <DEDUP_REMOVED lines=11> */
.L_x_234:
[----:B------:R-:W1:Y:S02]  /*bd50*/  MUFU.RCP R2, R108 ;  /* 0x0000006c00027308 */ /* 0x000e640000001000 */
[----:B-1----:R-:W-:Y:S04]  /*bd60*/  FFMA R3, R108, R2, -1 ;  /* 0xbf8000006c037423 */ /* 0x002fe80000000002 */
[----:B------:R-:W-:Y:S04]  /*bd70*/  FADD.FTZ R3, -R3, -RZ ;  /* 0x800000ff03037221 */ /* 0x000fe80000010100 */
[----:B------:R-:W-:Y:S07]  /*bd80*/  FFMA R108, R2, R3, R2 ;  /* 0x00000003026c7223 */ /* 0x000fee0000000002 */
.L_x_235:
[----:B------:R-:W-:Y:S05]  /*bd90*/  BSYNC.RECONVERGENT B1 ;  /* 0x0000000000017941 */ /* 0x000fea0003800200 */
.L_x_233:
        /* <DEDUP_REMOVED lines=11> */
.L_x_237:
[----:B------:R-:W1:Y:S02]  /*be50*/  MUFU.RCP R2, R109 ;  /* 0x0000006d00027308 */ /* 0x000e640000001000 */
[----:B-1----:R-:W-:Y:S04]  /*be60*/  FFMA R3, R109, R2, -1 ;  /* 0xbf8000006d037423 */ /* 0x002fe80000000002 */
[----:B------:R-:W-:Y:S04]  /*be70*/  FADD.FTZ R3, -R3, -RZ ;  /* 0x800000ff03037221 */ /* 0x000fe80000010100 */
[----:B------:R-:W-:Y:S07]  /*be80*/  FFMA R109, R2, R3, R2 ;  /* 0x00000003026d7223 */ /* 0x000fee0000000002 */
.L_x_238:
[----:B------:R-:W-:Y:S05]  /*be90*/  BSYNC.RECONVERGENT B1 ;  /* 0x0000000000017941 */ /* 0x000fea0003800200 */
.L_x_236:
        /* <DEDUP_REMOVED lines=11> */
.L_x_240:
[----:B------:R-:W1:Y:S02]  /*bf50*/  MUFU.RCP R2, R80 ;  /* 0x0000005000027308 */ /* 0x000e640000001000 */
[----:B-1----:R-:W-:Y:S04]  /*bf60*/  FFMA R3, R80, R2, -1 ;  /* 0xbf80000050037423 */ /* 0x002fe80000000002 */
[----:B------:R-:W-:Y:S04]  /*bf70*/  FADD.FTZ R3, -R3, -RZ ;  /* 0x800000ff03037221 */ /* 0x000fe80000010100 */
[----:B------:R-:W-:Y:S07]  /*bf80*/  FFMA R80, R2, R3, R2 ;  /* 0x0000000302507223 */ /* 0x000fee0000000002 */
.L_x_241:
[----:B------:R-:W-:Y:S05]  /*bf90*/  BSYNC.RECONVERGENT B1 ;  /* 0x0000000000017941 */ /* 0x000fea0003800200 */
.L_x_239:
        /* <DEDUP_REMOVED lines=11> */
.L_x_243:
[----:B------:R-:W1:Y:S02]  /*c050*/  MUFU.RCP R2, R110 ;  /* 0x0000006e00027308 */ /* 0x000e640000001000 */
[----:B-1----:R-:W-:Y:S04]  /*c060*/  FFMA R3, R110, R2, -1 ;  /* 0xbf8000006e037423 */ /* 0x002fe80000000002 */
[----:B------:R-:W-:Y:S04]  /*c070*/  FADD.FTZ R3, -R3, -RZ ;  /* 0x800000ff03037221 */ /* 0x000fe80000010100 */
[----:B------:R-:W-:Y:S07]  /*c080*/  FFMA R110, R2, R3, R2 ;  /* 0x00000003026e7223 */ /* 0x000fee0000000002 */
.L_x_244:
[----:B------:R-:W-:Y:S05]  /*c090*/  BSYNC.RECONVERGENT B1 ;  /* 0x0000000000017941 */ /* 0x000fea0003800200 */
.L_x_242:
        /* <DEDUP_REMOVED lines=11> */
.L_x_246:
[----:B------:R-:W1:Y:S02]  /*c150*/  MUFU.RCP R2, R111 ;  /* 0x0000006f00027308 */ /* 0x000e640000001000 */
[----:B-1----:R-:W-:Y:S04]  /*c160*/  FFMA R3, R111, R2, -1 ;  /* 0xbf8000006f037423 */ /* 0x002fe80000000002 */
[----:B------:R-:W-:Y:S04]  /*c170*/  FADD.FTZ R3, -R3, -RZ ;  /* 0x800000ff03037221 */ /* 0x000fe80000010100 */
[----:B------:R-:W-:Y:S07]  /*c180*/  FFMA R111, R2, R3, R2 ;  /* 0x00000003026f7223 */ /* 0x000fee0000000002 */
.L_x_247:
[----:B------:R-:W-:Y:S05]  /*c190*/  BSYNC.RECONVERGENT B1 ;  /* 0x0000000000017941 */ /* 0x000fea0003800200 */
.L_x_245:
        /* <DEDUP_REMOVED lines=11> */
.L_x_249:
[----:B------:R-:W1:Y:S02]  /*c250*/  MUFU.RCP R2, R113 ;  /* 0x0000007100027308 */ /* 0x000e640000001000 */
[----:B-1----:R-:W-:Y:S04]  /*c260*/  FFMA R3, R113, R2, -1 ;  /* 0xbf80000071037423 */ /* 0x002fe80000000002 */
[----:B------:R-:W-:Y:S04]  /*c270*/  FADD.FTZ R3, -R3, -RZ ;  /* 0x800000ff03037221 */ /* 0x000fe80000010100 */
[----:B------:R-:W-:Y:S07]  /*c280*/  FFMA R113, R2, R3, R2 ;  /* 0x0000000302717223 */ /* 0x000fee0000000002 */
.L_x_250:
[----:B------:R-:W-:Y:S05]  /*c290*/  BSYNC.RECONVERGENT B1 ;  /* 0x0000000000017941 */ /* 0x000fea0003800200 */
.L_x_248:
        /* <DEDUP_REMOVED lines=11> */
.L_x_252:
[----:B------:R-:W1:Y:S02]  /*c350*/  MUFU.RCP R2, R81 ;  /* 0x0000005100027308 */ /* 0x000e640000001000 */
[----:B-1----:R-:W-:Y:S04]  /*c360*/  FFMA R3, R81, R2, -1 ;  /* 0xbf80000051037423 */ /* 0x002fe80000000002 */
[----:B------:R-:W-:Y:S04]  /*c370*/  FADD.FTZ R3, -R3, -RZ ;  /* 0x800000ff03037221 */ /* 0x000fe80000010100 */
[----:B------:R-:W-:Y:S07]  /*c380*/  FFMA R81, R2, R3, R2 ;  /* 0x0000000302517223 */ /* 0x000fee0000000002 */
.L_x_253:
[----:B------:R-:W-:Y:S05]  /*c390*/  BSYNC.RECONVERGENT B1 ;  /* 0x0000000000017941 */ /* 0x000fea0003800200 */
.L_x_251:
        /* <DEDUP_REMOVED lines=11> */
.L_x_255:
[----:B------:R-:W1:Y:S02]  /*c450*/  MUFU.RCP R2, R114 ;  /* 0x0000007200027308 */ /* 0x000e640000001000 */
[----:B-1----:R-:W-:Y:S04]  /*c460*/  FFMA R3, R114, R2, -1 ;  /* 0xbf80000072037423 */ /* 0x002fe80000000002 */
[----:B------:R-:W-:Y:S04]  /*c470*/  FADD.FTZ R3, -R3, -RZ ;  /* 0x800000ff03037221 */ /* 0x000fe80000010100 */
[----:B------:R-:W-:Y:S07]  /*c480*/  FFMA R114, R2, R3, R2 ;  /* 0x0000000302727223 */ /* 0x000fee0000000002 */
.L_x_256:
[----:B------:R-:W-:Y:S05]  /*c490*/  BSYNC.RECONVERGENT B1 ;  /* 0x0000000000017941 */ /* 0x000fea0003800200 */
.L_x_254:
        /* <DEDUP_REMOVED lines=11> */
.L_x_258:
[----:B------:R-:W1:Y:S02]  /*c550*/  MUFU.RCP R2, R115 ;  /* 0x0000007300027308 */ /* 0x000e640000001000 */
[----:B-1----:R-:W-:Y:S04]  /*c560*/  FFMA R3, R115, R2, -1 ;  /* 0xbf80000073037423 */ /* 0x002fe80000000002 */
[----:B------:R-:W-:Y:S04]  /*c570*/  FADD.FTZ R3, -R3, -RZ ;  /* 0x800000ff03037221 */ /* 0x000fe80000010100 */
[----:B------:R-:W-:Y:S07]  /*c580*/  FFMA R115, R2, R3, R2 ;  /* 0x0000000302737223 */ /* 0x000fee0000000002 */
.L_x_259:
[----:B------:R-:W-:Y:S05]  /*c590*/  BSYNC.RECONVERGENT B1 ;  /* 0x0000000000017941 */ /* 0x000fea0003800200 */
.L_x_257:
        /* <DEDUP_REMOVED lines=11> */
.L_x_261:
[----:B------:R-:W1:Y:S02]  /*c650*/  MUFU.RCP R2, R82 ;  /* 0x0000005200027308 */ /* 0x000e640000001000 */
[----:B-1----:R-:W-:Y:S04]  /*c660*/  FFMA R3, R82, R2, -1 ;  /* 0xbf80000052037423 */ /* 0x002fe80000000002 */
[----:B------:R-:W-:Y:S04]  /*c670*/  FADD.FTZ R3, -R3, -RZ ;  /* 0x800000ff03037221 */ /* 0x000fe80000010100 */
[----:B------:R-:W-:Y:S07]  /*c680*/  FFMA R82, R2, R3, R2 ;  /* 0x0000000302527223 */ /* 0x000fee0000000002 */
.L_x_262:
[----:B------:R-:W-:Y:S05]  /*c690*/  BSYNC.RECONVERGENT B1 ;  /* 0x0000000000017941 */ /* 0x000fea0003800200 */
.L_x_260:
        /* <DEDUP_REMOVED lines=11> */
.L_x_264:
[----:B------:R-:W1:Y:S02]  /*c750*/  MUFU.RCP R2, R116 ;  /* 0x0000007400027308 */ /* 0x000e640000001000 */
[----:B-1----:R-:W-:Y:S04]  /*c760*/  FFMA R3, R116, R2, -1 ;  /* 0xbf80000074037423 */ /* 0x002fe80000000002 */
[----:B------:R-:W-:Y:S04]  /*c770*/  FADD.FTZ R3, -R3, -RZ ;  /* 0x800000ff03037221 */ /* 0x000fe80000010100 */
[----:B------:R-:W-:Y:S07]  /*c780*/  FFMA R116, R2, R3, R2 ;  /* 0x0000000302747223 */ /* 0x000fee0000000002 */
.L_x_265:
[----:B------:R-:W-:Y:S05]  /*c790*/  BSYNC.RECONVERGENT B1 ;  /* 0x0000000000017941 */ /* 0x000fea0003800200 */
.L_x_263:
        /* <DEDUP_REMOVED lines=11> */
.L_x_267:
[----:B------:R-:W1:Y:S02]  /*c850*/  MUFU.RCP R2, R117 ;  /* 0x0000007500027308 */ /* 0x000e640000001000 */
[----:B-1----:R-:W-:Y:S04]  /*c860*/  FFMA R3, R117, R2, -1 ;  /* 0xbf80000075037423 */ /* 0x002fe80000000002 */
[----:B------:R-:W-:Y:S04]  /*c870*/  FADD.FTZ R3, -R3, -RZ ;  /* 0x800000ff03037221 */ /* 0x000fe80000010100 */
[----:B------:R-:W-:Y:S07]  /*c880*/  FFMA R117, R2, R3, R2 ;  /* 0x0000000302757223 */ /* 0x000fee0000000002 */
.L_x_268:
[----:B------:R-:W-:Y:S05]  /*c890*/  BSYNC.RECONVERGENT B1 ;  /* 0x0000000000017941 */ /* 0x000fea0003800200 */
.L_x_266:
        /* <DEDUP_REMOVED lines=11> */
.L_x_270:
[----:B------:R-:W1:Y:S02]  /*c950*/  MUFU.RCP R2, R83 ;  /* 0x0000005300027308 */ /* 0x000e640000001000 */
[----:B-1----:R-:W-:Y:S04]  /*c960*/  FFMA R3, R83, R2, -1 ;  /* 0xbf80000053037423 */ /* 0x002fe80000000002 */
[----:B------:R-:W-:Y:S04]  /*c970*/  FADD.FTZ R3, -R3, -RZ ;  /* 0x800000ff03037221 */ /* 0x000fe80000010100 */
[----:B------:R-:W-:Y:S07]  /*c980*/  FFMA R83, R2, R3, R2 ;  /* 0x0000000302537223 */ /* 0x000fee0000000002 */
.L_x_271:
[----:B------:R-:W-:Y:S05]  /*c990*/  BSYNC.RECONVERGENT B1 ;  /* 0x0000000000017941 */ /* 0x000fea0003800200 */
.L_x_269:
        /* <DEDUP_REMOVED lines=11> */
.L_x_273:
[----:B------:R-:W1:Y:S02]  /*ca50*/  MUFU.RCP R2, R118 ;  /* 0x0000007600027308 */ /* 0x000e640000001000 */
[----:B-1----:R-:W-:Y:S04]  /*ca60*/  FFMA R3, R118, R2, -1 ;  /* 0xbf80000076037423 */ /* 0x002fe80000000002 */
[----:B------:R-:W-:Y:S04]  /*ca70*/  FADD.FTZ R3, -R3, -RZ ;  /* 0x800000ff03037221 */ /* 0x000fe80000010100 */
[----:B------:R-:W-:Y:S07]  /*ca80*/  FFMA R118, R2, R3, R2 ;  /* 0x0000000302767223 */ /* 0x000fee0000000002 */
.L_x_274:
[----:B------:R-:W-:Y:S05]  /*ca90*/  BSYNC.RECONVERGENT B1 ;  /* 0x0000000000017941 */ /* 0x000fea0003800200 */
.L_x_272:
        /* <DEDUP_REMOVED lines=11> */
.L_x_276:
[----:B------:R-:W1:Y:S02]  /*cb50*/  MUFU.RCP R2, R119 ;  /* 0x0000007700027308 */ /* 0x000e640000001000 */
[----:B-1----:R-:W-:Y:S04]  /*cb60*/  FFMA R3, R119, R2, -1 ;  /* 0xbf80000077037423 */ /* 0x002fe80000000002 */
[----:B------:R-:W-:Y:S04]  /*cb70*/  FADD.FTZ R3, -R3, -RZ ;  /* 0x800000ff03037221 */ /* 0x000fe80000010100 */
[----:B------:R-:W-:Y:S07]  /*cb80*/  FFMA R119, R2, R3, R2 ;  /* 0x0000000302777223 */ /* 0x000fee0000000002 */
.L_x_277:
[----:B------:R-:W-:Y:S05]  /*cb90*/  BSYNC.RECONVERGENT B1 ;  /* 0x0000000000017941 */ /* 0x000fea0003800200 */
.L_x_275:
        /* <DEDUP_REMOVED lines=11> */
.L_x_279:
[----:B------:R-:W1:Y:S02]  /*cc50*/  MUFU.RCP R2, R120 ;  /* 0x0000007800027308 */ /* 0x000e640000001000 */
[----:B-1----:R-:W-:Y:S04]  /*cc60*/  FFMA R3, R120, R2, -1 ;  /* 0xbf80000078037423 */ /* 0x002fe80000000002 */
[----:B------:R-:W-:Y:S04]  /*cc70*/  FADD.FTZ R3, -R3, -RZ ;  /* 0x800000ff03037221 */ /* 0x000fe80000010100 */
[----:B------:R-:W-:Y:S07]  /*cc80*/  FFMA R120, R2, R3, R2 ;  /* 0x0000000302787223 */ /* 0x000fee0000000002 */
.L_x_280:
[----:B------:R-:W-:Y:S05]  /*cc90*/  BSYNC.RECONVERGENT B1 ;  /* 0x0000000000017941 */ /* 0x000fea0003800200 */
.L_x_278:
        /* <DEDUP_REMOVED lines=11> */
.L_x_282:
[----:B------:R-:W1:Y:S02]  /*cd50*/  MUFU.RCP R2, R121 ;  /* 0x0000007900027308 */ /* 0x000e640000001000 */
[----:B-1----:R-:W-:Y:S04]  /*cd60*/  FFMA R3, R121, R2, -1 ;  /* 0xbf80000079037423 */ /* 0x002fe80000000002 */
[----:B------:R-:W-:Y:S04]  /*cd70*/  FADD.FTZ R3, -R3, -RZ ;  /* 0x800000ff03037221 */ /* 0x000fe80000010100 */
[----:B------:R-:W-:Y:S07]  /*cd80*/  FFMA R121, R2, R3, R2 ;  /* 0x0000000302797223 */ /* 0x000fee0000000002 */
.L_x_283:
[----:B------:R-:W-:Y:S05]  /*cd90*/  BSYNC.RECONVERGENT B1 ;  /* 0x0000000000017941 */ /* 0x000fea0003800200 */
.L_x_281:
        /* <DEDUP_REMOVED lines=11> */
.L_x_285:
[----:B------:R-:W1:Y:S02]  /*ce50*/  MUFU.RCP R2, R122 ;  /* 0x0000007a00027308 */ /* 0x000e640000001000 */
[----:B-1----:R-:W-:Y:S04]  /*ce60*/  FFMA R3, R122, R2, -1 ;  /* 0xbf8000007a037423 */ /* 0x002fe80000000002 */
[----:B------:R-:W-:Y:S04]  /*ce70*/  FADD.FTZ R3, -R3, -RZ ;  /* 0x800000ff03037221 */ /* 0x000fe80000010100 */
[----:B------:R-:W-:Y:S07]  /*ce80*/  FFMA R122, R2, R3, R2 ;  /* 0x00000003027a7223 */ /* 0x000fee0000000002 */
.L_x_286:
[----:B------:R-:W-:Y:S05]  /*ce90*/  BSYNC.RECONVERGENT B1 ;  /* 0x0000000000017941 */ /* 0x000fea0003800200 */
.L_x_284:
        /* <DEDUP_REMOVED lines=11> */
.L_x_288:
[----:B------:R-:W1:Y:S02]  /*cf50*/  MUFU.RCP R2, R123 ;  /* 0x0000007b00027308 */ /* 0x000e640000001000 */
[----:B-1----:R-:W-:Y:S04]  /*cf60*/  FFMA R3, R123, R2, -1 ;  /* 0xbf8000007b037423 */ /* 0x002fe80000000002 */
[----:B------:R-:W-:Y:S04]  /*cf70*/  FADD.FTZ R3, -R3, -RZ ;  /* 0x800000ff03037221 */ /* 0x000fe80000010100 */
[----:B------:R-:W-:Y:S07]  /*cf80*/  FFMA R123, R2, R3, R2 ;  /* 0x00000003027b7223 */ /* 0x000fee0000000002 */
.L_x_289:
[----:B------:R-:W-:Y:S05]  /*cf90*/  BSYNC.RECONVERGENT B1 ;  /* 0x0000000000017941 */ /* 0x000fea0003800200 */
.L_x_287:
        /* <DEDUP_REMOVED lines=11> */
.L_x_291:
[----:B------:R-:W1:Y:S02]  /*d050*/  MUFU.RCP R2, R125 ;  /* 0x0000007d00027308 */ /* 0x000e640000001000 */
[----:B-1----:R-:W-:Y:S04]  /*d060*/  FFMA R3, R125, R2, -1 ;  /* 0xbf8000007d037423 */ /* 0x002fe80000000002 */
[----:B------:R-:W-:Y:S04]  /*d070*/  FADD.FTZ R3, -R3, -RZ ;  /* 0x800000ff03037221 */ /* 0x000fe80000010100 */
[----:B------:R-:W-:Y:S07]  /*d080*/  FFMA R125, R2, R3, R2 ;  /* 0x00000003027d7223 */ /* 0x000fee0000000002 */
.L_x_292:
[----:B------:R-:W-:Y:S05]  /*d090*/  BSYNC.RECONVERGENT B1 ;  /* 0x0000000000017941 */ /* 0x000fea0003800200 */
.L_x_290:
        /* <DEDUP_REMOVED lines=11> */
.L_x_294:
[----:B------:R-:W1:Y:S02]  /*d150*/  MUFU.RCP R2, R126 ;  /* 0x0000007e00027308 */ /* 0x000e640000001000 */
[----:B-1----:R-:W-:Y:S04]  /*d160*/  FFMA R3, R126, R2, -1 ;  /* 0xbf8000007e037423 */ /* 0x002fe80000000002 */
[----:B------:R-:W-:Y:S04]  /*d170*/  FADD.FTZ R3, -R3, -RZ ;  /* 0x800000ff03037221 */ /* 0x000fe80000010100 */
[----:B------:R-:W-:Y:S07]  /*d180*/  FFMA R126, R2, R3, R2 ;  /* 0x00000003027e7223 */ /* 0x000fee0000000002 */
.L_x_295:
[----:B------:R-:W-:Y:S05]  /*d190*/  BSYNC.RECONVERGENT B1 ;  /* 0x0000000000017941 */ /* 0x000fea0003800200 */
.L_x_293:
        /* <DEDUP_REMOVED lines=11> */
.L_x_297:
[----:B------:R-:W1:Y:S02]  /*d250*/  MUFU.RCP R2, R97 ;  /* 0x0000006100027308 */ /* 0x000e640000001000 */
[----:B-1----:R-:W-:Y:S04]  /*d260*/  FFMA R3, R97, R2, -1 ;  /* 0xbf80000061037423 */ /* 0x002fe80000000002 */
[----:B------:R-:W-:Y:S04]  /*d270*/  FADD.FTZ R3, -R3, -RZ ;  /* 0x800000ff03037221 */ /* 0x000fe80000010100 */
[----:B------:R-:W-:Y:S07]  /*d280*/  FFMA R97, R2, R3, R2 ;  /* 0x0000000302617223 */ /* 0x000fee0000000002 */
.L_x_298:
[----:B------:R-:W-:Y:S05]  /*d290*/  BSYNC.RECONVERGENT B1 ;  /* 0x0000000000017941 */ /* 0x000fea0003800200 */
.L_x_296:
        /* <DEDUP_REMOVED lines=11> */
.L_x_300:
[----:B------:R-:W1:Y:S02]  /*d350*/  MUFU.RCP R2, R112 ;  /* 0x0000007000027308 */ /* 0x000e640000001000 */
[----:B-1----:R-:W-:Y:S04]  /*d360*/  FFMA R3, R112, R2, -1 ;  /* 0xbf80000070037423 */ /* 0x002fe80000000002 */
[----:B------:R-:W-:Y:S04]  /*d370*/  FADD.FTZ R3, -R3, -RZ ;  /* 0x800000ff03037221 */ /* 0x000fe80000010100 */
[----:B------:R-:W-:Y:S07]  /*d380*/  FFMA R112, R2, R3, R2 ;  /* 0x0000000302707223 */ /* 0x000fee0000000002 */
.L_x_301:
[----:B------:R-:W-:Y:S05]  /*d390*/  BSYNC.RECONVERGENT B1 ;  /* 0x0000000000017941 */ /* 0x000fea0003800200 */
.L_x_299:
        /* <DEDUP_REMOVED lines=11> */
.L_x_303:
[----:B------:R-:W1:Y:S02]  /*d450*/  MUFU.RCP R2, R124 ;  /* 0x0000007c00027308 */ /* 0x000e640000001000 */
[----:B-1----:R-:W-:Y:S04]  /*d460*/  FFMA R3, R124, R2, -1 ;  /* 0xbf8000007c037423 */ /* 0x002fe80000000002 */
[----:B------:R-:W-:Y:S04]  /*d470*/  FADD.FTZ R3, -R3, -RZ ;  /* 0x800000ff03037221 */ /* 0x000fe80000010100 */
[----:B------:R-:W-:Y:S07]  /*d480*/  FFMA R124, R2, R3, R2 ;  /* 0x00000003027c7223 */ /* 0x000fee0000000002 */
.L_x_304:
[----:B------:R-:W-:Y:S05]  /*d490*/  BSYNC.RECONVERGENT B1 ;  /* 0x0000000000017941 */ /* 0x000fea0003800200 */
.L_x_302:
        /* <DEDUP_REMOVED lines=11> */
.L_x_306:
[----:B------:R-:W1:Y:S02]  /*d550*/  MUFU.RCP R2, R127 ;  /* 0x0000007f00027308 */ /* 0x000e640000001000 */
[----:B-1----:R-:W-:Y:S04]  /*d560*/  FFMA R3, R127, R2, -1 ;  /* 0xbf8000007f037423 */ /* 0x002fe80000000002 */
[----:B------:R-:W-:Y:S04]  /*d570*/  FADD.FTZ R3, -R3, -RZ ;  /* 0x800000ff03037221 */ /* 0x000fe80000010100 */
[----:B------:R-:W-:Y:S07]  /*d580*/  FFMA R127, R2, R3, R2 ;  /* 0x00000003027f7223 */ /* 0x000fee0000000002 */
.L_x_307:
[----:B------:R-:W-:Y:S05]  /*d590*/  BSYNC.RECONVERGENT B1 ;  /* 0x0000000000017941 */ /* 0x000fea0003800200 */
.L_x_305:
        /* <DEDUP_REMOVED lines=11> */
.L_x_309:
[----:B------:R-:W1:Y:S02]  /*d650*/  MUFU.RCP R2, R128 ;  /* 0x0000008000027308 */ /* 0x000e640000001000 */
[----:B-1----:R-:W-:Y:S04]  /*d660*/  FFMA R3, R128, R2, -1 ;  /* 0xbf80000080037423 */ /* 0x002fe80000000002 */
[----:B------:R-:W-:Y:S04]  /*d670*/  FADD.FTZ R3, -R3, -RZ ;  /* 0x800000ff03037221 */ /* 0x000fe80000010100 */
[----:B------:R-:W-:Y:S07]  /*d680*/  FFMA R2, R2, R3, R2 ;  /* 0x0000000302027223 */ /* 0x000fee0000000002 */
.L_x_310:
[----:B------:R-:W-:Y:S05]  /*d690*/  BSYNC.RECONVERGENT B1 ;  /* 0x0000000000017941 */ /* 0x000fea0003800200 */
.L_x_308:
[----:B------:R-:W2:Y:S01]  /*d6a0*/  LDL R143, [R1+0x28] ;  /* 0x00002800018f7983 */ /* 0x000ea20000100800 */
[----:B------:R-:W1:Y:S01]  /*d6b0*/  S2UR UR8, SR_CgaCtaId ;  /* 0x00000000000879c3 */ /* 0x000e620000008800 */
[----:B------:R-:W-:Y:S01]  /*d6c0*/  FMUL R130, R14, R89 ;  /* 0x000000590e827220 */ /* 0x000fe20000400000 */
[----:B------:R-:W-:Y:S02]  /*d6d0*/  FMUL R140, R0, R129 ;  /* 0x00000081008c7220 */ /* 0x000fe40000400000 */
[----:B------:R-:W3:Y:S01]  /*d6e0*/  LDL R141, [R1+0x10] ;  /* 0x00001000018d7983 */ /* 0x000ee20000100800 */
[----:B------:R-:W-:Y:S01]  /*d6f0*/  FMUL R89, R20, R93 ;  /* 0x0000005d14597220 */ /* 0x000fe20000400000 */
[----:B------:R-:W-:Y:S01]  /*d700*/  FMUL R20, R48, R116 ;  /* 0x0000007430147220 */ /* 0x000fe20000400000 */
[----:B------:R-:W-:Y:S01]  /*d710*/  FMUL R0, R49, R117 ;  /* 0x0000007531007220 */ /* 0x000fe20000400000 */
[----:B------:R-:W4:Y:S01]  /*d720*/  S2R R142, SR_TID.X ;  /* 0x00000000008e7919 */ /* 0x000f220000002100 */
[----:B------:R-:W-:Y:S01]  /*d730*/  FMUL R3, R67, R2 ;  /* 0x0000000243037220 */ /* 0x000fe20000400000 */
[----:B------:R-:W-:Y:S02]  /*d740*/  HFMA2 R2, -RZ, RZ, 0, 9.5367431640625e-07 ;  /* 0x00000010ff027431 */ /* 0x000fe400000001ff */
[----:B------:R-:W-:Y:S01]  /*d750*/  FMUL R134, R6, R70 ;  /* 0x0000004606867220 */ /* 0x000fe20000400000 */
[----:B------:R-:W-:Y:S01]  /*d760*/  F2FP.BF16.F32.PACK_AB R20, R0, R20 ;  /* 0x000000140014723e */ /* 0x000fe200000010ff */
[----:B------:R-:W-:Y:S01]  /*d770*/  FMUL R6, R13, R88 ;  /* 0x000000580d067220 */ /* 0x000fe20000400000 */
[----:B------:R-:W-:Y:S01]  /*d780*/  MOV R0, UR55 ;  /* 0x0000003700007c02 */ /* 0x000fe20008000f00 */
[----:B------:R-:W-:Y:S01]  /*d790*/  FMUL R129, R16, R73 ;  /* 0x0000004910817220 */ /* 0x000fe20000400000 */
[----:B------:R-:W-:Y:S01]  /*d7a0*/  FMUL R16, R56, R123 ;  /* 0x0000007b38107220 */ /* 0x000fe20000400000 */
[----:B------:R-:W-:Y:S01]  /*d7b0*/  FMUL R13, R57, R125 ;  /* 0x0000007d390d7220 */ /* 0x000fe20000400000 */
[----:B------:R-:W-:Y:S01]  /*d7c0*/  FMUL R139, R174, R64 ;  /* 0x00000040ae8b7220 */ /* 0x000fe20000400000 */
[----:B------:R-:W-:Y:S01]  /*d7d0*/  FMUL R138, R175, R65 ;  /* 0x00000041af8a7220 */ /* 0x000fe20000400000 */
[----:B------:R-:W-:Y:S01]  /*d7e0*/  FMUL R137, R7, R66 ;  /* 0x0000004207897220 */ /* 0x000fe20000400000 */
[----:B------:R-:W-:Y:S01]  /*d7f0*/  FMUL R136, R4, R68 ;  /* 0x0000004404887220 */ /* 0x000fe20000400000 */
[----:B------:R-:W-:Y:S01]  /*d800*/  F2FP.BF16.F32.PACK_AB R16, R13, R16 ;  /* 0x000000100d10723e */ /* 0x000fe200000010ff */
        /* <DEDUP_REMOVED lines=9> */
[----:B------:R-:W-:Y:S01]  /*d8a0*/  F2FP.BF16.F32.PACK_AB R6, R6, R131 ;  /* 0x000000830606723e */ /* 0x000fe200000010ff */
[----:B------:R-:W-:Y:S01]  /*d8b0*/  FMUL R12, R61, R124 ;  /* 0x0000007c3d0c7220 */ /* 0x000fe20000400000 */
[----:B------:R-:W-:Y:S01]  /*d8c0*/  FMUL R133, R8, R71 ;  /* 0x0000004708857220 */ /* 0x000fe20000400000 */
[----:B------:R-:W-:Y:S01]  /*d8d0*/  F2FP.BF16.F32.PACK_AB R8, R139, R140 ;  /* 0x0000008c8b08723e */ /* 0x000fe200000010ff */
[----:B------:R-:W-:Y:S01]  /*d8e0*/  FMUL R4, R9, R85 ;  /* 0x0000005509047220 */ /* 0x000fe20000400000 */
[----:B------:R-:W-:Y:S01]  /*d8f0*/  F2FP.BF16.F32.PACK_AB R9, R137, R138 ;  /* 0x0000008a8909723e */ /* 0x000fe200000010ff */
[----:B------:R-:W-:Y:S01]  /*d900*/  FMUL R132, R10, R86 ;  /* 0x000000560a847220 */ /* 0x000fe20000400000 */
[----:B------:R-:W-:Y:S01]  /*d910*/  F2FP.BF16.F32.PACK_AB R10, R135, R136 ;  /* 0x00000088870a723e */ /* 0x000fe200000010ff */
[----:B------:R-:W-:Y:S01]  /*d920*/  FMUL R5, R15, R87 ;  /* 0x000000570f057220 */ /* 0x000fe20000400000 */
[----:B----4-:R-:W-:Y:S01]  /*d930*/  LOP3.LUT R142, R142, 0x1, RZ, 0xc0, !PT ;  /* 0x000000018e8e7812 */ /* 0x010fe200078ec0ff */
[----:B------:R-:W-:Y:S01]  /*d940*/  UMOV UR43, 0x400 ;  /* 0x00000400002b7882 */ /* 0x000fe20000000000 */
[----:B------:R-:W-:Y:S01]  /*d950*/  F2FP.BF16.F32.PACK_AB R17, R17, R18 ;  /* 0x000000121111723e */ /* 0x000fe200000010ff */
[----:B-1----:R-:W-:Y:S01]  /*d960*/  ULEA UR43, UR8, UR43, 0x18 ;  /* 0x0000002b082b7291 */ /* 0x002fe2000f8ec0ff */
[----:B------:R-:W-:Y:S01]  /*d970*/  ISETP.NE.U32.AND P0, PT, R142, 0x1, PT ;  /* 0x000000018e00780c */ /* 0x000fe20003f05070 */
[----:B------:R-:W-:Y:S01]  /*d980*/  FMUL R7, R19, R90 ;  /* 0x0000005a13077220 */ /* 0x000fe20000400000 */
[----:B------:R-:W-:Y:S01]  /*d990*/  F2FP.BF16.F32.PACK_AB R18, R12, R14 ;  /* 0x0000000e0c12723e */ /* 0x000fe200000010ff */
[----:B------:R-:W-:Y:S01]  /*d9a0*/  FMUL R90, R23, R74 ;  /* 0x0000004a175a7220 */ /* 0x000fe20000400000 */
[----:B------:R-:W-:Y:S01]  /*d9b0*/  SEL R13, R2, 0xfffffff0, P0 ;  /* 0xfffffff0020d7807 */ /* 0x000fe20000000000 */
[----:B------:R-:W-:Y:S01]  /*d9c0*/  FMUL R23, R54, R121 ;  /* 0x0000007936177220 */ /* 0x000fe20000400000 */
[----:B------:R-:W-:Y:S01]  /*d9d0*/  F2FP.BF16.F32.PACK_AB R4, R4, R133 ;  /* 0x000000850404723e */ /* 0x000fe200000010ff */
        /* <DEDUP_REMOVED lines=50> */
[----:B------:R-:W-:Y:S01]  /*dd00*/  BSSY.RECONVERGENT B0, `(.L_x_311) ;  /* 0x0000035000007945 */ /* 0x000fe20003800200 */
[----:B------:R-:W-:Y:S02]  /*dd10*/  F2FP.BF16.F32.PACK_AB R25, R25, R64 ;  /* 0x000000401919723e */ /* 0x000fe400000010ff */
[----:B------:R-:W-:Y:S02]  /*dd20*/  F2FP.BF16.F32.PACK_AB R26, R26, R43 ;  /* 0x0000002b1a1a723e */ /* 0x000fe400000010ff */
[----:B------:R-:W-:Y:S02]  /*dd30*/  F2FP.BF16.F32.PACK_AB R27, R27, R42 ;  /* 0x0000002a1b1b723e */ /* 0x000fe400000010ff */
[----:B------:R-:W-:Y:S02]  /*dd40*/  F2FP.BF16.F32.PACK_AB R21, R21, R41 ;  /* 0x000000291515723e */ /* 0x000fe400000010ff */
[----:B------:R-:W-:Y:S02]  /*dd50*/  F2FP.BF16.F32.PACK_AB R22, R22, R40 ;  /* 0x000000281616723e */ /* 0x000fe400000010ff */
[----:B--2---:R-:W-:Y:S04]  /*dd60*/  LEA R0, R0, R143, 0xd ;  /* 0x0000008f00007211 */ /* 0x004fe800078e68ff */
[----:B------:R-:W-:Y:S04]  /*dd70*/  LEA R0, R0, UR43, 0x1 ;  /* 0x0000002b00007c11 */ /* 0x000fe8000f8e08ff */
[-C--:B------:R-:W-:Y:S01]  /*dd80*/  IADD3 R14, PT, PT, R13, R0.reuse, RZ ;  /* 0x000000000d0e7210 */ /* 0x080fe20007ffe0ff */
[----:B------:R-:W-:Y:S01]  /*dd90*/  STS.128 [R0+0x400], R8 ;  /* 0x0004000800007388 */ /* 0x000fe20000000c00 */
[C---:B---3--:R-:W-:Y:S02]  /*dda0*/  LEA R3, R141.reuse, R0, 0x4 ;  /* 0x000000008d037211 */ /* 0x048fe400078e20ff */
[----:B------:R-:W-:Y:S02]  /*ddb0*/  IADD3 R2, PT, PT, R0, 0x400, RZ ;  /* 0x0000040000027810 */ /* 0x000fe40007ffe0ff */
[----:B------:R1:W-:Y:S02]  /*ddc0*/  STS.128 [R14+0x400], R4 ;  /* 0x000400040e007388 */ /* 0x0003e40000000c00 */
[C---:B------:R-:W-:Y:S03]  /*ddd0*/  LEA R12, R252.reuse, R2, 0x4 ;  /* 0x00000002fc0c7211 */ /* 0x040fe600078e20ff */
[----:B------:R2:W-:Y:S01]  /*dde0*/  STS.128 [R3+0x400], R36 ;  /* 0x0004002403007388 */ /* 0x0005e20000000c00 */
[----:B------:R-:W-:Y:S02]  /*ddf0*/  LEA R2, R141, R12, 0x4 ;  /* 0x0000000c8d027211 */ /* 0x000fe400078e20ff */
[----:B------:R-:W3:Y:S01]  /*de00*/  S2R R141, SR_TID.X ;  /* 0x00000000008d7919 */ /* 0x000ee20000002100 */
[C---:B-1----:R-:W-:Y:S02]  /*de10*/  IADD3 R6, PT, PT, R13.reuse, R3, RZ ;  /* 0x000000030d067210 */ /* 0x042fe40007ffe0ff */
[----:B------:R-:W-:Y:S02]  /*de20*/  LEA R5, R252, R0, 0x4 ;  /* 0x00000000fc057211 */ /* 0x000fe400078e20ff */
[C---:B------:R-:W-:Y:S01]  /*de30*/  IADD3 R4, PT, PT, R13.reuse, R12, RZ ;  /* 0x0000000c0d047210 */ /* 0x040fe20007ffe0ff */
[----:B------:R2:W-:Y:S01]  /*de40*/  STS.128 [R6+0x400], R32 ;  /* 0x0004002006007388 */ /* 0x0005e20000000c00 */
[----:B------:R-:W-:Y:S04]  /*de50*/  IADD3 R0, PT, PT, R13, R2, RZ ;  /* 0x000000020d007210 */ /* 0x000fe80007ffe0ff */
[----:B------:R2:W-:Y:S01]  /*de60*/  STS.128 [R5+0x400], R28 ;  /* 0x0004001c05007388 */ /* 0x0005e20000000c00 */
[----:B---3--:R-:W-:Y:S04]  /*de70*/  LOP3.LUT R141, R141, 0x60, RZ, 0xc0, !PT ;  /* 0x000000608d8d7812 */ /* 0x008fe800078ec0ff */
[----:B------:R2:W-:Y:S01]  /*de80*/  STS.128 [R4], R24 ;  /* 0x0000001804007388 */ /* 0x0005e20000000c00 */
[----:B------:R-:W-:Y:S04]  /*de90*/  ISETP.NE.AND P0, PT, R141, RZ, PT ;  /* 0x000000ff8d00720c */ /* 0x000fe80003f05270 */
[----:B------:R2:W-:Y:S05]  /*dea0*/  STS.128 [R2], R20 ;  /* 0x0000001402007388 */ /* 0x0005ea0000000c00 */
[----:B------:R2:W-:Y:S01]  /*deb0*/  STS.128 [R0], R16 ;  /* 0x0000001000007388 */ /* 0x0005e20000000c00 */
[----:B------:R-:W-:Y:S01]  /*dec0*/  @!PT LDS RZ, [RZ] ;  /* 0x00000000fffff984 */ /* 0x000fe20000000800 */
[----:B------:R-:W-:Y:S01]  /*ded0*/  @!PT LDS RZ, [RZ] ;  /* 0x00000000fffff984 */ /* 0x000fe20000000800 */
[----:B------:R-:W-:Y:S01]  /*dee0*/  @!PT LDS RZ, [RZ] ;  /* 0x00000000fffff984 */ /* 0x000fe20000000800 */
[----:B------:R-:W-:Y:S01]  /*def0*/  @!PT LDS RZ, [RZ] ;  /* 0x00000000fffff984 */ /* 0x000fe20000000800 */
[----:B------:R1:W-:Y:S06]  /*df00*/  MEMBAR.ALL.CTA ;  /* 0x0000000000007992 */ /* 0x0003ec0000008000 */
[----:B-1----:R-:W1:Y:S02]  /*df10*/  FENCE.VIEW.ASYNC.S ;  /* 0x00000000000073c6 */ /* 0x002e640000000000 */
[----:B-1----:R-:W-:Y:S06]  /*df20*/  BAR.SYNC.DEFER_BLOCKING 0x1, 0x80 ;  /* 0x0042000000007b1d */ /* 0x002fec0000010000 */
[----:B------:R-:W-:Y:S05]  /*df30*/  @P0 BRA `(.L_x_312) ;  /* 0x0000000000440947 */ /* 0x000fea0003800000 */
[----:B------:R-:W-:Y:S01]  /*df40*/  UIADD3 UR10, UP0, UPT, UR58, 0x680, URZ ;  /* 0x000006803a0a7890 */ /* 0x000fe2000ff1e0ff */
[----:B------:R-:W3:Y:S01]  /*df50*/  LDL R41, [R1+0x2c] ;  /* 0x00002c0001297983 */ /* 0x000ee20000100800 */
[----:B------:R-:W-:Y:S01]  /*df60*/  ULEA UR4, UR55, UR43, 0xe ;  /* 0x0000002b37047291 */ /* 0x000fe2000f8e70ff */
[----:B------:R-:W-:Y:S01]  /*df70*/  PLOP3.LUT P0, PT, PT, PT, PT, 0x80, 0x8 ;  /* 0x000000000008781c */ /* 0x000fe20003f0f070 */
[----:B------:R-:W-:Y:S01]  /*df80*/  UIADD3.X UR11, UPT, UPT, URZ, UR59, URZ, UP0, !UPT ;  /* 0x0000003bff0b7290 */ /* 0x000fe200087fe4ff */
[----:B------:R-:W2:Y:S01]  /*df90*/  LDL R40, [R1+0x34] ;  /* 0x0000340001287983 */ /* 0x000ea20000100800 */
[----:B------:R-:W-:Y:S01]  /*dfa0*/  UIADD3 UR4, UPT, UPT, UR4, 0x400, URZ ;  /* 0x0000040004047890 */ /* 0x000fe2000fffe0ff */
[----:B---3--:R-:W-:Y:S01]  /*dfb0*/  R2UR UR6, R41 ;  /* 0x00000000290672ca */ /* 0x008fe200000e0000 */
[----:B--2---:R-:W-:Y:S11]  /*dfc0*/  IMAD.IADD R0, R40, 0x1, R171 ;  /* 0x0000000128007824 */ /* 0x004ff600078e02ab */
[----:B------:R-:W-:Y:S03]  /*dfd0*/  @!UPT UIADD3 URZ, UPT, UPT, URZ, URZ, URZ ;  /* 0x000000fffffff290 */ /* 0x000fe6000fffe0ff */
.L_x_313:
[----:B------:R-:W-:Y:S02]  /*dfe0*/  PLOP3.LUT P1, PT, P1, P0, PT, 0xf2, 0x2f ;  /* 0x00000000002f781c */ /* 0x000fe40000f21e72 */
[----:B------:R-:W-:Y:S01]  /*dff0*/  @P0 R2UR P1, UR5, R0 ;  /* 0x00000000000502ca */ /* 0x000fe20000020000 */
[----:B------:R-:W-:Y:S07]  /*e000*/  UMOV UR7, UR36 ;  /* 0x0000002400077c82 */ /* 0x000fee0008000000 */
[----:B------:R-:W-:Y:S05]  /*e010*/  @P0 PLOP3.LUT P0, PT, P1, PT, PT, 0x80, 0x8 ;  /* 0x000000000008081c */ /* 0x000fea0000f0f070 */
[----:B------:R1:W-:Y:S08]  /*e020*/  UTMASTG.3D [UR4], [UR10] ;  /* 0x000000040a0073b5 */ /* 0x0003f00008010000 */
[----:B-1----:R-:W-:Y:S05]  /*e030*/  @P0 BRA.U.ANY `(.L_x_313) ;  /* 0xfffffffd00e80947 */ /* 0x002fea000393ffff */
[----:B------:R0:W-:Y:S02]  /*e040*/  UTMACMDFLUSH ;  /* 0x00000000000079b7 */ /* 0x0001e40000000000 */
.L_x_312:
[----:B------:R-:W-:Y:S05]  /*e050*/  BSYNC.RECONVERGENT B0 ;  /* 0x0000000000007941 */ /* 0x000fea0003800200 */
.L_x_311:
[----:B------:R-:W-:Y:S01]  /*e060*/  UIADD3 UR55, UPT, UPT, UR55, 0x1, URZ ;  /* 0x0000000137377890 */ /* 0x000fe2000fffe0ff */
[----:B--2---:R-:W1:Y:S01]  /*e070*/  S2R R0, SR_TID.X ;  /* 0x0000000000007919 */ /* 0x004e620000002100 */
[----:B------:R-:W-:Y:S02]  /*e080*/  BSSY.RECONVERGENT B0, `(.L_x_314) ;  /* 0x000000a000007945 */ /* 0x000fe40003800200 */
[----:B------:R-:W-:Y:S04]  /*e090*/  UISETP.NE.AND UP0, UPT, UR55, 0x4, UPT ;  /* 0x000000043700788c */ /* 0x000fe8000bf05270 */
[----:B------:R-:W-:Y:S02]  /*e0a0*/  USEL UR4, URZ, 0x1, UP0 ;  /* 0x00000001ff047887 */ /* 0x000fe40008000000 */
[----:B------:R-:W-:Y:S02]  /*e0b0*/  USEL UR55, UR55, URZ, UP0 ;  /* 0x000000ff37377287 */ /* 0x000fe40008000000 */
[----:B------:R-:W-:Y:S01]  /*e0c0*/  ULOP3.LUT UR42, UR42, UR4, URZ, 0x3c, !UPT ;  /* 0x000000042a2a7292 */ /* 0x000fe2000f8e3cff */
[----:B-1----:R-:W-:Y:S04]  /*e0d0*/  LOP3.LUT R0, R0, 0x60, RZ, 0xc0, !PT ;  /* 0x0000006000007812 */ /* 0x002fe800078ec0ff */
[----:B------:R-:W-:Y:S11]  /*e0e0*/  ISETP.NE.AND P0, PT, R0, RZ, PT ;  /* 0x000000ff0000720c */ /* 0x000ff60003f05270 */
[----:B------:R-:W-:Y:S02]  /*e0f0*/  @!UPT UIADD3 URZ, UPT, UPT, URZ, URZ, URZ ;  /* 0x000000fffffff290 */ /* 0x000fe4000fffe0ff */
[----:B------:R-:W-:Y:S05]  /*e100*/  @P0 BRA `(.L_x_315) ;  /* 0x0000000000040947 */ /* 0x000fea0003800000 */
[----:B------:R-:W-:Y:S04]  /*e110*/  DEPBAR.LE SB0, 0x1 ;  /* 0x000080400000791a */ /* 0x000fe80000000000 */
.L_x_315:
[----:B------:R-:W-:Y:S05]  /*e120*/  BSYNC.RECONVERGENT B0 ;  /* 0x0000000000007941 */ /* 0x000fea0003800200 */
.L_x_314:
[----:B------:R-:W2:Y:S01]  /*e130*/  LDL R2, [R1+0x20] ;  /* 0x0000200001027983 */ /* 0x000ea20000100800 */
[----:B------:R-:W-:Y:S03]  /*e140*/  BSSY.RECONVERGENT B0, `(.L_x_316) ;  /* 0x0000013000007945 */ /* 0x000fe60003800200 */
[----:B------:R-:W3:Y:S01]  /*e150*/  LDL.LU R0, [R1+0x14] ;  /* 0x0000140001007983 */ /* 0x000ee20000300800 */
[----:B------:R-:W-:Y:S01]  /*e160*/  BAR.SYNC.DEFER_BLOCKING 0x1, 0x80 ;  /* 0x0042000000007b1d */ /* 0x000fe20000010000 */
[----:B---3--:R-:W-:Y:S01]  /*e170*/  VIADD R0, R0, 0x1 ;  /* 0x0000000100007836 */ /* 0x008fe20000000000 */
[----:B--2---:R-:W-:Y:S04]  /*e180*/  ISETP.NE.AND P3, PT, R2, RZ, PT ;  /* 0x000000ff0200720c */ /* 0x004fe80003f65270 */
[----:B------:R1:W-:Y:S01]  /*e190*/  STL [R1+0x14], R0 ;  /* 0x0000140001007387 */ /* 0x0003e20000100800 */
[----:B------:R-:W-:Y:S11]  /*e1a0*/  ISETP.GE.U32.AND P0, PT, R0, 0x2, PT ;  /* 0x000000020000780c */ /* 0x000ff60003f06070 */
[----:B------:R-:W-:Y:S02]  /*e1b0*/  @!UPT UIADD3 URZ, UPT, UPT, URZ, URZ, URZ ;  /* 0x000000fffffff290 */ /* 0x000fe4000fffe0ff */
[----:B------:R-:W-:Y:S05]  /*e1c0*/  @!P0 BRA `(.L_x_317) ;  /* 0x0000000000288947 */ /* 0x000fea0003800000 */
[----:B------:R-:W1:Y:S01]  /*e1d0*/  LDL.LU R3, [R1+0x18] ;  /* 0x0000180001037983 */ /* 0x000e620000300800 */
[----:B------:R-:W2:Y:S01]  /*e1e0*/  S2R R2, SR_CgaCtaId ;  /* 0x0000000000027919 */ /* 0x000ea20000008800 */
[C---:B-1----:R-:W-:Y:S05]  /*e1f0*/  @!P3 LEA R0, R3.reuse, UR43, 0x3 ;  /* 0x0000002b0300bc11 */ /* 0x042fea000f8e18ff */
[----:B------:R-:W-:Y:S05]  /*e200*/  @!P3 VIADD R0, R0, 0x70 ;  /* 0x000000700000b836 */ /* 0x000fea0000000000 */
[----:B--2---:R-:W-:Y:S04]  /*e210*/  @!P3 PRMT R0, R2, 0x654, R0 ;  /* 0x000006540200b816 */ /* 0x004fe80000000000 */
[----:B------:R1:W-:Y:S02]  /*e220*/  @!P3 SYNCS.ARRIVE.TRANS64.RED.A1T0 RZ, [R0+URZ], RZ ;  /* 0x000000ff00ffb9a7 */ /* 0x0003e400081004ff */
[----:B-1----:R-:W-:Y:S05]  /*e230*/  VIADD R0, R3, 0x1 ;  /* 0x0000000103007836 */ /* 0x002fea0000000000 */
[C---:B------:R-:W-:Y:S04]  /*e240*/  ISETP.NE.AND P0, PT, R0.reuse, 0x4, PT ;  /* 0x000000040000780c */ /* 0x040fe80003f05270 */
[----:B------:R-:W-:Y:S05]  /*e250*/  SEL R0, R0, RZ, P0 ;  /* 0x000000ff00007207 */ /* 0x000fea0000000000 */
[----:B------:R2:W-:Y:S04]  /*e260*/  STL [R1+0x18], R0 ;  /* 0x0000180001007387 */ /* 0x0005e80000100800 */
.L_x_317:
[----:B------:R-:W-:Y:S05]  /*e270*/  BSYNC.RECONVERGENT B0 ;  /* 0x0000000000007941 */ /* 0x000fea0003800200 */
.L_x_316:
[C---:B------:R-:W-:Y:S01]  /*e280*/  ISETP.EQ.OR P2, PT, R152.reuse, 0x3, P3 ;  /* 0x000000039800780c */ /* 0x040fe20001f42670 */
[----:B------:R-:W-:Y:S01]  /*e290*/  VIADD R152, R152, 0x1 ;  /* 0x0000000198987836 */ /* 0x000fe20000000000 */
[----:B------:R-:W-:Y:S04]  /*e2a0*/  SEL R222, R222, 0x1, P3 ;  /* 0x00000001dede7807 */ /* 0x000fe80001800000 */
[----:B------:R-:W-:Y:S07]  /*e2b0*/  ISETP.NE.AND P0, PT, R152, 0x4, PT ;  /* 0x000000049800780c */ /* 0x000fee0003f05270 */
[----:B------:R-:W-:Y:S02]  /*e2c0*/  @!P2 LEA R2, R221, UR43, 0x3 ;  /* 0x0000002bdd02ac11 */ /* 0x000fe4000f8e18ff */
[----:B-12---:R-:W-:Y:S04]  /*e2d0*/  @!P2 SHF.L.U32 R0, R223, 0x1f, RZ ;  /* 0x0000001fdf00a819 */ /* 0x006fe800000006ff */
[----:B------:R-:W1:Y:S02]  /*e2e0*/  @!P2 SYNCS.PHASECHK.TRANS64.TRYWAIT P1, [R2+URZ+0x50], R0 ;  /* 0x000050000200a5a7 */ /* 0x000e6400080211ff */
[----:B-1----:R-:W-:Y:S01]  /*e2f0*/  @!P2 SEL R222, RZ, 0x1, !P1 ;  /* 0x00000001ffdea807 */ /* 0x002fe20004800000 */
[----:B------:R-:W-:Y:S06]  /*e300*/  @P0 BRA `(.L_x_318) ;  /* 0xffffff80000c0947 */ /* 0x000fec000383ffff */
[----:B------:R-:W2:Y:S04]  /*e310*/  LDL.LU.64 R4, [R1+0x40] ;  /* 0x0000400001047983 */ /* 0x000ea80000300a00 */
[----:B------:R-:W2:Y:S01]  /*e320*/  LDL.LU.64 R6, [R1+0x48] ;  /* 0x0000480001067983 */ /* 0x000ea20000300a00 */
[----:B------:R-:W-:Y:S02]  /*e330*/  UISETP.NE.AND UP0, UPT, UR57, 0x2, UPT ;  /* 0x000000023900788c */ /* 0x000fe4000bf05270 */
[----:B------:R-:W-:Y:S02]  /*e340*/  UIADD3 UR46, UPT, UPT, UR51, UR38, URZ ;  /* 0x00000026332e7290 */ /* 0x000fe4000fffe0ff */
[----:B------:R-:W-:Y:S02]  /*e350*/  USEL UR4, URZ, 0x1, UP0 ;  /* 0x00000001ff047887 */ /* 0x000fe40008000000 */
[----:B------:R-:W-:-:S02]  /*e360*/  UIADD3 UR47, UPT, UPT, UR52, UR39, URZ ;  /* 0x00000027342f7290 */ /* 0x000fc4000fffe0ff */
[----:B------:R-:W-:Y:S02]  /*e370*/  UIADD3 UR54, UPT, UPT, UR54, 0x4, URZ ;  /* 0x0000000436367890 */ /* 0x000fe4000fffe0ff */
[----:B------:R-:W-:Y:S02]  /*e380*/  USEL UR57, UR57, URZ, UP0 ;  /* 0x000000ff39397287 */ /* 0x000fe40008000000 */
[----:B------:R-:W-:Y:S01]  /*e390*/  ULOP3.LUT UR56, UR56, UR4, URZ, 0x3c, !UPT ;  /* 0x0000000438387292 */ /* 0x000fe2000f8e3cff */
[----:B------:R-:W-:Y:S01]  /*e3a0*/  UMOV UR36, UR53 ;  /* 0x0000003500247c82 */ /* 0x000fe20008000000 */
[----:B--2---:R-:W-:-:S13]  /*e3b0*/  LOP3.LUT P0, RZ, R6, 0x1, RZ, 0xc0, !PT ;  /* 0x0000000106ff7812 */ /* 0x004fda000780c0ff */
[----:B------:R-:W-:Y:S05]  /*e3c0*/  @P0 BRA `(.L_x_319) ;  /* 0xffffff6c00f40947 */ /* 0x000fea000383ffff */
[----:B------:R-:W-:-:S09]  /*e3d0*/  UISETP.NE.AND UP0, UPT, UR40, URZ, UPT ;  /* 0x000000ff2800728c */ /* 0x000fd2000bf05270 */
[----:B------:R-:W-:Y:S05]  /*e3e0*/  BRA.U !UP0, `(.L_x_320) ;  /* 0x00000001084c7547 */ /* 0x000fea000b800000 */
[----:B------:R-:W1:Y:S02]  /*e3f0*/  LDCU.64 UR4, c[0x0][0x890] ;  /* 0x00011200ff0477ac */ /* 0x000e640008000a00 */
[----:B-1----:R-:W-:-:S04]  /*e400*/  UISETP.NE.U32.AND UP0, UPT, UR4, URZ, UPT ;  /* 0x000000ff0400728c */ /* 0x002fc8000bf05070 */
[----:B------:R-:W-:-:S09]  /*e410*/  UISETP.NE.AND.EX UP0, UPT, UR5, URZ, UPT, UP0 ;  /* 0x000000ff0500728c */ /* 0x000fd2000bf05300 */
[----:B------:R-:W-:Y:S05]  /*e420*/  BRA.U UP0, `(.L_x_321) ;  /* 0x00000001000c7547 */ /* 0x000fea000b800000 */
[----:B------:R-:W-:-:S13]  /*e430*/  FSETP.NEU.AND P0, PT, R176, RZ, PT ;  /* 0x000000ffb000720b */ /* 0x000fda0003f0d000 */
[----:B------:R-:W-:Y:S05]  /*e440*/  @!P0 EXIT ;  /* 0x000000000000894d */ /* 0x000fea0003800000 */
[----:B------:R-:W-:Y:S05]  /*e450*/  BRA `(.L_x_320) ;  /* 0x0000000000307947 */ /* 0x000fea0003800000 */
.L_x_321:
[----:B------:R-:W2:Y:S01]  /*e460*/  LDL.LU R0, [R1+0x38] ;  /* 0x0000380001007983 */ /* 0x000ea20000300800 */
[----:B------:R-:W-:Y:S01]  /*e470*/  BSSY.RECONVERGENT B0, `(.L_x_320) ;  /* 0x000000a000007945 */ /* 0x000fe20003800200 */
[----:B--2---:R-:W-:-:S13]  /*e480*/  LOP3.LUT P0, RZ, R0, 0xff, RZ, 0xc0, !PT ;  /* 0x000000ff00ff7812 */ /* 0x004fda000780c0ff */
[----:B------:R-:W-:Y:S05]  /*e490*/  @P0 BRA `(.L_x_322) ;  /* 0x0000000000140947 */ /* 0x000fea0003800000 */
[----:B------:R-:W1:Y:S02]  /*e4a0*/  LDCU.64 UR4, c[0x0][0x888] ;  /* 0x00011100ff0477ac */ /* 0x000e640008000a00 */
[----:B-1----:R-:W-:-:S04]  /*e4b0*/  ISETP.NE.U32.AND P0, PT, RZ, UR4, PT ;  /* 0x00000004ff007c0c */ /* 0x002fc8000bf05070 */
[----:B------:R-:W-:-:S13]  /*e4c0*/  ISETP.NE.AND.EX P0, PT, RZ, UR5, PT, P0 ;  /* 0x00000005ff007c0c */ /* 0x000fda000bf05300 */
[----:B------:R-:W-:Y:S05]  /*e4d0*/  @!P0 EXIT ;  /* 0x000000000000894d */ /* 0x000fea0003800000 */
[----:B------:R-:W-:Y:S05]  /*e4e0*/  BRA `(.L_x_323) ;  /* 0x0000000000087947 */ /* 0x000fea0003800000 */
.L_x_322:
[----:B------:R-:W-:-:S13]  /*e4f0*/  FSETP.NEU.AND P0, PT, R176, RZ, PT ;  /* 0x000000ffb000720b */ /* 0x000fda0003f0d000 */
[----:B------:R-:W-:Y:S05]  /*e500*/  @!P0 EXIT ;  /* 0x000000000000894d */ /* 0x000fea0003800000 */
.L_x_323:
[----:B------:R-:W-:Y:S05]  /*e510*/  BSYNC.RECONVERGENT B0 ;  /* 0x0000000000007941 */ /* 0x000fea0003800200 */
.L_x_320:
[----:B------:R-:W2:Y:S01]  /*e520*/  LDL.LU R0, [R1+0x18] ;  /* 0x0000180001007983 */ /* 0x000ea20000300800 */
[----:B------:R-:W-:-:S04]  /*e530*/  DEPBAR.LE SB0, 0x0 ;  /* 0x000080000000791a */ /* 0x000fc80000000000 */
[----:B------:R-:W1:Y:S01]  /*e540*/  S2R R2, SR_CgaCtaId ;  /* 0x0000000000027919 */ /* 0x000e620000008800 */
[----:B--2---:R-:W-:-:S05]  /*e550*/  LEA R0, R0, UR43, 0x3 ;  /* 0x0000002b00007c11 */ /* 0x004fca000f8e18ff */
[----:B------:R-:W-:-:S05]  /*e560*/  VIADD R0, R0, 0x70 ;  /* 0x0000007000007836 */ /* 0x000fca0000000000 */
[----:B-1----:R-:W-:-:S04]  /*e570*/  PRMT R0, R2, 0x654, R0 ;  /* 0x0000065402007816 */ /* 0x002fc80000000000 */
[----:B------:R-:W-:Y:S01]  /*e580*/  SYNCS.ARRIVE.TRANS64.RED.A1T0 RZ, [R0+URZ], RZ ;  /* 0x000000ff00ff79a7 */ /* 0x000fe200081004ff */
[----:B------:R-:W-:Y:S05]  /*e590*/  EXIT ;  /* 0x000000000000794d */ /* 0x000fea0003800000 */
.L_x_24:
[----:B--2---:R2:W3:Y:S02]  /*e5a0*/  SYNCS.PHASECHK.TRANS64.TRYWAIT P0, [R2+URZ+0xf0], R3 ;  /* 0x0000f003020075a7 */ /* 0x0044e400080011ff */
[----:B---3--:R-:W-:Y:S05]  /*e5b0*/  @!P0 NANOSLEEP.SYNCS 0x989680 ;  /* 0x009896800000895d */ /* 0x008fea0003900000 */
[----:B------:R-:W3:Y:S02]  /*e5c0*/  @!P0 SYNCS.PHASECHK.TRANS64 P0, [R2+URZ+0xf0], R3 ;  /* 0x0000f003020085a7 */ /* 0x000ee400080010ff */
[----:B---3--:R-:W-:Y:S05]  /*e5d0*/  @!P0 BRA `(.L_x_24) ;  /* 0xfffffffc00f08947 */ /* 0x008fea000383ffff */
[----:B------:R-:W-:Y:S05]  /*e5e0*/  BRA `(.L_x_324) ;  /* 0xffffff3000a87947 */ /* 0x000fea000383ffff */
.L_x_27:
[----:B------:R-:W-:-:S07]  /*e5f0*/  MOV R4, UR33 ;  /* 0x0000002100047c02 */ /* 0x000fce0008000f00 */
.L_x_325:
[----:B-1----:R1:W2:Y:S02]  /*e600*/  SYNCS.PHASECHK.TRANS64.TRYWAIT P0, [R4+URZ+0x28], R2 ;  /* 0x00002802040075a7 */ /* 0x0022a400080011ff */
[----:B--2---:R-:W-:Y:S05]  /*e610*/  @!P0 NANOSLEEP.SYNCS 0x989680 ;  /* 0x009896800000895d */ /* 0x004fea0003900000 */
[----:B------:R-:W2:Y:S02]  /*e620*/  @!P0 SYNCS.PHASECHK.TRANS64 P0, [R4+URZ+0x28], R2 ;  /* 0x00002802040085a7 */ /* 0x000ea400080010ff */
[----:B--2---:R-:W-:Y:S05]  /*e630*/  @!P0 BRA `(.L_x_325) ;  /* 0xfffffffc00f08947 */ /* 0x004fea000383ffff */
[----:B------:R-:W-:Y:S05]  /*e640*/  BRA `(.L_x_26) ;  /* 0xffffff3000fc7947 */ /* 0x000fea000383ffff */
.L_x_34:
[----:B------:R-:W-:-:S07]  /*e650*/  MOV R4, UR17 ;  /* 0x0000001100047c02 */ /* 0x000fce0008000f00 */
.L_x_326:
[----:B-1----:R1:W2:Y:S02]  /*e660*/  SYNCS.PHASECHK.TRANS64.TRYWAIT P0, [R4+URZ+0x28], R2 ;  /* 0x00002802040075a7 */ /* 0x0022a400080011ff */
[----:B--2---:R-:W-:Y:S05]  /*e670*/  @!P0 NANOSLEEP.SYNCS 0x989680 ;  /* 0x009896800000895d */ /* 0x004fea0003900000 */
[----:B------:R-:W2:Y:S02]  /*e680*/  @!P0 SYNCS.PHASECHK.TRANS64 P0, [R4+URZ+0x28], R2 ;  /* 0x00002802040085a7 */ /* 0x000ea400080010ff */
[----:B--2---:R-:W-:Y:S05]  /*e690*/  @!P0 BRA `(.L_x_326) ;  /* 0xfffffffc00f08947 */ /* 0x004fea000383ffff */
[----:B------:R-:W-:Y:S05]  /*e6a0*/  BRA `(.L_x_33) ;  /* 0xffffff3400b87947 */ /* 0x000fea000383ffff */
.L_x_39:
[----:B-1----:R1:W2:Y:S02]  /*e6b0*/  SYNCS.PHASECHK.TRANS64.TRYWAIT P0, [R3+URZ+0xa0], R2 ;  /* 0x0000a002030075a7 */ /* 0x0022a400080011ff */
[----:B--2---:R-:W-:Y:S05]  /*e6c0*/  @!P0 NANOSLEEP.SYNCS 0x989680 ;  /* 0x009896800000895d */ /* 0x004fea0003900000 */
[----:B------:R-:W2:Y:S02]  /*e6d0*/  @!P0 SYNCS.PHASECHK.TRANS64 P0, [R3+URZ+0xa0], R2 ;  /* 0x0000a002030085a7 */ /* 0x000ea400080010ff */
[----:B--2---:R-:W-:Y:S05]  /*e6e0*/  @!P0 BRA `(.L_x_39) ;  /* 0xfffffffc00f08947 */ /* 0x004fea000383ffff */
[----:B------:R-:W-:Y:S05]  /*e6f0*/  BRA `(.L_x_327) ;  /* 0xffffff3800587947 */ /* 0x000fea000383ffff */
.L_x_43:
[----:B------:R-:W-:-:S07]  /*e700*/  MOV R3, UR4 ;  /* 0x0000000400037c02 */ /* 0x000fce0008000f00 */
.L_x_328:
[----:B-1----:R1:W2:Y:S02]  /*e710*/  SYNCS.PHASECHK.TRANS64.TRYWAIT P0, [R3+URZ], R2 ;  /* 0x00000002030075a7 */ /* 0x0022a400080011ff */
[----:B--2---:R-:W-:Y:S05]  /*e720*/  @!P0 NANOSLEEP.SYNCS 0x989680 ;  /* 0x009896800000895d */ /* 0x004fea0003900000 */
[----:B------:R-:W2:Y:S02]  /*e730*/  @!P0 SYNCS.PHASECHK.TRANS64 P0, [R3+URZ], R2 ;  /* 0x00000002030085a7 */ /* 0x000ea400080010ff */
[----:B--2---:R-:W-:Y:S05]  /*e740*/  @!P0 BRA `(.L_x_328) ;  /* 0xfffffffc00f08947 */ /* 0x004fea000383ffff */
[----:B------:R-:W-:Y:S05]  /*e750*/  BRA `(.L_x_329) ;  /* 0xffffff3c00dc7947 */ /* 0x000fea000383ffff */
.L_x_44:
[----:B------:R-:W-:-:S07]  /*e760*/  MOV R3, UR4 ;  /* 0x0000000400037c02 */ /* 0x000fce0008000f00 */
.L_x_330:
[----:B-1----:R1:W2:Y:S02]  /*e770*/  SYNCS.PHASECHK.TRANS64.TRYWAIT P0, [R3+URZ], R2 ;  /* 0x00000002030075a7 */ /* 0x0022a400080011ff */
[----:B--2---:R-:W-:Y:S05]  /*e780*/  @!P0 NANOSLEEP.SYNCS 0x989680 ;  /* 0x009896800000895d */ /* 0x004fea0003900000 */
[----:B------:R-:W2:Y:S02]  /*e790*/  @!P0 SYNCS.PHASECHK.TRANS64 P0, [R3+URZ], R2 ;  /* 0x00000002030085a7 */ /* 0x000ea400080010ff */
[----:B--2---:R-:W-:Y:S05]  /*e7a0*/  @!P0 BRA `(.L_x_330) ;  /* 0xfffffffc00f08947 */ /* 0x004fea000383ffff */
[----:B------:R-:W-:Y:S05]  /*e7b0*/  BRA `(.L_x_331) ;  /* 0xffffff3c00e87947 */ /* 0x000fea000383ffff */
.L_x_45:
[----:B------:R-:W-:-:S07]  /*e7c0*/  MOV R3, UR4 ;  /* 0x0000000400037c02 */ /* 0x000fce0008000f00 */
.L_x_332:
[----:B-1----:R1:W2:Y:S02]  /*e7d0*/  SYNCS.PHASECHK.TRANS64.TRYWAIT P0, [R3+URZ], R2 ;  /* 0x00000002030075a7 */ /* 0x0022a400080011ff */
[----:B--2---:R-:W-:Y:S05]  /*e7e0*/  @!P0 NANOSLEEP.SYNCS 0x989680 ;  /* 0x009896800000895d */ /* 0x004fea0003900000 */
[----:B------:R-:W2:Y:S02]  /*e7f0*/  @!P0 SYNCS.PHASECHK.TRANS64 P0, [R3+URZ], R2 ;  /* 0x00000002030085a7 */ /* 0x000ea400080010ff */
[----:B--2---:R-:W-:Y:S05]  /*e800*/  @!P0 BRA `(.L_x_332) ;  /* 0xfffffffc00f08947 */ /* 0x004fea000383ffff */
[----:B------:R-:W-:Y:S05]  /*e810*/  BRA `(.L_x_333) ;  /* 0xffffff3c00f47947 */ /* 0x000fea000383ffff */
.L_x_46:
[----:B------:R-:W-:-:S07]  /*e820*/  MOV R3, UR4 ;  /* 0x0000000400037c02 */ /* 0x000fce0008000f00 */
.L_x_334:
[----:B-1----:R1:W2:Y:S02]  /*e830*/  SYNCS.PHASECHK.TRANS64.TRYWAIT P0, [R3+URZ], R2 ;  /* 0x00000002030075a7 */ /* 0x0022a400080011ff */
[----:B--2---:R-:W-:Y:S05]  /*e840*/  @!P0 NANOSLEEP.SYNCS 0x989680 ;  /* 0x009896800000895d */ /* 0x004fea0003900000 */
[----:B------:R-:W2:Y:S02]  /*e850*/  @!P0 SYNCS.PHASECHK.TRANS64 P0, [R3+URZ], R2 ;  /* 0x00000002030085a7 */ /* 0x000ea400080010ff */
[----:B--2---:R-:W-:Y:S05]  /*e860*/  @!P0 BRA `(.L_x_334) ;  /* 0xfffffffc00f08947 */ /* 0x004fea000383ffff */
[----:B------:R-:W-:Y:S05]  /*e870*/  BRA `(.L_x_335) ;  /* 0xffffff4000007947 */ /* 0x000fea000383ffff */
.L_x_49:
[----:B-1----:R1:W2:Y:S02]  /*e880*/  SYNCS.PHASECHK.TRANS64.TRYWAIT P0, [R0+URZ+0xe0], R2 ;  /* 0x0000e002000075a7 */ /* 0x0022a400080011ff */
[----:B--2---:R-:W-:Y:S05]  /*e890*/  @!P0 NANOSLEEP.SYNCS 0x989680 ;  /* 0x009896800000895d */ /* 0x004fea0003900000 */
[----:B------:R-:W2:Y:S02]  /*e8a0*/  @!P0 SYNCS.PHASECHK.TRANS64 P0, [R0+URZ+0xe0], R2 ;  /* 0x0000e002000085a7 */ /* 0x000ea400080010ff */
[----:B--2---:R-:W-:Y:S05]  /*e8b0*/  @!P0 BRA `(.L_x_49) ;  /* 0xfffffffc00f08947 */ /* 0x004fea000383ffff */
[----:B------:R-:W-:Y:S05]  /*e8c0*/  BRA `(.L_x_336) ;  /* 0xffffff4000647947 */ /* 0x000fea000383ffff */
.L_x_50:
[----:B------:R-:W-:-:S07]  /*e8d0*/  MOV R3, UR5 ;  /* 0x0000000500037c02 */ /* 0x000fce0008000f00 */
.L_x_337:
[----:B-1----:R1:W2:Y:S02]  /*e8e0*/  SYNCS.PHASECHK.TRANS64.TRYWAIT P0, [R3+URZ+0xb0], R2 ;  /* 0x0000b002030075a7 */ /* 0x0022a400080011ff */
[----:B--2---:R-:W-:Y:S05]  /*e8f0*/  @!P0 NANOSLEEP.SYNCS 0x989680 ;  /* 0x009896800000895d */ /* 0x004fea0003900000 */
[----:B------:R-:W2:Y:S02]  /*e900*/  @!P0 SYNCS.PHASECHK.TRANS64 P0, [R3+URZ+0xb0], R2 ;  /* 0x0000b002030085a7 */ /* 0x000ea400080010ff */
[----:B--2---:R-:W-:Y:S05]  /*e910*/  @!P0 BRA `(.L_x_337) ;  /* 0xfffffffc00f08947 */ /* 0x004fea000383ffff */
[----:B------:R-:W-:Y:S05]  /*e920*/  BRA `(.L_x_338) ;  /* 0xffffff4000747947 */ /* 0x000fea000383ffff */
.L_x_51:
[----:B-1----:R1:W2:Y:S02]  /*e930*/  SYNCS.PHASECHK.TRANS64.TRYWAIT P1, [R0+URZ+0xa0], R2 ;  /* 0x0000a002000075a7 */ /* 0x0022a400080211ff */
[----:B--2---:R-:W-:Y:S05]  /*e940*/  @!P1 NANOSLEEP.SYNCS 0x989680 ;  /* 0x009896800000995d */ /* 0x004fea0003900000 */
[----:B------:R-:W2:Y:S02]  /*e950*/  @!P1 SYNCS.PHASECHK.TRANS64 P1, [R0+URZ+0xa0], R2 ;  /* 0x0000a002000095a7 */ /* 0x000ea400080210ff */
[----:B--2---:R-:W-:Y:S05]  /*e960*/  @!P1 BRA `(.L_x_51) ;  /* 0xfffffffc00f09947 */ /* 0x004fea000383ffff */
[----:B------:R-:W-:Y:S05]  /*e970*/  BRA `(.L_x_339) ;  /* 0xffffff4000a47947 */ /* 0x000fea000383ffff */
.L_x_54:
[----:B------:R-:W-:-:S07]  /*e980*/  MOV R2, UR5 ;  /* 0x0000000500027c02 */ /* 0x000fce0008000f00 */
.L_x_340:
[----:B-1----:R1:W2:Y:S02]  /*e990*/  SYNCS.PHASECHK.TRANS64.TRYWAIT P0, [R2+URZ+0xb0], R0 ;  /* 0x0000b000020075a7 */ /* 0x0022a400080011ff */
[----:B--2---:R-:W-:Y:S05]  /*e9a0*/  @!P0 NANOSLEEP.SYNCS 0x989680 ;  /* 0x009896800000895d */ /* 0x004fea0003900000 */
[----:B------:R-:W2:Y:S02]  /*e9b0*/  @!P0 SYNCS.PHASECHK.TRANS64 P0, [R2+URZ+0xb0], R0 ;  /* 0x0000b000020085a7 */ /* 0x000ea400080010ff */
[----:B--2---:R-:W-:Y:S05]  /*e9c0*/  @!P0 BRA `(.L_x_340) ;  /* 0xfffffffc00f08947 */ /* 0x004fea000383ffff */
[----:B------:R-:W-:Y:S05]  /*e9d0*/  BRA `(.L_x_53) ;  /* 0xffffff4000f87947 */ /* 0x000fea000383ffff */
.L_x_63:
[----:B-1----:R-:W-:-:S04]  /*e9e0*/  MOV R5, UR4 ;  /* 0x0000000400057c02 */ /* 0x002fc80008000f00 */
[----:B------:R1:W2:Y:S03]  /*e9f0*/  SYNCS.PHASECHK.TRANS64.TRYWAIT P0, [R5+URZ+0x8], R2 ;  /* 0x00000802050075a7 */ /* 0x0002a600080011ff */
[----:B--2---:R-:W-:Y:S05]  /*ea00*/  @!P0 NANOSLEEP.SYNCS 0x989680 ;  /* 0x009896800000895d */ /* 0x004fea0003900000 */
[----:B------:R-:W2:Y:S02]  /*ea10*/  @!P0 SYNCS.PHASECHK.TRANS64 P0, [R5+URZ+0x8], R2 ;  /* 0x00000802050085a7 */ /* 0x000ea400080010ff */
[----:B--2---:R-:W-:Y:S05]  /*ea20*/  @!P0 BRA `(.L_x_63) ;  /* 0xfffffffc00ec8947 */ /* 0x004fea000383ffff */
[----:B------:R-:W-:Y:S05]  /*ea30*/  BRA `(.L_x_62) ;  /* 0xffffff4400ac7947 */ /* 0x000fea000383ffff */
.L_x_65:
[----:B------:R-:W-:Y:S01]  /*ea40*/  BSSY B0, `(.L_x_341) ;  /* 0x0000006000007945 */ /* 0x000fe20003800000 */
[----:B------:R-:W-:-:S07]  /*ea50*/  MOV R15, 0xffffffff ;  /* 0xffffffff000f7802 */ /* 0x000fce0000000f00 */
[----:B-1---5:R-:W-:Y:S05]  /*ea60*/  WARPSYNC.COLLECTIVE R15, `(.L_x_342) ;  /* 0x000000000f0c7348 */ /* 0x022fea0003c00000 */
[----:B------:R-:W-:Y:S02]  /*ea70*/  ELECT P6, UR79, PT ;  /* 0x00000000004f782f */ /* 0x000fe400038c0000 */
[----:B------:R-:W-:Y:S01]  /*ea80*/  MOV R14, UR79 ;  /* 0x0000004f000e7c02 */ /* 0x000fe20008000f00 */
[----:B-1---5:R-:W-:Y:S10]  /*ea90*/  ENDCOLLECTIVE ;  /* 0x000000000000791b */ /* 0x022ff40003800000 */
.L_x_342:
[----:B------:R-:W-:Y:S05]  /*eaa0*/  BSYNC B0 ;  /* 0x0000000000007941 */ /* 0x000fea0003800000 */
.L_x_341:
[----:B------:R-:W-:Y:S05]  /*eab0*/  BRA `(.L_x_343) ;  /* 0xffffff4400dc7947 */ /* 0x000fea000383ffff */
.L_x_67:
[----:B-1----:R-:W-:-:S04]  /*eac0*/  MOV R2, UR4 ;  /* 0x0000000400027c02 */ /* 0x002fc80008000f00 */
[----:B------:R1:W2:Y:S03]  /*ead0*/  SYNCS.PHASECHK.TRANS64.TRYWAIT P0, [R2+URZ+0x8], R0 ;  /* 0x00000800020075a7 */ /* 0x0002a600080011ff */
[----:B--2---:R-:W-:Y:S05]  /*eae0*/  @!P0 NANOSLEEP.SYNCS 0x989680 ;  /* 0x009896800000895d */ /* 0x004fea0003900000 */
[----:B------:R-:W2:Y:S02]  /*eaf0*/  @!P0 SYNCS.PHASECHK.TRANS64 P0, [R2+URZ+0x8], R0 ;  /* 0x00000800020085a7 */ /* 0x000ea400080010ff */
[----:B--2---:R-:W-:Y:S05]  /*eb00*/  @!P0 BRA `(.L_x_67) ;  /* 0xfffffffc00ec8947 */ /* 0x004fea000383ffff */
[----:B------:R-:W-:Y:S05]  /*eb10*/  BRA `(.L_x_66) ;  /* 0xffffff4400e07947 */ /* 0x000fea000383ffff */
.L_x_68:
[----:B-1----:R1:W2:Y:S02]  /*eb20*/  SYNCS.PHASECHK.TRANS64.TRYWAIT P0, [R3+URZ+0xa0], R4 ;  /* 0x0000a004030075a7 */ /* 0x0022a400080011ff */
[----:B--2---:R-:W-:Y:S05]  /*eb30*/  @!P0 NANOSLEEP.SYNCS 0x989680 ;  /* 0x009896800000895d */ /* 0x004fea0003900000 */
[----:B------:R-:W2:Y:S02]  /*eb40*/  @!P0 SYNCS.PHASECHK.TRANS64 P0, [R3+URZ+0xa0], R4 ;  /* 0x0000a004030085a7 */ /* 0x000ea400080010ff */
[----:B--2---:R-:W-:Y:S05]  /*eb50*/  @!P0 BRA `(.L_x_68) ;  /* 0xfffffffc00f08947 */ /* 0x004fea000383ffff */
[----:B------:R-:W-:Y:S05]  /*eb60*/  BRA `(.L_x_344) ;  /* 0xffffff4800d07947 */ /* 0x000fea000383ffff */
.L_x_70:
[----:B------:R-:W-:-:S07]  /*eb70*/  MOV R3, UR7 ;  /* 0x0000000700037c02 */ /* 0x000fce0008000f00 */
.L_x_345:
[----:B-1----:R1:W2:Y:S02]  /*eb80*/  SYNCS.PHASECHK.TRANS64.TRYWAIT P0, [R3+URZ+0xd0], R2 ;  /* 0x0000d002030075a7 */ /* 0x0022a400080011ff */
[----:B--2---:R-:W-:Y:S05]  /*eb90*/  @!P0 NANOSLEEP.SYNCS 0x989680 ;  /* 0x009896800000895d */ /* 0x004fea0003900000 */
[----:B------:R-:W2:Y:S02]  /*eba0*/  @!P0 SYNCS.PHASECHK.TRANS64 P0, [R3+URZ+0xd0], R2 ;  /* 0x0000d002030085a7 */ /* 0x000ea400080010ff */
[----:B--2---:R-:W-:Y:S05]  /*ebb0*/  @!P0 BRA `(.L_x_345) ;  /* 0xfffffffc00f08947 */ /* 0x004fea000383ffff */
[----:B------:R-:W-:Y:S05]  /*ebc0*/  BRA `(.L_x_346) ;  /* 0xffffff4c00187947 */ /* 0x000fea000383ffff */
.L_x_73:
[----:B------:R-:W-:Y:S07]  /*ebd0*/  MOV R3, UR6 ;  /* 0x0000000600037c02 */ /* 0x000fee0008000f00 */
.L_x_347:
[----:B-1----:R1:W2:Y:S02]  /*ebe0*/  SYNCS.PHASECHK.TRANS64.TRYWAIT P0, [R3+URZ], R2 ;  /* 0x00000002030075a7 */ /* 0x0022a400080011ff */
[----:B--2---:R-:W-:Y:S05]  /*ebf0*/  @!P0 NANOSLEEP.SYNCS 0x989680 ;  /* 0x009896800000895d */ /* 0x004fea0003900000 */
[----:B------:R-:W2:Y:S02]  /*ec00*/  @!P0 SYNCS.PHASECHK.TRANS64 P0, [R3+URZ], R2 ;  /* 0x00000002030085a7 */ /* 0x000ea400080010ff */
[----:B--2---:R-:W-:Y:S05]  /*ec10*/  @!P0 BRA `(.L_x_347) ;  /* 0xfffffffc00f08947 */ /* 0x004fea000383ffff */
[----:B------:R-:W-:Y:S05]  /*ec20*/  BRA `(.L_x_72) ;  /* 0xffffff4c002c7947 */ /* 0x000fea000383ffff */
.L_x_77:
[----:B------:R-:W-:-:S07]  /*ec30*/  MOV R2, UR6 ;  /* 0x0000000600027c02 */ /* 0x000fce0008000f00 */
.L_x_348:
[----:B-1----:R1:W2:Y:S02]  /*ec40*/  SYNCS.PHASECHK.TRANS64.TRYWAIT P0, [R2+URZ], R0 ;  /* 0x00000000020075a7 */ /* 0x0022a400080011ff */
[----:B--2---:R-:W-:Y:S05]  /*ec50*/  @!P0 NANOSLEEP.SYNCS 0x989680 ;  /* 0x009896800000895d */ /* 0x004fea0003900000 */
[----:B------:R-:W2:Y:S02]  /*ec60*/  @!P0 SYNCS.PHASECHK.TRANS64 P0, [R2+URZ], R0 ;  /* 0x00000000020085a7 */ /* 0x000ea400080010ff */
[----:B--2---:R-:W-:Y:S05]  /*ec70*/  @!P0 BRA `(.L_x_348) ;  /* 0xfffffffc00f08947 */ /* 0x004fea000383ffff */
[----:B------:R-:W-:Y:S05]  /*ec80*/  BRA `(.L_x_349) ;  /* 0xffffff5000247947 */ /* 0x000fea000383ffff */
.L_x_80:
[----:B------:R-:W-:-:S07]  /*ec90*/  MOV R0, UR5 ;  /* 0x0000000500007c02 */ /* 0x000fce0008000f00 */
.L_x_350:
[----:B-1----:R1:W2:Y:S02]  /*eca0*/  SYNCS.PHASECHK.TRANS64.TRYWAIT P1, [R0+URZ+0x100], R2 ;  /* 0x00010002000075a7 */ /* 0x0022a400080211ff */
[----:B--2---:R-:W-:Y:S05]  /*ecb0*/  @!P1 NANOSLEEP.SYNCS 0x989680 ;  /* 0x009896800000995d */ /* 0x004fea0003900000 */
[----:B------:R-:W2:Y:S02]  /*ecc0*/  @!P1 SYNCS.PHASECHK.TRANS64 P1, [R0+URZ+0x100], R2 ;  /* 0x00010002000095a7 */ /* 0x000ea400080210ff */
[----:B--2---:R-:W-:Y:S05]  /*ecd0*/  @!P1 BRA `(.L_x_350) ;  /* 0xfffffffc00f09947 */ /* 0x004fea000383ffff */
[----:B------:R-:W-:Y:S05]  /*ece0*/  BRA `(.L_x_351) ;  /* 0xffffff5000707947 */ /* 0x000fea000383ffff */
.L_x_85:
[----:B---3--:R3:W4:Y:S02]  /*ecf0*/  SYNCS.PHASECHK.TRANS64.TRYWAIT P0, [R2+URZ+0xa0], R0 ;  /* 0x0000a000020075a7 */ /* 0x00872400080011ff */
[----:B----4-:R-:W-:Y:S05]  /*ed00*/  @!P0 NANOSLEEP.SYNCS 0x989680 ;  /* 0x009896800000895d */ /* 0x010fea0003900000 */
[----:B------:R-:W4:Y:S02]  /*ed10*/  @!P0 SYNCS.PHASECHK.TRANS64 P0, [R2+URZ+0xa0], R0 ;  /* 0x0000a000020085a7 */ /* 0x000f2400080010ff */
[----:B----4-:R-:W-:Y:S05]  /*ed20*/  @!P0 BRA `(.L_x_85) ;  /* 0xfffffffc00f08947 */ /* 0x010fea000383ffff */
[----:B------:R-:W-:Y:S05]  /*ed30*/  BRA `(.L_x_352) ;  /* 0xffffff5400b07947 */ /* 0x000fea000383ffff */
.L_x_88:
[----:B------:R-:W-:Y:S07]  /*ed40*/  MOV R3, UR30 ;  /* 0x0000001e00037c02 */ /* 0x000fee0008000f00 */
.L_x_353:
[----:B-1----:R1:W3:Y:S02]  /*ed50*/  SYNCS.PHASECHK.TRANS64.TRYWAIT P1, [R3+URZ+0x98], R0 ;  /* 0x00009800030075a7 */ /* 0x0022e400080211ff */
[----:B---3--:R-:W-:Y:S05]  /*ed60*/  @!P1 NANOSLEEP.SYNCS 0x989680 ;  /* 0x009896800000995d */ /* 0x008fea0003900000 */
[----:B------:R-:W3:Y:S02]  /*ed70*/  @!P1 SYNCS.PHASECHK.TRANS64 P1, [R3+URZ+0x98], R0 ;  /* 0x00009800030095a7 */ /* 0x000ee400080210ff */
[----:B---3--:R-:W-:Y:S05]  /*ed80*/  @!P1 BRA `(.L_x_353) ;  /* 0xfffffffc00f09947 */ /* 0x008fea000383ffff */
[----:B------:R-:W-:Y:S05]  /*ed90*/  BRA `(.L_x_87) ;  /* 0xffffff5c00187947 */ /* 0x000fea000383ffff */
.L_x_91:
[----:B-1----:R-:W-:Y:S07]  /*eda0*/  MOV R0, UR30 ;  /* 0x0000001e00007c02 */ /* 0x002fee0008000f00 */
.L_x_354:
[----:B-1----:R1:W3:Y:S02]  /*edb0*/  SYNCS.PHASECHK.TRANS64.TRYWAIT P0, [R0+URZ+0x70], R2 ;  /* 0x00007002000075a7 */ /* 0x0022e400080011ff */
[----:B---3--:R-:W-:Y:S05]  /*edc0*/  @!P0 NANOSLEEP.SYNCS 0x989680 ;  /* 0x009896800000895d */ /* 0x008fea0003900000 */
[----:B------:R-:W3:Y:S02]  /*edd0*/  @!P0 SYNCS.PHASECHK.TRANS64 P0, [R0+URZ+0x70], R2 ;  /* 0x00007002000085a7 */ /* 0x000ee400080010ff */
[----:B---3--:R-:W-:Y:S05]  /*ede0*/  @!P0 BRA `(.L_x_354) ;  /* 0xfffffffc00f08947 */ /* 0x008fea000383ffff */
[----:B------:R-:W-:Y:S05]  /*edf0*/  BRA `(.L_x_355) ;  /* 0xffffff5c007c7947 */ /* 0x000fea000383ffff */
.L_x_92:
[----:B------:R-:W-:Y:S07]  /*ee00*/  MOV R0, UR30 ;  /* 0x0000001e00007c02 */ /* 0x000fee0008000f00 */
.L_x_356:
[----:B-1----:R1:W3:Y:S02]  /*ee10*/  SYNCS.PHASECHK.TRANS64.TRYWAIT P0, [R0+URZ+0x78], R2 ;  /* 0x00007802000075a7 */ /* 0x0022e400080011ff */
[----:B---3--:R-:W-:Y:S05]  /*ee20*/  @!P0 NANOSLEEP.SYNCS 0x989680 ;  /* 0x009896800000895d */ /* 0x008fea0003900000 */
[----:B------:R-:W3:Y:S02]  /*ee30*/  @!P0 SYNCS.PHASECHK.TRANS64 P0, [R0+URZ+0x78], R2 ;  /* 0x00007802000085a7 */ /* 0x000ee400080010ff */
[----:B---3--:R-:W-:Y:S05]  /*ee40*/  @!P0 BRA `(.L_x_356) ;  /* 0xfffffffc00f08947 */ /* 0x008fea000383ffff */
[----:B------:R-:W-:Y:S05]  /*ee50*/  BRA `(.L_x_357) ;  /* 0xffffff5c009c7947 */ /* 0x000fea000383ffff */
.L_x_93:
[----:B------:R-:W-:Y:S07]  /*ee60*/  MOV R0, UR30 ;  /* 0x0000001e00007c02 */ /* 0x000fee0008000f00 */
.L_x_358:
[----:B-1----:R1:W3:Y:S02]  /*ee70*/  SYNCS.PHASECHK.TRANS64.TRYWAIT P0, [R0+URZ+0x80], R2 ;  /* 0x00008002000075a7 */ /* 0x0022e400080011ff */
[----:B---3--:R-:W-:Y:S05]  /*ee80*/  @!P0 NANOSLEEP.SYNCS 0x989680 ;  /* 0x009896800000895d */ /* 0x008fea0003900000 */
[----:B------:R-:W3:Y:S02]  /*ee90*/  @!P0 SYNCS.PHASECHK.TRANS64 P0, [R0+URZ+0x80], R2 ;  /* 0x00008002000085a7 */ /* 0x000ee400080010ff */
[----:B---3--:R-:W-:Y:S05]  /*eea0*/  @!P0 BRA `(.L_x_358) ;  /* 0xfffffffc00f08947 */ /* 0x008fea000383ffff */
[----:B------:R-:W-:Y:S05]  /*eeb0*/  BRA `(.L_x_359) ;  /* 0xffffff5c00c87947 */ /* 0x000fea000383ffff */
.L_x_94:
[----:B------:R-:W-:Y:S07]  /*eec0*/  MOV R3, UR30 ;  /* 0x0000001e00037c02 */ /* 0x000fee0008000f00 */
.L_x_360:
[----:B-1----:R1:W3:Y:S02]  /*eed0*/  SYNCS.PHASECHK.TRANS64.TRYWAIT P0, [R3+URZ+0x88], R2 ;  /* 0x00008802030075a7 */ /* 0x0022e400080011ff */
[----:B---3--:R-:W-:Y:S05]  /*eee0*/  @!P0 NANOSLEEP.SYNCS 0x989680 ;  /* 0x009896800000895d */ /* 0x008fea0003900000 */
[----:B------:R-:W3:Y:S02]  /*eef0*/  @!P0 SYNCS.PHASECHK.TRANS64 P0, [R3+URZ+0x88], R2 ;  /* 0x00008802030085a7 */ /* 0x000ee400080010ff */
[----:B---3--:R-:W-:Y:S05]  /*ef00*/  @!P0 BRA `(.L_x_360) ;  /* 0xfffffffc00f08947 */ /* 0x008fea000383ffff */
[----:B------:R-:W-:Y:S05]  /*ef10*/  BRA `(.L_x_361) ;  /* 0xffffff5c00f87947 */ /* 0x000fea000383ffff */
.L_x_96:
[----:B------:R-:W-:-:S07]  /*ef20*/  MOV R2, UR30 ;  /* 0x0000001e00027c02 */ /* 0x000fce0008000f00 */
.L_x_362:
[----:B-1----:R1:W4:Y:S02]  /*ef30*/  SYNCS.PHASECHK.TRANS64.TRYWAIT P0, [R2+URZ+0x70], R0 ;  /* 0x00007000020075a7 */ /* 0x00232400080011ff */
[----:B----4-:R-:W-:Y:S05]  /*ef40*/  @!P0 NANOSLEEP.SYNCS 0x989680 ;  /* 0x009896800000895d */ /* 0x010fea0003900000 */
[----:B------:R-:W4:Y:S02]  /*ef50*/  @!P0 SYNCS.PHASECHK.TRANS64 P0, [R2+URZ+0x70], R0 ;  /* 0x00007000020085a7 */ /* 0x000f2400080010ff */
[----:B----4-:R-:W-:Y:S05]  /*ef60*/  @!P0 BRA `(.L_x_362) ;  /* 0xfffffffc00f08947 */ /* 0x010fea000383ffff */
[----:B------:R-:W-:Y:S05]  /*ef70*/  BRA `(.L_x_363) ;  /* 0xffffff60004c7947 */ /* 0x000fea000383ffff */
.L_x_97:
[----:B-1----:R-:W-:-:S07]  /*ef80*/  MOV R2, UR30 ;  /* 0x0000001e00027c02 */ /* 0x002fce0008000f00 */
.L_x_364:
[----:B-1----:R1:W4:Y:S02]  /*ef90*/  SYNCS.PHASECHK.TRANS64.TRYWAIT P0, [R2+URZ+0x78], R0 ;  /* 0x00007800020075a7 */ /* 0x00232400080011ff */
[----:B----4-:R-:W-:Y:S05]  /*efa0*/  @!P0 NANOSLEEP.SYNCS 0x989680 ;  /* 0x009896800000895d */ /* 0x010fea0003900000 */
[----:B------:R-:W4:Y:S02]  /*efb0*/  @!P0 SYNCS.PHASECHK.TRANS64 P0, [R2+URZ+0x78], R0 ;  /* 0x00007800020085a7 */ /* 0x000f2400080010ff */
[----:B----4-:R-:W-:Y:S05]  /*efc0*/  @!P0 BRA `(.L_x_364) ;  /* 0xfffffffc00f08947 */ /* 0x010fea000383ffff */
[----:B------:R-:W-:Y:S05]  /*efd0*/  BRA `(.L_x_365) ;  /* 0xffffff60003c7947 */ /* 0x000fea000383ffff */
.L_x_98:
[----:B-1----:R-:W-:-:S07]  /*efe0*/  MOV R2, UR30 ;  /* 0x0000001e00027c02 */ /* 0x002fce0008000f00 */
.L_x_366:
[----:B-1----:R1:W4:Y:S02]  /*eff0*/  SYNCS.PHASECHK.TRANS64.TRYWAIT P0, [R2+URZ+0x80], R0 ;  /* 0x00008000020075a7 */ /* 0x00232400080011ff */
[----:B----4-:R-:W-:Y:S05]  /*f000*/  @!P0 NANOSLEEP.SYNCS 0x989680 ;  /* 0x009896800000895d */ /* 0x010fea0003900000 */
[----:B------:R-:W4:Y:S02]  /*f010*/  @!P0 SYNCS.PHASECHK.TRANS64 P0, [R2+URZ+0x80], R0 ;  /* 0x00008000020085a7 */ /* 0x000f2400080010ff */
[----:B----4-:R-:W-:Y:S05]  /*f020*/  @!P0 BRA `(.L_x_366) ;  /* 0xfffffffc00f08947 */ /* 0x010fea000383ffff */
[----:B------:R-:W-:Y:S05]  /*f030*/  BRA `(.L_x_367) ;  /* 0xffffff60002c7947 */ /* 0x000fea000383ffff */
.L_x_100:
[----:B------:R-:W-:-:S07]  /*f040*/  MOV R2, UR5 ;  /* 0x0000000500027c02 */ /* 0x000fce0008000f00 */
.L_x_368:
[----:B-1----:R1:W2:Y:S02]  /*f050*/  SYNCS.PHASECHK.TRANS64.TRYWAIT P0, [R2+URZ+0xa0], R0 ;  /* 0x0000a000020075a7 */ /* 0x0022a400080011ff */
[----:B--2---:R-:W-:Y:S05]  /*f060*/  @!P0 NANOSLEEP.SYNCS 0x989680 ;  /* 0x009896800000895d */ /* 0x004fea0003900000 */
[----:B------:R-:W2:Y:S02]  /*f070*/  @!P0 SYNCS.PHASECHK.TRANS64 P0, [R2+URZ+0xa0], R0 ;  /* 0x0000a000020085a7 */ /* 0x000ea400080010ff */
[----:B--2---:R-:W-:Y:S05]  /*f080*/  @!P0 BRA `(.L_x_368) ;  /* 0xfffffffc00f08947 */ /* 0x004fea000383ffff */
[----:B------:R-:W-:Y:S05]  /*f090*/  BRA `(.L_x_369) ;  /* 0xffffff6000e07947 */ /* 0x000fea000383ffff */
.L_x_114:
[----:B-1----:R1:W2:Y:S02]  /*f0a0*/  SYNCS.PHASECHK.TRANS64.TRYWAIT P0, [R4+URZ+0x50], R3 ;  /* 0x00005003040075a7 */ /* 0x0022a400080011ff */
[----:B--2---:R-:W-:Y:S05]  /*f0b0*/  @!P0 NANOSLEEP.SYNCS 0x989680 ;  /* 0x009896800000895d */ /* 0x004fea0003900000 */
[----:B------:R-:W2:Y:S02]  /*f0c0*/  @!P0 SYNCS.PHASECHK.TRANS64 P0, [R4+URZ+0x50], R3 ;  /* 0x00005003040085a7 */ /* 0x000ea400080010ff */
[----:B--2---:R-:W-:Y:S05]  /*f0d0*/  @!P0 BRA `(.L_x_114) ;  /* 0xfffffffc00f08947 */ /* 0x004fea000383ffff */
[----:B------:R-:W-:Y:S05]  /*f0e0*/  BRA `(.L_x_113) ;  /* 0xffffff7400147947 */ /* 0x000fea000383ffff */
.L_x_117:
[----:B-1----:R1:W2:Y:S02]  /*f0f0*/  SYNCS.PHASECHK.TRANS64.TRYWAIT P1, [R218+URZ+0xc0], R0 ;  /* 0x0000c000da0075a7 */ /* 0x0022a400080211ff */
[----:B--2---:R-:W-:Y:S05]  /*f100*/  @!P1 NANOSLEEP.SYNCS 0x989680 ;  /* 0x009896800000995d */ /* 0x004fea0003900000 */
[----:B------:R-:W2:Y:S02]  /*f110*/  @!P1 SYNCS.PHASECHK.TRANS64 P1, [R218+URZ+0xc0], R0 ;  /* 0x0000c000da0095a7 */ /* 0x000ea400080210ff */
[----:B--2---:R-:W-:Y:S05]  /*f120*/  @!P1 BRA `(.L_x_117) ;  /* 0xfffffffc00f09947 */ /* 0x004fea000383ffff */
[----:B------:R-:W-:Y:S05]  /*f130*/  BRA `(.L_x_116) ;  /* 0xffffff7400c47947 */ /* 0x000fea000383ffff */
        .weak           $__internal_0_$__cuda_sm10x_tcgen05_guardrail_trap_col_being_dealloced_not_returned_by_alloc
        .type           $__internal_0_$__cuda_sm10x_tcgen05_guardrail_trap_col_being_dealloced_not_returned_by_alloc,@function
        .size           $__internal_0_$__cuda_sm10x_tcgen05_guardrail_trap_col_being_dealloced_not_returned_by_alloc,($__internal_1_$__cuda_sm10x_tcgen05_guardrail_trap_phase_invalid_during_alloc - $__internal_0_$__cuda_sm10x_tcgen05_guardrail_trap_col_being_dealloced_not_returned_by_alloc)
$__internal_0_$__cuda_sm10x_tcgen05_guardrail_trap_col_being_dealloced_not_returned_by_alloc:
[----:B------:R-:W-:Y:S05]  /*f140*/  BPT.TRAP 0x1 ;  /* 0x000000040000795c */ /* 0x000fea0000300000 */
[----:B------:R-:W-:-:S04]  /*f150*/  HFMA2 R3, -RZ, RZ, 0, 0 ;  /* 0x00000000ff037431 */ /* 0x000fc800000001ff */
[----:B------:R-:W-:Y:S05]  /*f160*/  RET.REL.NODEC R2 `(_ZN7cutlass13device_kernelINS_4gemm6kernel13GemmUniversalIN4cute5tupleIJiiiiEEENS1_10collective13CollectiveMmaINS1_35MainloopSm100TmaUmmaWarpSpecializedILi5ELi2ELi2ENS5_IJNS4_1CILi2EEENSA_ILi1EEESC_EEEEENS5_IJNSA_ILi256EEESF_NSA_ILi64EEEEEENS_10bfloat16_tENS5_IJlSC_lEEESI_SJ_NS4_8TiledMMAINS4_8MMA_AtomIJNS4_26SM100_MMA_F16BF16_2x1SM_SSISI_SI_fLi256ELi256ELNS4_4UMMA5MajorE0ELSO_0ELNSN_7ScaleInE0ELSP_0EEEEEENS4_6LayoutINS5_IJSC_SC_SC_EEENS5_IJNSA_ILi0EEESU_SU_EEEEENS5_IJNS4_10UnderscoreESX_SX_EEEEENS4_18SM100_TMA_2SM_LOADENS4_14ComposedLayoutINS4_7SwizzleILi3ELi4ELi3EEENS4_18smem_ptr_flag_bitsILi16EEENSS_INS5_IJNSA_ILi8EEESG_EEENS5_IJSG_SC_EEEEEEEvNS4_8identityES10_S1A_vS1B_EENS_8epilogue10collective18CollectiveEpilogueINS1D_23Sm100TmaWarpSpecializedILi4ELi2ELi64ELb1ELb0EEEJNS5_IJNSA_ILi128EEESF_SG_EEENS5_IJNSS_IS1I_SC_EENSS_ISG_SC_EEEEESI_SJ_SI_SJ_NS1D_6fusion15FusionCallbacksIS1H_NS1N_13LinCombEltActINS1D_6thread4SiLuESI_fSI_fLNS_15FloatRoundStyleE2EEES1J_S1M_JEEENS4_5SM1004TMEM4LOAD26SM100_TMEM_LOAD_32dp32b64xENS4_13SM90_TMA_LOADES1A_NS4_39AutoVectorizingCopyWithAssumedAlignmentILi128EEENS4_14SM90_TMA_STOREES1A_S21_S21_EEEvvEEEEvNT_6ParamsE) ;  /* 0xffffff0c02a47950 */ /* 0x000fea0003c3ffff */
        .weak           $__internal_1_$__cuda_sm10x_tcgen05_guardrail_trap_phase_invalid_during_alloc
        .type           $__internal_1_$__cuda_sm10x_tcgen05_guardrail_trap_phase_invalid_during_alloc,@function
        .size           $__internal_1_$__cuda_sm10x_tcgen05_guardrail_trap_phase_invalid_during_alloc,($__internal_2_$__cuda_sm10x_tcgen05_guardrail_trap_unallocated_columns_being_dealloced - $__internal_1_$__cuda_sm10x_tcgen05_guardrail_trap_phase_invalid_during_alloc)
$__internal_1_$__cuda_sm10x_tcgen05_guardrail_trap_phase_invalid_during_alloc:
[----:B------:R-:W-:Y:S05]  /*f170*/  BPT.TRAP 0x1 ;  /* 0x000000040000795c */ /* 0x000fea0000300000 */
[----:B------:R-:W-:-:S04]  /*f180*/  MOV R3, 0x0 ;  /* 0x0000000000037802 */ /* 0x000fc80000000f00 */
[----:B------:R-:W-:Y:S05]  /*f190*/  RET.REL.NODEC R2 `(_ZN7cutlass13device_kernelINS_4gemm6kernel13GemmUniversalIN4cute5tupleIJiiiiEEENS1_10collective13CollectiveMmaINS1_35MainloopSm100TmaUmmaWarpSpecializedILi5ELi2ELi2ENS5_IJNS4_1CILi2EEENSA_ILi1EEESC_EEEEENS5_IJNSA_ILi256EEESF_NSA_ILi64EEEEEENS_10bfloat16_tENS5_IJlSC_lEEESI_SJ_NS4_8TiledMMAINS4_8MMA_AtomIJNS4_26SM100_MMA_F16BF16_2x1SM_SSISI_SI_fLi256ELi256ELNS4_4UMMA5MajorE0ELSO_0ELNSN_7ScaleInE0ELSP_0EEEEEENS4_6LayoutINS5_IJSC_SC_SC_EEENS5_IJNSA_ILi0EEESU_SU_EEEEENS5_IJNS4_10UnderscoreESX_SX_EEEEENS4_18SM100_TMA_2SM_LOADENS4_14ComposedLayoutINS4_7SwizzleILi3ELi4ELi3EEENS4_18smem_ptr_flag_bitsILi16EEENSS_INS5_IJNSA_ILi8EEESG_EEENS5_IJSG_SC_EEEEEEEvNS4_8identityES10_S1A_vS1B_EENS_8epilogue10collective18CollectiveEpilogueINS1D_23Sm100TmaWarpSpecializedILi4ELi2ELi64ELb1ELb0EEEJNS5_IJNSA_ILi128EEESF_SG_EEENS5_IJNSS_IS1I_SC_EENSS_ISG_SC_EEEEESI_SJ_SI_SJ_NS1D_6fusion15FusionCallbacksIS1H_NS1N_13LinCombEltActINS1D_6thread4SiLuESI_fSI_fLNS_15FloatRoundStyleE2EEES1J_S1M_JEEENS4_5SM1004TMEM4LOAD26SM100_TMEM_LOAD_32dp32b64xENS4_13SM90_TMA_LOADES1A_NS4_39AutoVectorizingCopyWithAssumedAlignmentILi128EEENS4_14SM90_TMA_STOREES1A_S21_S21_EEEvvEEEEvNT_6ParamsE) ;  /* 0xffffff0c02987950 */ /* 0x000fea0003c3ffff */
        .weak           $__internal_2_$__cuda_sm10x_tcgen05_guardrail_trap_unallocated_columns_being_dealloced
        .type           $__internal_2_$__cuda_sm10x_tcgen05_guardrail_trap_unallocated_columns_being_dealloced,@function
        .size           $__internal_2_$__cuda_sm10x_tcgen05_guardrail_trap_unallocated_columns_being_dealloced,($__internal_3_$__cuda_sm20_rcp_rn_f32_slowpath - $__internal_2_$__cuda_sm10x_tcgen05_guardrail_trap_unallocated_columns_being_dealloced)
$__internal_2_$__cuda_sm10x_tcgen05_guardrail_trap_unallocated_columns_being_dealloced:
[----:B------:R-:W-:Y:S05]  /*f1a0*/  BPT.TRAP 0x1 ;  /* 0x000000040000795c */ /* 0x000fea0000300000 */
[----:B------:R-:W-:-:S04]  /*f1b0*/  HFMA2 R3, -RZ, RZ, 0, 0 ;  /* 0x00000000ff037431 */ /* 0x000fc800000001ff */
[----:B------:R-:W-:Y:S05]  /*f1c0*/  RET.REL.NODEC R2 `(_ZN7cutlass13device_kernelINS_4gemm6kernel13GemmUniversalIN4cute5tupleIJiiiiEEENS1_10collective13CollectiveMmaINS1_35MainloopSm100TmaUmmaWarpSpecializedILi5ELi2ELi2ENS5_IJNS4_1CILi2EEENSA_ILi1EEESC_EEEEENS5_IJNSA_ILi256EEESF_NSA_ILi64EEEEEENS_10bfloat16_tENS5_IJlSC_lEEESI_SJ_NS4_8TiledMMAINS4_8MMA_AtomIJNS4_26SM100_MMA_F16BF16_2x1SM_SSISI_SI_fLi256ELi256ELNS4_4UMMA5MajorE0ELSO_0ELNSN_7ScaleInE0ELSP_0EEEEEENS4_6LayoutINS5_IJSC_SC_SC_EEENS5_IJNSA_ILi0EEESU_SU_EEEEENS5_IJNS4_10UnderscoreESX_SX_EEEEENS4_18SM100_TMA_2SM_LOADENS4_14ComposedLayoutINS4_7SwizzleILi3ELi4ELi3EEENS4_18smem_ptr_flag_bitsILi16EEENSS_INS5_IJNSA_ILi8EEESG_EEENS5_IJSG_SC_EEEEEEEvNS4_8identityES10_S1A_vS1B_EENS_8epilogue10collective18CollectiveEpilogueINS1D_23Sm100TmaWarpSpecializedILi4ELi2ELi64ELb1ELb0EEEJNS5_IJNSA_ILi128EEESF_SG_EEENS5_IJNSS_IS1I_SC_EENSS_ISG_SC_EEEEESI_SJ_SI_SJ_NS1D_6fusion15FusionCallbacksIS1H_NS1N_13LinCombEltActINS1D_6thread4SiLuESI_fSI_fLNS_15FloatRoundStyleE2EEES1J_S1M_JEEENS4_5SM1004TMEM4LOAD26SM100_TMEM_LOAD_32dp32b64xENS4_13SM90_TMA_LOADES1A_NS4_39AutoVectorizingCopyWithAssumedAlignmentILi128EEENS4_14SM90_TMA_STOREES1A_S21_S21_EEEvvEEEEvNT_6ParamsE) ;  /* 0xffffff0c028c7950 */ /* 0x000fea0003c3ffff */
        .weak           $__internal_3_$__cuda_sm20_rcp_rn_f32_slowpath
        .type           $__internal_3_$__cuda_sm20_rcp_rn_f32_slowpath,@function
        .size           $__internal_3_$__cuda_sm20_rcp_rn_f32_slowpath,(.L_x_375 - $__internal_3_$__cuda_sm20_rcp_rn_f32_slowpath)
$__internal_3_$__cuda_sm20_rcp_rn_f32_slowpath:
[----:B------:R-:W-:Y:S01]  /*f1d0*/  IMAD.SHL.U32 R130, R3, 0x2, RZ ;  /* 0x0000000203827824 */ /* 0x000fe200078e00ff */
[----:B------:R-:W-:Y:S04]  /*f1e0*/  BSSY.RECONVERGENT B0, `(.L_x_370) ;  /* 0x0000030000007945 */ /* 0x000fe80003800200 */
[----:B------:R-:W-:-:S04]  /*f1f0*/  SHF.R.U32.HI R130, RZ, 0x18, R130 ;  /* 0x00000018ff827819 */ /* 0x000fc80000011682 */
[----:B------:R-:W-:-:S13]  /*f200*/  ISETP.NE.U32.AND P0, PT, R130, RZ, PT ;  /* 0x000000ff8200720c */ /* 0x000fda0003f05070 */
[----:B------:R-:W-:Y:S05]  /*f210*/  @P0 BRA `(.L_x_371) ;  /* 0x0000000000280947 */ /* 0x000fea0003800000 */
[----:B------:R-:W-:-:S04]  /*f220*/  SHF.L.U32 R130, R3, 0x1, RZ ;  /* 0x0000000103827819 */ /* 0x000fc800000006ff */
[----:B------:R-:W-:-:S13]  /*f230*/  ISETP.NE.AND P0, PT, R130, RZ, PT ;  /* 0x000000ff8200720c */ /* 0x000fda0003f05270 */
[----:B------:R-:W-:Y:S02]  /*f240*/  @P0 FFMA R131, R3, 1.84467440737095516160e+19, RZ ;  /* 0x5f80000003830823 */ /* 0x000fe400000000ff */
[----:B------:R-:W-:Y:S08]  /*f250*/  @!P0 MUFU.RCP R3, R3 ;  /* 0x0000000300038308 */ /* 0x000ff00000001000 */
[----:B------:R-:W1:Y:S02]  /*f260*/  @P0 MUFU.RCP R130, R131 ;  /* 0x0000008300820308 */ /* 0x000e640000001000 */
[----:B-1----:R-:W-:-:S04]  /*f270*/  @P0 FFMA R131, R131, R130, -1 ;  /* 0xbf80000083830423 */ /* 0x002fc80000000082 */
[----:B------:R-:W-:-:S04]  /*f280*/  @P0 FADD.FTZ R131, -R131, -RZ ;  /* 0x800000ff83830221 */ /* 0x000fc80000010100 */
[----:B------:R-:W-:-:S04]  /*f290*/  @P0 FFMA R130, R130, R131, R130 ;  /* 0x0000008382820223 */ /* 0x000fc80000000082 */
[----:B------:R-:W-:Y:S01]  /*f2a0*/  @P0 FFMA R3, R130, 1.84467440737095516160e+19, RZ ;  /* 0x5f80000082030823 */ /* 0x000fe200000000ff */
[----:B------:R-:W-:Y:S05]  /*f2b0*/  BRA `(.L_x_372) ;  /* 0x0000000000887947 */ /* 0x000fea0003800000 */
.L_x_371:
[----:B------:R-:W-:-:S04]  /*f2c0*/  IADD3 R134, PT, PT, R130, -0xfd, RZ ;  /* 0xffffff0382867810 */ /* 0x000fc80007ffe0ff */
[----:B------:R-:W-:-:S13]  /*f2d0*/  ISETP.GT.U32.AND P0, PT, R134, 0x1, PT ;  /* 0x000000018600780c */ /* 0x000fda0003f04070 */
[----:B------:R-:W-:Y:S05]  /*f2e0*/  @P0 BRA `(.L_x_373) ;  /* 0x0000000000780947 */ /* 0x000fea0003800000 */
[----:B------:R-:W-:Y:S01]  /*f2f0*/  LOP3.LUT R131, R3, 0x7fffff, RZ, 0xc0, !PT ;  /* 0x007fffff03837812 */ /* 0x000fe200078ec0ff */
[----:B------:R-:W-:Y:S02]  /*f300*/  IMAD.MOV.U32 R135, RZ, RZ, 0x3 ;  /* 0x00000003ff877424 */ /* 0x000fe400078e00ff */
[----:B------:R-:W-:Y:S01]  /*f310*/  VIADD R130, R130, 0xffffff04 ;  /* 0xffffff0482827836 */ /* 0x000fe20000000000 */
[----:B------:R-:W-:Y:S02]  /*f320*/  LOP3.LUT R132, R131, 0x3f800000, RZ, 0xfc, !PT ;  /* 0x3f80000083847812 */ /* 0x000fe400078efcff */
[----:B------:R-:W-:Y:S02]  /*f330*/  SHF.L.U32 R135, R135, R134, RZ ;  /* 0x0000008687877219 */ /* 0x000fe400000006ff */
[----:B------:R-:W1:Y:S02]  /*f340*/  MUFU.RCP R131, R132 ;  /* 0x0000008400837308 */ /* 0x000e640000001000 */
[----:B-1----:R-:W-:-:S04]  /*f350*/  FFMA R133, R132, R131, -1 ;  /* 0xbf80000084857423 */ /* 0x002fc80000000083 */
[----:B------:R-:W-:-:S04]  /*f360*/  FADD.FTZ R133, -R133, -RZ ;  /* 0x800000ff85857221 */ /* 0x000fc80000010100 */
[CCC-:B------:R-:W-:Y:S01]  /*f370*/  FFMA.RM R132, R131.reuse, R133.reuse, R131.reuse ;  /* 0x0000008583847223 */ /* 0x1c0fe20000004083 */
[----:B------:R-:W-:-:S04]  /*f380*/  FFMA.RP R131, R131, R133, R131 ;  /* 0x0000008583837223 */ /* 0x000fc80000008083 */
[C---:B------:R-:W-:Y:S02]  /*f390*/  LOP3.LUT R133, R132.reuse, 0x7fffff, RZ, 0xc0, !PT ;  /* 0x007fffff84857812 */ /* 0x040fe400078ec0ff */
[----:B------:R-:W-:Y:S02]  /*f3a0*/  FSETP.NEU.FTZ.AND P0, PT, R132, R131, PT ;  /* 0x000000838400720b */ /* 0x000fe40003f1d000 */
[----:B------:R-:W-:Y:S02]  /*f3b0*/  LOP3.LUT R131, R133, 0x800000, RZ, 0xfc, !PT ;  /* 0x0080000085837812 */ /* 0x000fe400078efcff */
[----:B------:R-:W-:Y:S02]  /*f3c0*/  SEL R132, RZ, 0xffffffff, !P0 ;  /* 0xffffffffff847807 */ /* 0x000fe40004000000 */
[----:B------:R-:W-:Y:S02]  /*f3d0*/  LOP3.LUT R135, R135, R131, RZ, 0xc0, !PT ;  /* 0x0000008387877212 */ /* 0x000fe400078ec0ff */
[----:B------:R-:W-:Y:S01]  /*f3e0*/  SHF.R.U32.HI R130, RZ, R130, R131 ;  /* 0x00000082ff827219 */ /* 0x000fe20000011683 */
[----:B------:R-:W-:Y:S01]  /*f3f0*/  IMAD.MOV R133, RZ, RZ, -R132 ;  /* 0x000000ffff857224 */ /* 0x000fe200078e0a84 */
[----:B------:R-:W-:-:S04]  /*f400*/  SHF.R.U32.HI R132, RZ, R134, R135 ;  /* 0x00000086ff847219 */ /* 0x000fc80000011687 */
[----:B------:R-:W-:Y:S02]  /*f410*/  LOP3.LUT P1, RZ, R133, R134, R131, 0xf8, !PT ;  /* 0x0000008685ff7212 */ /* 0x000fe4000782f883 */
[C---:B------:R-:W-:Y:S02]  /*f420*/  LOP3.LUT P2, RZ, R132.reuse, 0x1, RZ, 0xc0, !PT ;  /* 0x0000000184ff7812 */ /* 0x040fe4000784c0ff */
[----:B------:R-:W-:-:S04]  /*f430*/  LOP3.LUT P0, RZ, R132, 0x2, RZ, 0xc0, !PT ;  /* 0x0000000284ff7812 */ /* 0x000fc8000780c0ff */
[----:B------:R-:W-:-:S04]  /*f440*/  PLOP3.LUT P0, PT, P2, P1, P0, 0xe0, 0x0 ;  /* 0x000000000000781c */ /* 0x000fc80001703c00 */
[----:B------:R-:W-:Y:S02]  /*f450*/  SEL R132, RZ, 0x1, !P0 ;  /* 0x00000001ff847807 */ /* 0x000fe40004000000 */
[----:B------:R-:W-:-:S03]  /*f460*/  LOP3.LUT P0, RZ, R3, 0x7fffff, RZ, 0xc0, !PT ;  /* 0x007fffff03ff7812 */ /* 0x000fc6000780c0ff */
[----:B------:R-:W-:-:S05]  /*f470*/  IMAD.MOV R132, RZ, RZ, -R132 ;  /* 0x000000ffff847224 */ /* 0x000fca00078e0a84 */
[----:B------:R-:W-:-:S13]  /*f480*/  ISETP.GE.AND P1, PT, R132, RZ, PT ;  /* 0x000000ff8400720c */ /* 0x000fda0003f26270 */
[----:B------:R-:W-:-:S04]  /*f490*/  @!P1 VIADD R130, R130, 0x1 ;  /* 0x0000000182829836 */ /* 0x000fc80000000000 */
[----:B------:R-:W-:-:S05]  /*f4a0*/  @!P0 IMAD.SHL.U32 R130, R130, 0x2, RZ ;  /* 0x0000000282828824 */ /* 0x000fca00078e00ff */
[----:B------:R-:W-:Y:S01]  /*f4b0*/  LOP3.LUT R3, R130, 0x80000000, R3, 0xf8, !PT ;  /* 0x8000000082037812 */ /* 0x000fe200078ef803 */
[----:B------:R-:W-:Y:S05]  /*f4c0*/  BRA `(.L_x_372) ;  /* 0x0000000000047947 */ /* 0x000fea0003800000 */
.L_x_373:
[----:B------:R-:W1:Y:S02]  /*f4d0*/  MUFU.RCP R3, R3 ;  /* 0x0000000300037308 */ /* 0x000e640000001000 */
.L_x_372:
[----:B------:R-:W-:Y:S05]  /*f4e0*/  BSYNC.RECONVERGENT B0 ;  /* 0x0000000000007941 */ /* 0x000fea0003800200 */
.L_x_370:
[----:B-1----:R-:W-:Y:S01]  /*f4f0*/  MOV R130, R3 ;  /* 0x0000000300827202 */ /* 0x002fe20000000f00 */
[----:B------:R-:W-:-:S04]  /*f500*/  HFMA2 R3, -RZ, RZ, 0, 0 ;  /* 0x00000000ff037431 */ /* 0x000fc800000001ff */
[----:B------:R-:W-:Y:S05]  /*f510*/  RET.REL.NODEC R2 `(_ZN7cutlass13device_kernelINS_4gemm6kernel13GemmUniversalIN4cute5tupleIJiiiiEEENS1_10collective13CollectiveMmaINS1_35MainloopSm100TmaUmmaWarpSpecializedILi5ELi2ELi2ENS5_IJNS4_1CILi2EEENSA_ILi1EEESC_EEEEENS5_IJNSA_ILi256EEESF_NSA_ILi64EEEEEENS_10bfloat16_tENS5_IJlSC_lEEESI_SJ_NS4_8TiledMMAINS4_8MMA_AtomIJNS4_26SM100_MMA_F16BF16_2x1SM_SSISI_SI_fLi256ELi256ELNS4_4UMMA5MajorE0ELSO_0ELNSN_7ScaleInE0ELSP_0EEEEEENS4_6LayoutINS5_IJSC_SC_SC_EEENS5_IJNSA_ILi0EEESU_SU_EEEEENS5_IJNS4_10UnderscoreESX_SX_EEEEENS4_18SM100_TMA_2SM_LOADENS4_14ComposedLayoutINS4_7SwizzleILi3ELi4ELi3EEENS4_18smem_ptr_flag_bitsILi16EEENSS_INS5_IJNSA_ILi8EEESG_EEENS5_IJSG_SC_EEEEEEEvNS4_8identityES10_S1A_vS1B_EENS_8epilogue10collective18CollectiveEpilogueINS1D_23Sm100TmaWarpSpecializedILi4ELi2ELi64ELb1ELb0EEEJNS5_IJNSA_ILi128EEESF_SG_EEENS5_IJNSS_IS1I_SC_EENSS_ISG_SC_EEEEESI_SJ_SI_SJ_NS1D_6fusion15FusionCallbacksIS1H_NS1N_13LinCombEltActINS1D_6thread4SiLuESI_fSI_fLNS_15FloatRoundStyleE2EEES1J_S1M_JEEENS4_5SM1004TMEM4LOAD26SM100_TMEM_LOAD_32dp32b64xENS4_13SM90_TMA_LOADES1A_NS4_39AutoVectorizingCopyWithAssumedAlignmentILi128EEENS4_14SM90_TMA_STOREES1A_S21_S21_EEEvvEEEEvNT_6ParamsE) ;  /* 0xffffff0802b87950 */ /* 0x000fea0003c3ffff */
.L_x_374:
[----:B------:R-:W-:-:S00]  /*f520*/  BRA `(.L_x_374) ;  /* 0xfffffffc00fc7947 */ /* 0x000fc0000383ffff */
[----:B------:R-:W-:-:S00]  /*f530*/  NOP ;  /* 0x0000000000007918 */ /* 0x000fc00000000000 */
        /* <DEDUP_REMOVED lines=12> */
.L_x_375:


//--------------------- .nv.global.init           --------------------------
	.section	.nv.global.init,"aw",@progbits
.nv.global.init:
	.type		$str$27,@object
	.size		$str$27,($str$28 - $str$27)
$str$27:
        /*0000*/ 	.byte	0x28, 0x61, 0x64, 0x64, 0x72, 0x65, 0x73, 0x73, 0x20, 0x26, 0x20, 0x6d, 0x61, 0x73, 0x6b, 0x29
        /*0010*/ 	.byte	0x20, 0x3d, 0x3d, 0x20, 0x30, 0x00
	.type		$str$28,@object
	.size		$str$28,($str$26 - $str$28)
$str$28:
        /*0016*/ 	.byte	0x2f, 0x74, 0x6d, 0x70, 0x2f, 0x63, 0x75, 0x74, 0x6c, 0x61, 0x73, 0x73, 0x5f, 0x73, 0x77, 0x65
        /*0026*/ 	.byte	0x65, 0x70, 0x5f, 0x73, 0x72, 0x63, 0x2f, 0x69, 0x6e, 0x63, 0x6c, 0x75, 0x64, 0x65, 0x2f, 0x63
        /*0036*/ 	.byte	0x75, 0x74, 0x65, 0x2f, 0x70, 0x6f, 0x69, 0x6e, 0x74, 0x65, 0x72, 0x5f, 0x66, 0x6c, 0x61, 0x67
        /*0046*/ 	.byte	0x67, 0x65, 0x64, 0x2e, 0x68, 0x70, 0x70, 0x00
	.type		$str$26,@object
	.size		$str$26,($str$25 - $str$26)
$str$26:
        /*004e*/ 	.byte	0x2f, 0x74, 0x6d, 0x70, 0x2f, 0x63, 0x75, 0x74, 0x6c, 0x61, 0x73, 0x73, 0x5f, 0x73, 0x77, 0x65
        /*005e*/ 	.byte	0x65, 0x70, 0x5f, 0x73, 0x72, 0x63, 0x2f, 0x69, 0x6e, 0x63, 0x6c, 0x75, 0x64, 0x65, 0x2f, 0x63
        /*006e*/ 	.byte	0x75, 0x74, 0x65, 0x2f, 0x61, 0x74, 0x6f, 0x6d, 0x2f, 0x63, 0x6f, 0x70, 0x79, 0x5f, 0x74, 0x72
        /*007e*/ 	.byte	0x61, 0x69, 0x74, 0x73, 0x5f, 0x73, 0x6d, 0x31, 0x30, 0x30, 0x2e, 0x68, 0x70, 0x70, 0x00
	.type		$str$25,@object
	.size		$str$25,(__unnamed_1 - $str$25)
$str$25:
        /*008d*/ 	.byte	0x28, 0x28, 0x75, 0x69, 0x6e, 0x74, 0x33, 0x32, 0x5f, 0x74, 0x28, 0x74, 0x68, 0x72, 0x65, 0x61
        /*009d*/ 	.byte	0x64, 0x49, 0x64, 0x78, 0x2e, 0x78, 0x29, 0x20, 0x2f, 0x20, 0x33, 0x32, 0x29, 0x20, 0x25, 0x20
        /*00ad*/ 	.byte	0x34, 0x29, 0x20, 0x3d, 0x3d, 0x20, 0x28, 0x28, 0x28, 0x74, 0x6d, 0x65, 0x6d, 0x5f, 0x61, 0x64
        /*00bd*/ 	.byte	0x64, 0x72, 0x20, 0x3e, 0x3e, 0x20, 0x31, 0x36, 0x29, 0x20, 0x2f, 0x20, 0x33, 0x32, 0x29, 0x20
        /*00cd*/ 	.byte	0x25, 0x20, 0x34, 0x29, 0x00
	.type		__unnamed_1,@object
	.size		__unnamed_1,(__unnamed_2 - __unnamed_1)
__unnamed_1:
        /* <DEDUP_REMOVED lines=25> */
        /*0262*/ 	.byte	0x38, 0x31, 0x39, 0x32, 0x3e, 0x3e, 0x3e, 0x3e, 0x5d, 0x00
	.type		__unnamed_2,@object
	.size		__unnamed_2,(.L_2 - __unnamed_2)
__unnamed_2:
        /* <DEDUP_REMOVED lines=43> */
        /*051c*/ 	.byte	0x74, 0x65, 0x3a, 0x3a, 0x43, 0x3c, 0x30, 0x3e, 0x3e, 0x3e, 0x3e, 0x5d, 0x00
.L_2:


//--------------------- .nv.shared._ZN7cutlass13device_kernelINS_4gemm6kernel13GemmUniversalIN4cute5tupleIJiiiiEEENS1_10collective13CollectiveMmaINS1_35MainloopSm100TmaUmmaWarpSpecializedILi5ELi2ELi2ENS5_IJNS4_1CILi2EEENSA_ILi1EEESC_EEEEENS5_IJNSA_ILi256EEESF_NSA_ILi64EEEEEENS_10bfloat16_tENS5_IJlSC_lEEESI_SJ_NS4_8TiledMMAINS4_8MMA_AtomIJNS4_26SM100_MMA_F16BF16_2x1SM_SSISI_SI_fLi256ELi256ELNS4_4UMMA5MajorE0ELSO_0ELNSN_7ScaleInE0ELSP_0EEEEEENS4_6LayoutINS5_IJSC_SC_SC_EEENS5_IJNSA_ILi0EEESU_SU_EEEEENS5_IJNS4_10UnderscoreESX_SX_EEEEENS4_18SM100_TMA_2SM_LOADENS4_14ComposedLayoutINS4_7SwizzleILi3ELi4ELi3EEENS4_18smem_ptr_flag_bitsILi16EEENSS_INS5_IJNSA_ILi8EEESG_EEENS5_IJSG_SC_EEEEEEEvNS4_8identityES10_S1A_vS1B_EENS_8epilogue10collective18CollectiveEpilogueINS1D_23Sm100TmaWarpSpecializedILi4ELi2ELi64ELb1ELb0EEEJNS5_IJNSA_ILi128EEESF_SG_EEENS5_IJNSS_IS1I_SC_EENSS_ISG_SC_EEEEESI_SJ_SI_SJ_NS1D_6fusion15FusionCallbacksIS1H_NS1N_13LinCombEltActINS1D_6thread4SiLuESI_fSI_fLNS_15FloatRoundStyleE2EEES1J_S1M_JEEENS4_5SM1004TMEM4LOAD26SM100_TMEM_LOAD_32dp32b64xENS4_13SM90_TMA_LOADES1A_NS4_39AutoVectorizingCopyWithAssumedAlignmentILi128EEENS4_14SM90_TMA_STOREES1A_S21_S21_EEEvvEEEEvNT_6ParamsE --------------------------
	.section	.nv.shared._ZN7cutlass13device_kernelINS_4gemm6kernel13GemmUniversalIN4cute5tupleIJiiiiEEENS1_10collective13CollectiveMmaINS1_35MainloopSm100TmaUmmaWarpSpecializedILi5ELi2ELi2ENS5_IJNS4_1CILi2EEENSA_ILi1EEESC_EEEEENS5_IJNSA_ILi256EEESF_NSA_ILi64EEEEEENS_10bfloat16_tENS5_IJlSC_lEEESI_SJ_NS4_8TiledMMAINS4_8MMA_AtomIJNS4_26SM100_MMA_F16BF16_2x1SM_SSISI_SI_fLi256ELi256ELNS4_4UMMA5MajorE0ELSO_0ELNSN_7ScaleInE0ELSP_0EEEEEENS4_6LayoutINS5_IJSC_SC_SC_EEENS5_IJNSA_ILi0EEESU_SU_EEEEENS5_IJNS4_10UnderscoreESX_SX_EEEEENS4_18SM100_TMA_2SM_LOADENS4_14ComposedLayoutINS4_7SwizzleILi3ELi4ELi3EEENS4_18smem_ptr_flag_bitsILi16EEENSS_INS5_IJNSA_ILi8EEESG_EEENS5_IJSG_SC_EEEEEEEvNS4_8identityES10_S1A_vS1B_EENS_8epilogue10collective18CollectiveEpilogueINS1D_23Sm100TmaWarpSpecializedILi4ELi2ELi64ELb1ELb0EEEJNS5_IJNSA_ILi128EEESF_SG_EEENS5_IJNSS_IS1I_SC_EENSS_ISG_SC_EEEEESI_SJ_SI_SJ_NS1D_6fusion15FusionCallbacksIS1H_NS1N_13LinCombEltActINS1D_6thread4SiLuESI_fSI_fLNS_15FloatRoundStyleE2EEES1J_S1M_JEEENS4_5SM1004TMEM4LOAD26SM100_TMEM_LOAD_32dp32b64xENS4_13SM90_TMA_LOADES1A_NS4_39AutoVectorizingCopyWithAssumedAlignmentILi128EEENS4_14SM90_TMA_STOREES1A_S21_S21_EEEvvEEEEvNT_6ParamsE,"aw",@nobits
	.sectionflags	@""
	.align	16
	.zero		1024


//--------------------- .nv.shared.reserved.0     --------------------------
	.section	.nv.shared.reserved.0,"aw",@nobits
	.weak		__nv_reservedSMEM_offset_0_alias
	.size		__nv_reservedSMEM_offset_0_alias, 0, 64
	.other		__nv_reservedSMEM_offset_0_alias,@"STO_CUDA_RESERVED_SHARED STV_DEFAULT"
__nv_reservedSMEM_offset_0_alias:
	.zero		0
.nv.shared.reserved.0:
	.zero		64
	.weak		__nv_reservedSMEM_tcgen05_partition
	.type		__nv_reservedSMEM_tcgen05_partition,@object
	.size		__nv_reservedSMEM_tcgen05_partition,(.L_0 - __nv_reservedSMEM_tcgen05_partition)
__nv_reservedSMEM_tcgen05_partition:
	.zero		32
.L_0:


//--------------------- .nv.global                --------------------------
	.section	.nv.global,"aw",@nobits
.nv.global:
	.type		_ZN39_INTERNAL_c182774c_4_k_cu_d0c09da0_38884cute1_E,@object
	.size		_ZN39_INTERNAL_c182774c_4_k_cu_d0c09da0_38884cute1_E,(_ZN39_INTERNAL_c182774c_4_k_cu_d0c09da0_38884cuda3std3__45__cpo6cbeginE - _ZN39_INTERNAL_c182774c_4_k_cu_d0c09da0_38884cute1_E)
_ZN39_INTERNAL_c182774c_4_k_cu_d0c09da0_38884cute1_E:
	.zero		1
	.type		_ZN39_INTERNAL_c182774c_4_k_cu_d0c09da0_38884cuda3std3__45__cpo6cbeginE,@object
	.size		_ZN39_INTERNAL_c182774c_4_k_cu_d0c09da0_38884cuda3std3__45__cpo6cbeginE,(_ZN39_INTERNAL_c182774c_4_k_cu_d0c09da0_38884cuda3std3__48in_placeE - _ZN39_INTERNAL_c182774c_4_k_cu_d0c09da0_38884cuda3std3__45__cpo6cbeginE)
_ZN39_INTERNAL_c182774c_4_k_cu_d0c09da0_38884cuda3std3__45__cpo6cbeginE:
	.zero		1
	.type		_ZN39_INTERNAL_c182774c_4_k_cu_d0c09da0_38884cuda3std3__48in_placeE,@object
	.size		_ZN39_INTERNAL_c182774c_4_k_cu_d0c09da0_38884cuda3std3__48in_placeE,(_ZN39_INTERNAL_c182774c_4_k_cu_d0c09da0_38884cuda3std6ranges3__45__cpo9iter_moveE - _ZN39_INTERNAL_c182774c_4_k_cu_d0c09da0_38884cuda3std3__48in_placeE)
_ZN39_INTERNAL_c182774c_4_k_cu_d0c09da0_38884cuda3std3__48in_placeE:
	.zero		1
	.type		_ZN39_INTERNAL_c182774c_4_k_cu_d0c09da0_38884cuda3std6ranges3__45__cpo9iter_moveE,@object
	.size		_ZN39_INTERNAL_c182774c_4_k_cu_d0c09da0_38884cuda3std6ranges3__45__cpo9iter_moveE,(_ZN39_INTERNAL_c182774c_4_k_cu_d0c09da0_38884cuda3std3__45__cpo5beginE - _ZN39_INTERNAL_c182774c_4_k_cu_d0c09da0_38884cuda3std6ranges3__45__cpo9iter_moveE)
_ZN39_INTERNAL_c182774c_4_k_cu_d0c09da0_38884cuda3std6ranges3__45__cpo9iter_moveE:
	.zero		1
	.type		_ZN39_INTERNAL_c182774c_4_k_cu_d0c09da0_38884cuda3std3__45__cpo5beginE,@object
	.size		_ZN39_INTERNAL_c182774c_4_k_cu_d0c09da0_38884cuda3std3__45__cpo5beginE,(_ZN39_INTERNAL_c182774c_4_k_cu_d0c09da0_38884cuda3std3__441_GLOBAL__N__c182774c_4_k_cu_d0c09da0_38886ignoreE - _ZN39_INTERNAL_c182774c_4_k_cu_d0c09da0_38884cuda3std3__45__cpo5beginE)
_ZN39_INTERNAL_c182774c_4_k_cu_d0c09da0_38884cuda3std3__45__cpo5beginE:
	.zero		1
	.type		_ZN39_INTERNAL_c182774c_4_k_cu_d0c09da0_38884cuda3std3__441_GLOBAL__N__c182774c_4_k_cu_d0c09da0_38886ignoreE,@object
	.size		_ZN39_INTERNAL_c182774c_4_k_cu_d0c09da0_38884cuda3std3__441_GLOBAL__N__c182774c_4_k_cu_d0c09da0_38886ignoreE,(_ZN39_INTERNAL_c182774c_4_k_cu_d0c09da0_38884cute7productE - _ZN39_INTERNAL_c182774c_4_k_cu_d0c09da0_38884cuda3std3__441_GLOBAL__N__c182774c_4_k_cu_d0c09da0_38886ignoreE)
_ZN39_INTERNAL_c182774c_4_k_cu_d0c09da0_38884cuda3std3__441_GLOBAL__N__c182774c_4_k_cu_d0c09da0_38886ignoreE:
	.zero		1
	.type		_ZN39_INTERNAL_c182774c_4_k_cu_d0c09da0_38884cute7productE,@object
	.size		_ZN39_INTERNAL_c182774c_4_k_cu_d0c09da0_38884cute7productE,(_ZN39_INTERNAL_c182774c_4_k_cu_d0c09da0_38884cuda3std3__45__cpo3endE - _ZN39_INTERNAL_c182774c_4_k_cu_d0c09da0_38884cute7productE)
_ZN39_INTERNAL_c182774c_4_k_cu_d0c09da0_38884cute7productE:
	.zero		1
	.type		_ZN39_INTERNAL_c182774c_4_k_cu_d0c09da0_38884cuda3std3__45__cpo3endE,@object
	.size		_ZN39_INTERNAL_c182774c_4_k_cu_d0c09da0_38884cuda3std3__45__cpo3endE,(_ZN39_INTERNAL_c182774c_4_k_cu_d0c09da0_38884cuda3std3__419piecewise_constructE - _ZN39_INTERNAL_c182774c_4_k_cu_d0c09da0_38884cuda3std3__45__cpo3endE)
_ZN39_INTERNAL_c182774c_4_k_cu_d0c09da0_38884cuda3std3__45__cpo3endE:
	.zero		1
	.type		_ZN39_INTERNAL_c182774c_4_k_cu_d0c09da0_38884cuda3std3__419piecewise_constructE,@object
	.size		_ZN39_INTERNAL_c182774c_4_k_cu_d0c09da0_38884cuda3std3__419piecewise_constructE,(_ZN39_INTERNAL_c182774c_4_k_cu_d0c09da0_38884cuda3std3__45__cpo4cendE - _ZN39_INTERNAL_c182774c_4_k_cu_d0c09da0_38884cuda3std3__419piecewise_constructE)
_ZN39_INTERNAL_c182774c_4_k_cu_d0c09da0_38884cuda3std3__419piecewise_constructE:
	.zero		1
	.type		_ZN39_INTERNAL_c182774c_4_k_cu_d0c09da0_38884cuda3std3__45__cpo4cendE,@object
	.size		_ZN39_INTERNAL_c182774c_4_k_cu_d0c09da0_38884cuda3std3__45__cpo4cendE,(_ZN39_INTERNAL_c182774c_4_k_cu_d0c09da0_38884cuda3std6ranges3__45__cpo4swapE - _ZN39_INTERNAL_c182774c_4_k_cu_d0c09da0_38884cuda3std3__45__cpo4cendE)
_ZN39_INTERNAL_c182774c_4_k_cu_d0c09da0_38884cuda3std3__45__cpo4cendE:
	.zero		1
	.type		_ZN39_INTERNAL_c182774c_4_k_cu_d0c09da0_38884cuda3std6ranges3__45__cpo4swapE,@object
	.size		_ZN39_INTERNAL_c182774c_4_k_cu_d0c09da0_38884cuda3std6ranges3__45__cpo4swapE,(.L_10 - _ZN39_INTERNAL_c182774c_4_k_cu_d0c09da0_38884cuda3std6ranges3__45__cpo4swapE)
_ZN39_INTERNAL_c182774c_4_k_cu_d0c09da0_38884cuda3std6ranges3__45__cpo4swapE:
	.zero		1
.L_10:


//--------------------- .nv.constant0._ZN7cutlass13device_kernelINS_4gemm6kernel13GemmUniversalIN4cute5tupleIJiiiiEEENS1_10collective13CollectiveMmaINS1_35MainloopSm100TmaUmmaWarpSpecializedILi5ELi2ELi2ENS5_IJNS4_1CILi2EEENSA_ILi1EEESC_EEEEENS5_IJNSA_ILi256EEESF_NSA_ILi64EEEEEENS_10bfloat16_tENS5_IJlSC_lEEESI_SJ_NS4_8TiledMMAINS4_8MMA_AtomIJNS4_26SM100_MMA_F16BF16_2x1SM_SSISI_SI_fLi256ELi256ELNS4_4UMMA5MajorE0ELSO_0ELNSN_7ScaleInE0ELSP_0EEEEEENS4_6LayoutINS5_IJSC_SC_SC_EEENS5_IJNSA_ILi0EEESU_SU_EEEEENS5_IJNS4_10UnderscoreESX_SX_EEEEENS4_18SM100_TMA_2SM_LOADENS4_14ComposedLayoutINS4_7SwizzleILi3ELi4ELi3EEENS4_18smem_ptr_flag_bitsILi16EEENSS_INS5_IJNSA_ILi8EEESG_EEENS5_IJSG_SC_EEEEEEEvNS4_8identityES10_S1A_vS1B_EENS_8epilogue10collective18CollectiveEpilogueINS1D_23Sm100TmaWarpSpecializedILi4ELi2ELi64ELb1ELb0EEEJNS5_IJNSA_ILi128EEESF_SG_EEENS5_IJNSS_IS1I_SC_EENSS_ISG_SC_EEEEESI_SJ_SI_SJ_NS1D_6fusion15FusionCallbacksIS1H_NS1N_13LinCombEltActINS1D_6thread4SiLuESI_fSI_fLNS_15FloatRoundStyleE2EEES1J_S1M_JEEENS4_5SM1004TMEM4LOAD26SM100_TMEM_LOAD_32dp32b64xENS4_13SM90_TMA_LOADES1A_NS4_39AutoVectorizingCopyWithAssumedAlignmentILi128EEENS4_14SM90_TMA_STOREES1A_S21_S21_EEEvvEEEEvNT_6ParamsE --------------------------
	.section	.nv.constant0._ZN7cutlass13device_kernelINS_4gemm6kernel13GemmUniversalIN4cute5tupleIJiiiiEEENS1_10collective13CollectiveMmaINS1_35MainloopSm100TmaUmmaWarpSpecializedILi5ELi2ELi2ENS5_IJNS4_1CILi2EEENSA_ILi1EEESC_EEEEENS5_IJNSA_ILi256EEESF_NSA_ILi64EEEEEENS_10bfloat16_tENS5_IJlSC_lEEESI_SJ_NS4_8TiledMMAINS4_8MMA_AtomIJNS4_26SM100_MMA_F16BF16_2x1SM_SSISI_SI_fLi256ELi256ELNS4_4UMMA5MajorE0ELSO_0ELNSN_7ScaleInE0ELSP_0EEEEEENS4_6LayoutINS5_IJSC_SC_SC_EEENS5_IJNSA_ILi0EEESU_SU_EEEEENS5_IJNS4_10UnderscoreESX_SX_EEEEENS4_18SM100_TMA_2SM_LOADENS4_14ComposedLayoutINS4_7SwizzleILi3ELi4ELi3EEENS4_18smem_ptr_flag_bitsILi16EEENSS_INS5_IJNSA_ILi8EEESG_EEENS5_IJSG_SC_EEEEEEEvNS4_8identityES10_S1A_vS1B_EENS_8epilogue10collective18CollectiveEpilogueINS1D_23Sm100TmaWarpSpecializedILi4ELi2ELi64ELb1ELb0EEEJNS5_IJNSA_ILi128EEESF_SG_EEENS5_IJNSS_IS1I_SC_EENSS_ISG_SC_EEEEESI_SJ_SI_SJ_NS1D_6fusion15FusionCallbacksIS1H_NS1N_13LinCombEltActINS1D_6thread4SiLuESI_fSI_fLNS_15FloatRoundStyleE2EEES1J_S1M_JEEENS4_5SM1004TMEM4LOAD26SM100_TMEM_LOAD_32dp32b64xENS4_13SM90_TMA_LOADES1A_NS4_39AutoVectorizingCopyWithAssumedAlignmentILi128EEENS4_14SM90_TMA_STOREES1A_S21_S21_EEEvvEEEEvNT_6ParamsE,"a",@progbits
	.sectionflags	@""
	.align	4
.nv.constant0._ZN7cutlass13device_kernelINS_4gemm6kernel13GemmUniversalIN4cute5tupleIJiiiiEEENS1_10collective13CollectiveMmaINS1_35MainloopSm100TmaUmmaWarpSpecializedILi5ELi2ELi2ENS5_IJNS4_1CILi2EEENSA_ILi1EEESC_EEEEENS5_IJNSA_ILi256EEESF_NSA_ILi64EEEEEENS_10bfloat16_tENS5_IJlSC_lEEESI_SJ_NS4_8TiledMMAINS4_8MMA_AtomIJNS4_26SM100_MMA_F16BF16_2x1SM_SSISI_SI_fLi256ELi256ELNS4_4UMMA5MajorE0ELSO_0ELNSN_7ScaleInE0ELSP_0EEEEEENS4_6LayoutINS5_IJSC_SC_SC_EEENS5_IJNSA_ILi0EEESU_SU_EEEEENS5_IJNS4_10UnderscoreESX_SX_EEEEENS4_18SM100_TMA_2SM_LOADENS4_14ComposedLayoutINS4_7SwizzleILi3ELi4ELi3EEENS4_18smem_ptr_flag_bitsILi16EEENSS_INS5_IJNSA_ILi8EEESG_EEENS5_IJSG_SC_EEEEEEEvNS4_8identityES10_S1A_vS1B_EENS_8epilogue10collective18CollectiveEpilogueINS1D_23Sm100TmaWarpSpecializedILi4ELi2ELi64ELb1ELb0EEEJNS5_IJNSA_ILi128EEESF_SG_EEENS5_IJNSS_IS1I_SC_EENSS_ISG_SC_EEEEESI_SJ_SI_SJ_NS1D_6fusion15FusionCallbacksIS1H_NS1N_13LinCombEltActINS1D_6thread4SiLuESI_fSI_fLNS_15FloatRoundStyleE2EEES1J_S1M_JEEENS4_5SM1004TMEM4LOAD26SM100_TMEM_LOAD_32dp32b64xENS4_13SM90_TMA_LOADES1A_NS4_39AutoVectorizingCopyWithAssumedAlignmentILi128EEENS4_14SM90_TMA_STOREES1A_S21_S21_EEEvvEEEEvNT_6ParamsE:
	.zero		2944


//--------------------- SYMBOLS --------------------------

	.type		.nv.reservedSmem.offset0,@object
	.size		.nv.reservedSmem.offset0,0x4
	.type		.nv.reservedSmem.cap,@object
	.size		.nv.reservedSmem.cap,0x4
	.type		__assertfail,@function
